//
// Generated by NVIDIA NVVM Compiler
//
// Compiler Build ID: CL-36424714
// Cuda compilation tools, release 13.0, V13.0.88
// Based on NVVM 20.0.0
//

.version 9.0
.target sm_100
.address_size 64

	// .globl	_ZN3cub18CUB_300001_SM_10006detail11EmptyKernelIvEEvv
// _ZZN3cub18CUB_300001_SM_10006detail6select23DeviceSelectSweepKernelINS2_10policy_hubIN4cuda3std3__45tupleIJiiEEEiiLb0ELNS0_10SelectImplE2EE10Policy1000EPS9_N6thrust24THRUST_300001_SM_1000_NS6detail15normal_iteratorINSF_10device_ptrIiEEEENSF_12zip_iteratorINS8_IJSK_SK_EEEEEPiNS0_13ScanTileStateIiLb1EEE11is_positiveNS0_8NullTypeEiNS2_19streaming_context_tIiLb0EEELSA_2EEEvT0_T1_T2_T3_T4_T5_T6_T7_iT8_NS1_7vsmem_tEE19static_temp_storage has been demoted
// _ZZN3cub18CUB_300001_SM_10006detail6select23DeviceSelectSweepKernelINS2_10policy_hubIN4cuda3std3__45tupleIJiiEEEilLb0ELNS0_10SelectImplE2EE10Policy1000EPS9_N6thrust24THRUST_300001_SM_1000_NS6detail15normal_iteratorINSF_10device_ptrIiEEEENSF_12zip_iteratorINS8_IJSK_SK_EEEEEPlNS0_13ScanTileStateIiLb1EEE11is_positiveNS0_8NullTypeEiNS2_19streaming_context_tIlLb1EEELSA_2EEEvT0_T1_T2_T3_T4_T5_T6_T7_iT8_NS1_7vsmem_tEE19static_temp_storage has been demoted
// _ZZN3cub18CUB_300001_SM_10006detail10merge_sort30DeviceMergeSortBlockSortKernelINS2_10policy_hubIN6thrust24THRUST_300001_SM_1000_NS6detail15normal_iteratorINS6_10device_ptrIiEEEEE9Policy600ESB_SB_SB_SB_j10my_compareiiEEvbT0_T1_T2_T3_T4_PT6_PT7_T5_NS1_7vsmem_tEE19static_temp_storage has been demoted
// _ZZN3cub18CUB_300001_SM_10006detail10merge_sort26DeviceMergeSortMergeKernelINS2_10policy_hubIN6thrust24THRUST_300001_SM_1000_NS6detail15normal_iteratorINS6_10device_ptrIiEEEEE9Policy600ESB_SB_SB_SB_j10my_compareiiEEvbT2_T3_T4_PT6_PT7_T5_PSH_SH_NS1_7vsmem_tEE19static_temp_storage has been demoted
// _ZZN3cub18CUB_300001_SM_10006detail10merge_sort30DeviceMergeSortBlockSortKernelINS2_10policy_hubIN6thrust24THRUST_300001_SM_1000_NS6detail15normal_iteratorINS6_10device_ptrIiEEEEE9Policy600ESB_SB_SB_SB_m10my_compareiiEEvbT0_T1_T2_T3_T4_PT6_PT7_T5_NS1_7vsmem_tEE19static_temp_storage has been demoted
// _ZZN3cub18CUB_300001_SM_10006detail10merge_sort26DeviceMergeSortMergeKernelINS2_10policy_hubIN6thrust24THRUST_300001_SM_1000_NS6detail15normal_iteratorINS6_10device_ptrIiEEEEE9Policy600ESB_SB_SB_SB_m10my_compareiiEEvbT2_T3_T4_PT6_PT7_T5_PSH_SH_NS1_7vsmem_tEE19static_temp_storage has been demoted
.global .align 1 .b8 _ZN34_INTERNAL_3d06ecbf_4_k_cu_9d41374a4cuda3std3__45__cpo5beginE[1];
.global .align 1 .b8 _ZN34_INTERNAL_3d06ecbf_4_k_cu_9d41374a4cuda3std3__45__cpo3endE[1];
.global .align 1 .b8 _ZN34_INTERNAL_3d06ecbf_4_k_cu_9d41374a4cuda3std3__45__cpo6cbeginE[1];
.global .align 1 .b8 _ZN34_INTERNAL_3d06ecbf_4_k_cu_9d41374a4cuda3std3__45__cpo4cendE[1];
.global .align 1 .b8 _ZN34_INTERNAL_3d06ecbf_4_k_cu_9d41374a4cuda3std3__45__cpo6rbeginE[1];
.global .align 1 .b8 _ZN34_INTERNAL_3d06ecbf_4_k_cu_9d41374a4cuda3std3__45__cpo4rendE[1];
.global .align 1 .b8 _ZN34_INTERNAL_3d06ecbf_4_k_cu_9d41374a4cuda3std3__45__cpo7crbeginE[1];
.global .align 1 .b8 _ZN34_INTERNAL_3d06ecbf_4_k_cu_9d41374a4cuda3std3__45__cpo5crendE[1];
.global .align 1 .b8 _ZN34_INTERNAL_3d06ecbf_4_k_cu_9d41374a4cuda3std3__436_GLOBAL__N__3d06ecbf_4_k_cu_9d41374a6ignoreE[1];
.global .align 1 .b8 _ZN34_INTERNAL_3d06ecbf_4_k_cu_9d41374a4cuda3std3__419piecewise_constructE[1];
.global .align 1 .b8 _ZN34_INTERNAL_3d06ecbf_4_k_cu_9d41374a4cuda3std3__48in_placeE[1];
.global .align 1 .b8 _ZN34_INTERNAL_3d06ecbf_4_k_cu_9d41374a4cuda3std3__420unreachable_sentinelE[1];
.global .align 1 .b8 _ZN34_INTERNAL_3d06ecbf_4_k_cu_9d41374a4cuda3std3__47nulloptE[1];
.global .align 1 .b8 _ZN34_INTERNAL_3d06ecbf_4_k_cu_9d41374a4cuda3std3__48unexpectE[1];
.global .align 1 .b8 _ZN34_INTERNAL_3d06ecbf_4_k_cu_9d41374a4cuda3std6ranges3__45__cpo4swapE[1];
.global .align 1 .b8 _ZN34_INTERNAL_3d06ecbf_4_k_cu_9d41374a4cuda3std6ranges3__45__cpo9iter_moveE[1];
.global .align 1 .b8 _ZN34_INTERNAL_3d06ecbf_4_k_cu_9d41374a4cuda3std6ranges3__45__cpo5beginE[1];
.global .align 1 .b8 _ZN34_INTERNAL_3d06ecbf_4_k_cu_9d41374a4cuda3std6ranges3__45__cpo3endE[1];
.global .align 1 .b8 _ZN34_INTERNAL_3d06ecbf_4_k_cu_9d41374a4cuda3std6ranges3__45__cpo6cbeginE[1];
.global .align 1 .b8 _ZN34_INTERNAL_3d06ecbf_4_k_cu_9d41374a4cuda3std6ranges3__45__cpo4cendE[1];
.global .align 1 .b8 _ZN34_INTERNAL_3d06ecbf_4_k_cu_9d41374a4cuda3std6ranges3__45__cpo7advanceE[1];
.global .align 1 .b8 _ZN34_INTERNAL_3d06ecbf_4_k_cu_9d41374a4cuda3std6ranges3__45__cpo9iter_swapE[1];
.global .align 1 .b8 _ZN34_INTERNAL_3d06ecbf_4_k_cu_9d41374a4cuda3std6ranges3__45__cpo4nextE[1];
.global .align 1 .b8 _ZN34_INTERNAL_3d06ecbf_4_k_cu_9d41374a4cuda3std6ranges3__45__cpo4prevE[1];
.global .align 1 .b8 _ZN34_INTERNAL_3d06ecbf_4_k_cu_9d41374a4cuda3std6ranges3__45__cpo4dataE[1];
.global .align 1 .b8 _ZN34_INTERNAL_3d06ecbf_4_k_cu_9d41374a4cuda3std6ranges3__45__cpo5cdataE[1];
.global .align 1 .b8 _ZN34_INTERNAL_3d06ecbf_4_k_cu_9d41374a4cuda3std6ranges3__45__cpo4sizeE[1];
.global .align 1 .b8 _ZN34_INTERNAL_3d06ecbf_4_k_cu_9d41374a4cuda3std6ranges3__45__cpo5ssizeE[1];
.global .align 1 .b8 _ZN34_INTERNAL_3d06ecbf_4_k_cu_9d41374a4cuda3std6ranges3__45__cpo8distanceE[1];
.global .align 1 .b8 _ZN34_INTERNAL_3d06ecbf_4_k_cu_9d41374a6thrust24THRUST_300001_SM_1000_NS8cuda_cub3parE[1];
.global .align 1 .b8 _ZN34_INTERNAL_3d06ecbf_4_k_cu_9d41374a6thrust24THRUST_300001_SM_1000_NS8cuda_cub10par_nosyncE[1];
.global .align 1 .b8 _ZN34_INTERNAL_3d06ecbf_4_k_cu_9d41374a6thrust24THRUST_300001_SM_1000_NS6system6detail10sequential3seqE[1];
.global .align 1 .b8 _ZN34_INTERNAL_3d06ecbf_4_k_cu_9d41374a6thrust24THRUST_300001_SM_1000_NS6system3cpp3parE[1];
.global .align 1 .b8 _ZN34_INTERNAL_3d06ecbf_4_k_cu_9d41374a6thrust24THRUST_300001_SM_1000_NS12placeholders2_1E[1];
.global .align 1 .b8 _ZN34_INTERNAL_3d06ecbf_4_k_cu_9d41374a6thrust24THRUST_300001_SM_1000_NS12placeholders2_2E[1];
.global .align 1 .b8 _ZN34_INTERNAL_3d06ecbf_4_k_cu_9d41374a6thrust24THRUST_300001_SM_1000_NS12placeholders2_3E[1];
.global .align 1 .b8 _ZN34_INTERNAL_3d06ecbf_4_k_cu_9d41374a6thrust24THRUST_300001_SM_1000_NS12placeholders2_4E[1];
.global .align 1 .b8 _ZN34_INTERNAL_3d06ecbf_4_k_cu_9d41374a6thrust24THRUST_300001_SM_1000_NS12placeholders2_5E[1];
.global .align 1 .b8 _ZN34_INTERNAL_3d06ecbf_4_k_cu_9d41374a6thrust24THRUST_300001_SM_1000_NS12placeholders2_6E[1];
.global .align 1 .b8 _ZN34_INTERNAL_3d06ecbf_4_k_cu_9d41374a6thrust24THRUST_300001_SM_1000_NS12placeholders2_7E[1];
.global .align 1 .b8 _ZN34_INTERNAL_3d06ecbf_4_k_cu_9d41374a6thrust24THRUST_300001_SM_1000_NS12placeholders2_8E[1];
.global .align 1 .b8 _ZN34_INTERNAL_3d06ecbf_4_k_cu_9d41374a6thrust24THRUST_300001_SM_1000_NS12placeholders2_9E[1];
.global .align 1 .b8 _ZN34_INTERNAL_3d06ecbf_4_k_cu_9d41374a6thrust24THRUST_300001_SM_1000_NS12placeholders3_10E[1];
.global .align 1 .b8 _ZN34_INTERNAL_3d06ecbf_4_k_cu_9d41374a6thrust24THRUST_300001_SM_1000_NS3seqE[1];
.global .align 1 .b8 _ZN34_INTERNAL_3d06ecbf_4_k_cu_9d41374a6thrust24THRUST_300001_SM_1000_NS6deviceE[1];

.visible .entry _ZN3cub18CUB_300001_SM_10006detail11EmptyKernelIvEEvv()
{


	ret;

}
	// .globl	_ZN3cub18CUB_300001_SM_10006detail8for_each13static_kernelINS2_12policy_hub_t12policy_500_tElN6thrust24THRUST_300001_SM_1000_NS8cuda_cub20__uninitialized_copy7functorINS7_12zip_iteratorIN4cuda3std3__45tupleIJNS7_6detail15normal_iteratorINS7_10device_ptrIiEEEESK_EEEEENSH_INS7_7pointerINSF_IJiiEEENS8_3tagENS7_11use_defaultESQ_EEEEEEEEvT0_T1_
.visible .entry _ZN3cub18CUB_300001_SM_10006detail8for_each13static_kernelINS2_12policy_hub_t12policy_500_tElN6thrust24THRUST_300001_SM_1000_NS8cuda_cub20__uninitialized_copy7functorINS7_12zip_iteratorIN4cuda3std3__45tupleIJNS7_6detail15normal_iteratorINS7_10device_ptrIiEEEESK_EEEEENSH_INS7_7pointerINSF_IJiiEEENS8_3tagENS7_11use_defaultESQ_EEEEEEEEvT0_T1_(
	.param .u64 _ZN3cub18CUB_300001_SM_10006detail8for_each13static_kernelINS2_12policy_hub_t12policy_500_tElN6thrust24THRUST_300001_SM_1000_NS8cuda_cub20__uninitialized_copy7functorINS7_12zip_iteratorIN4cuda3std3__45tupleIJNS7_6detail15normal_iteratorINS7_10device_ptrIiEEEESK_EEEEENSH_INS7_7pointerINSF_IJiiEEENS8_3tagENS7_11use_defaultESQ_EEEEEEEEvT0_T1__param_0,
	.param .align 8 .b8 _ZN3cub18CUB_300001_SM_10006detail8for_each13static_kernelINS2_12policy_hub_t12policy_500_tElN6thrust24THRUST_300001_SM_1000_NS8cuda_cub20__uninitialized_copy7functorINS7_12zip_iteratorIN4cuda3std3__45tupleIJNS7_6detail15normal_iteratorINS7_10device_ptrIiEEEESK_EEEEENSH_INS7_7pointerINSF_IJiiEEENS8_3tagENS7_11use_defaultESQ_EEEEEEEEvT0_T1__param_1[24]
)
.maxntid 256
{
	.reg .pred 	%p<4>;
	.reg .b32 	%r<14>;
	.reg .b64 	%rd<35>;

	ld.param.u64 	%rd10, [_ZN3cub18CUB_300001_SM_10006detail8for_each13static_kernelINS2_12policy_hub_t12policy_500_tElN6thrust24THRUST_300001_SM_1000_NS8cuda_cub20__uninitialized_copy7functorINS7_12zip_iteratorIN4cuda3std3__45tupleIJNS7_6detail15normal_iteratorINS7_10device_ptrIiEEEESK_EEEEENSH_INS7_7pointerINSF_IJiiEEENS8_3tagENS7_11use_defaultESQ_EEEEEEEEvT0_T1__param_1+16];
	ld.param.u64 	%rd9, [_ZN3cub18CUB_300001_SM_10006detail8for_each13static_kernelINS2_12policy_hub_t12policy_500_tElN6thrust24THRUST_300001_SM_1000_NS8cuda_cub20__uninitialized_copy7functorINS7_12zip_iteratorIN4cuda3std3__45tupleIJNS7_6detail15normal_iteratorINS7_10device_ptrIiEEEESK_EEEEENSH_INS7_7pointerINSF_IJiiEEENS8_3tagENS7_11use_defaultESQ_EEEEEEEEvT0_T1__param_1+8];
	ld.param.u64 	%rd8, [_ZN3cub18CUB_300001_SM_10006detail8for_each13static_kernelINS2_12policy_hub_t12policy_500_tElN6thrust24THRUST_300001_SM_1000_NS8cuda_cub20__uninitialized_copy7functorINS7_12zip_iteratorIN4cuda3std3__45tupleIJNS7_6detail15normal_iteratorINS7_10device_ptrIiEEEESK_EEEEENSH_INS7_7pointerINSF_IJiiEEENS8_3tagENS7_11use_defaultESQ_EEEEEEEEvT0_T1__param_1];
	ld.param.u64 	%rd11, [_ZN3cub18CUB_300001_SM_10006detail8for_each13static_kernelINS2_12policy_hub_t12policy_500_tElN6thrust24THRUST_300001_SM_1000_NS8cuda_cub20__uninitialized_copy7functorINS7_12zip_iteratorIN4cuda3std3__45tupleIJNS7_6detail15normal_iteratorINS7_10device_ptrIiEEEESK_EEEEENSH_INS7_7pointerINSF_IJiiEEENS8_3tagENS7_11use_defaultESQ_EEEEEEEEvT0_T1__param_0];
	mov.u32 	%r1, %ctaid.x;
	mul.wide.u32 	%rd1, %r1, 512;
	sub.s64 	%rd2, %rd11, %rd1;
	setp.lt.s64 	%p1, %rd2, 512;
	@%p1 bra 	$L__BB1_2;
	mov.u32 	%r9, %tid.x;
	cvta.to.global.u64 	%rd25, %rd10;
	cvta.to.global.u64 	%rd26, %rd9;
	cvta.to.global.u64 	%rd27, %rd8;
	cvt.u64.u32 	%rd28, %r9;
	add.s64 	%rd29, %rd1, %rd28;
	shl.b64 	%rd30, %rd29, 2;
	add.s64 	%rd31, %rd27, %rd30;
	add.s64 	%rd32, %rd26, %rd30;
	ld.global.u32 	%r10, [%rd31];
	ld.global.u32 	%r11, [%rd32];
	shl.b64 	%rd33, %rd29, 3;
	add.s64 	%rd34, %rd25, %rd33;
	st.global.u32 	[%rd34], %r10;
	st.global.u32 	[%rd34+4], %r11;
	ld.global.u32 	%r12, [%rd31+1024];
	ld.global.u32 	%r13, [%rd32+1024];
	st.global.u32 	[%rd34+2048], %r12;
	st.global.u32 	[%rd34+2052], %r13;
	bra.uni 	$L__BB1_6;
$L__BB1_2:
	cvta.to.global.u64 	%rd3, %rd8;
	cvta.to.global.u64 	%rd4, %rd9;
	cvta.to.global.u64 	%rd5, %rd10;
	mov.u32 	%r2, %tid.x;
	cvt.s64.s32 	%rd6, %rd2;
	cvt.u64.u32 	%rd7, %r2;
	setp.le.s64 	%p2, %rd6, %rd7;
	@%p2 bra 	$L__BB1_4;
	add.s64 	%rd12, %rd1, %rd7;
	shl.b64 	%rd13, %rd12, 2;
	add.s64 	%rd14, %rd3, %rd13;
	add.s64 	%rd15, %rd4, %rd13;
	ld.global.u32 	%r3, [%rd14];
	ld.global.u32 	%r4, [%rd15];
	shl.b64 	%rd16, %rd12, 3;
	add.s64 	%rd17, %rd5, %rd16;
	st.global.u32 	[%rd17], %r3;
	st.global.u32 	[%rd17+4], %r4;
$L__BB1_4:
	cvt.u32.u64 	%r5, %rd7;
	add.s32 	%r6, %r5, 256;
	cvt.u64.u32 	%rd18, %r6;
	setp.le.s64 	%p3, %rd6, %rd18;
	@%p3 bra 	$L__BB1_6;
	add.s64 	%rd19, %rd1, %rd7;
	shl.b64 	%rd20, %rd19, 2;
	add.s64 	%rd21, %rd3, %rd20;
	add.s64 	%rd22, %rd4, %rd20;
	ld.global.u32 	%r7, [%rd21+1024];
	ld.global.u32 	%r8, [%rd22+1024];
	shl.b64 	%rd23, %rd19, 3;
	add.s64 	%rd24, %rd5, %rd23;
	st.global.u32 	[%rd24+2048], %r7;
	st.global.u32 	[%rd24+2052], %r8;
$L__BB1_6:
	ret;

}
	// .globl	_ZN3cub18CUB_300001_SM_10006detail4scan23DeviceCompactInitKernelINS0_13ScanTileStateIiLb1EEEPiEEvT_iT0_
.visible .entry _ZN3cub18CUB_300001_SM_10006detail4scan23DeviceCompactInitKernelINS0_13ScanTileStateIiLb1EEEPiEEvT_iT0_(
	.param .align 8 .b8 _ZN3cub18CUB_300001_SM_10006detail4scan23DeviceCompactInitKernelINS0_13ScanTileStateIiLb1EEEPiEEvT_iT0__param_0[8],
	.param .u32 _ZN3cub18CUB_300001_SM_10006detail4scan23DeviceCompactInitKernelINS0_13ScanTileStateIiLb1EEEPiEEvT_iT0__param_1,
	.param .u64 .ptr .align 1 _ZN3cub18CUB_300001_SM_10006detail4scan23DeviceCompactInitKernelINS0_13ScanTileStateIiLb1EEEPiEEvT_iT0__param_2
)
{
	.reg .pred 	%p<6>;
	.reg .b32 	%r<12>;
	.reg .b64 	%rd<9>;

	ld.param.u64 	%rd3, [_ZN3cub18CUB_300001_SM_10006detail4scan23DeviceCompactInitKernelINS0_13ScanTileStateIiLb1EEEPiEEvT_iT0__param_0];
	ld.param.u32 	%r4, [_ZN3cub18CUB_300001_SM_10006detail4scan23DeviceCompactInitKernelINS0_13ScanTileStateIiLb1EEEPiEEvT_iT0__param_1];
	ld.param.u64 	%rd2, [_ZN3cub18CUB_300001_SM_10006detail4scan23DeviceCompactInitKernelINS0_13ScanTileStateIiLb1EEEPiEEvT_iT0__param_2];
	cvta.to.global.u64 	%rd1, %rd3;
	mov.u32 	%r1, %ctaid.x;
	mov.u32 	%r5, %ntid.x;
	mov.u32 	%r2, %tid.x;
	mad.lo.s32 	%r3, %r1, %r5, %r2;
	setp.ge.s32 	%p1, %r3, %r4;
	@%p1 bra 	$L__BB2_2;
	mul.wide.s32 	%rd4, %r3, 8;
	add.s64 	%rd5, %rd1, %rd4;
	mov.b32 	%r6, 0;
	mov.b32 	%r7, 99;
	st.global.v2.u32 	[%rd5+256], {%r7, %r6};
$L__BB2_2:
	setp.ne.s32 	%p2, %r1, 0;
	setp.gt.u32 	%p3, %r2, 31;
	or.pred  	%p4, %p2, %p3;
	@%p4 bra 	$L__BB2_4;
	mul.wide.u32 	%rd6, %r2, 8;
	add.s64 	%rd7, %rd1, %rd6;
	mov.b32 	%r9, 0;
	st.global.v2.u32 	[%rd7], {%r9, %r9};
$L__BB2_4:
	or.b32  	%r10, %r1, %r2;
	setp.ne.s32 	%p5, %r10, 0;
	@%p5 bra 	$L__BB2_6;
	cvta.to.global.u64 	%rd8, %rd2;
	mov.b32 	%r11, 0;
	st.global.u32 	[%rd8], %r11;
$L__BB2_6:
	ret;

}
	// .globl	_ZN3cub18CUB_300001_SM_10006detail4scan23DeviceCompactInitKernelINS0_13ScanTileStateIiLb1EEEPlEEvT_iT0_
.visible .entry _ZN3cub18CUB_300001_SM_10006detail4scan23DeviceCompactInitKernelINS0_13ScanTileStateIiLb1EEEPlEEvT_iT0_(
	.param .align 8 .b8 _ZN3cub18CUB_300001_SM_10006detail4scan23DeviceCompactInitKernelINS0_13ScanTileStateIiLb1EEEPlEEvT_iT0__param_0[8],
	.param .u32 _ZN3cub18CUB_300001_SM_10006detail4scan23DeviceCompactInitKernelINS0_13ScanTileStateIiLb1EEEPlEEvT_iT0__param_1,
	.param .u64 .ptr .align 1 _ZN3cub18CUB_300001_SM_10006detail4scan23DeviceCompactInitKernelINS0_13ScanTileStateIiLb1EEEPlEEvT_iT0__param_2
)
{
	.reg .pred 	%p<6>;
	.reg .b32 	%r<11>;
	.reg .b64 	%rd<10>;

	ld.param.u64 	%rd3, [_ZN3cub18CUB_300001_SM_10006detail4scan23DeviceCompactInitKernelINS0_13ScanTileStateIiLb1EEEPlEEvT_iT0__param_0];
	ld.param.u32 	%r4, [_ZN3cub18CUB_300001_SM_10006detail4scan23DeviceCompactInitKernelINS0_13ScanTileStateIiLb1EEEPlEEvT_iT0__param_1];
	ld.param.u64 	%rd2, [_ZN3cub18CUB_300001_SM_10006detail4scan23DeviceCompactInitKernelINS0_13ScanTileStateIiLb1EEEPlEEvT_iT0__param_2];
	cvta.to.global.u64 	%rd1, %rd3;
	mov.u32 	%r1, %ctaid.x;
	mov.u32 	%r5, %ntid.x;
	mov.u32 	%r2, %tid.x;
	mad.lo.s32 	%r3, %r1, %r5, %r2;
	setp.ge.s32 	%p1, %r3, %r4;
	@%p1 bra 	$L__BB3_2;
	mul.wide.s32 	%rd4, %r3, 8;
	add.s64 	%rd5, %rd1, %rd4;
	mov.b32 	%r6, 0;
	mov.b32 	%r7, 99;
	st.global.v2.u32 	[%rd5+256], {%r7, %r6};
$L__BB3_2:
	setp.ne.s32 	%p2, %r1, 0;
	setp.gt.u32 	%p3, %r2, 31;
	or.pred  	%p4, %p2, %p3;
	@%p4 bra 	$L__BB3_4;
	mul.wide.u32 	%rd6, %r2, 8;
	add.s64 	%rd7, %rd1, %rd6;
	mov.b32 	%r9, 0;
	st.global.v2.u32 	[%rd7], {%r9, %r9};
$L__BB3_4:
	or.b32  	%r10, %r1, %r2;
	setp.ne.s32 	%p5, %r10, 0;
	@%p5 bra 	$L__BB3_6;
	cvta.to.global.u64 	%rd8, %rd2;
	mov.b64 	%rd9, 0;
	st.global.u64 	[%rd8], %rd9;
$L__BB3_6:
	ret;

}
	// .globl	_ZN3cub18CUB_300001_SM_10006detail6select23DeviceSelectSweepKernelINS2_10policy_hubIN4cuda3std3__45tupleIJiiEEEiiLb0ELNS0_10SelectImplE2EE10Policy1000EPS9_N6thrust24THRUST_300001_SM_1000_NS6detail15normal_iteratorINSF_10device_ptrIiEEEENSF_12zip_iteratorINS8_IJSK_SK_EEEEEPiNS0_13ScanTileStateIiLb1EEE11is_positiveNS0_8NullTypeEiNS2_19streaming_context_tIiLb0EEELSA_2EEEvT0_T1_T2_T3_T4_T5_T6_T7_iT8_NS1_7vsmem_tE
.visible .entry _ZN3cub18CUB_300001_SM_10006detail6select23DeviceSelectSweepKernelINS2_10policy_hubIN4cuda3std3__45tupleIJiiEEEiiLb0ELNS0_10SelectImplE2EE10Policy1000EPS9_N6thrust24THRUST_300001_SM_1000_NS6detail15normal_iteratorINSF_10device_ptrIiEEEENSF_12zip_iteratorINS8_IJSK_SK_EEEEEPiNS0_13ScanTileStateIiLb1EEE11is_positiveNS0_8NullTypeEiNS2_19streaming_context_tIiLb0EEELSA_2EEEvT0_T1_T2_T3_T4_T5_T6_T7_iT8_NS1_7vsmem_tE(
	.param .u64 .ptr .align 1 _ZN3cub18CUB_300001_SM_10006detail6select23DeviceSelectSweepKernelINS2_10policy_hubIN4cuda3std3__45tupleIJiiEEEiiLb0ELNS0_10SelectImplE2EE10Policy1000EPS9_N6thrust24THRUST_300001_SM_1000_NS6detail15normal_iteratorINSF_10device_ptrIiEEEENSF_12zip_iteratorINS8_IJSK_SK_EEEEEPiNS0_13ScanTileStateIiLb1EEE11is_positiveNS0_8NullTypeEiNS2_19streaming_context_tIiLb0EEELSA_2EEEvT0_T1_T2_T3_T4_T5_T6_T7_iT8_NS1_7vsmem_tE_param_0,
	.param .align 8 .b8 _ZN3cub18CUB_300001_SM_10006detail6select23DeviceSelectSweepKernelINS2_10policy_hubIN4cuda3std3__45tupleIJiiEEEiiLb0ELNS0_10SelectImplE2EE10Policy1000EPS9_N6thrust24THRUST_300001_SM_1000_NS6detail15normal_iteratorINSF_10device_ptrIiEEEENSF_12zip_iteratorINS8_IJSK_SK_EEEEEPiNS0_13ScanTileStateIiLb1EEE11is_positiveNS0_8NullTypeEiNS2_19streaming_context_tIiLb0EEELSA_2EEEvT0_T1_T2_T3_T4_T5_T6_T7_iT8_NS1_7vsmem_tE_param_1[8],
	.param .align 8 .b8 _ZN3cub18CUB_300001_SM_10006detail6select23DeviceSelectSweepKernelINS2_10policy_hubIN4cuda3std3__45tupleIJiiEEEiiLb0ELNS0_10SelectImplE2EE10Policy1000EPS9_N6thrust24THRUST_300001_SM_1000_NS6detail15normal_iteratorINSF_10device_ptrIiEEEENSF_12zip_iteratorINS8_IJSK_SK_EEEEEPiNS0_13ScanTileStateIiLb1EEE11is_positiveNS0_8NullTypeEiNS2_19streaming_context_tIiLb0EEELSA_2EEEvT0_T1_T2_T3_T4_T5_T6_T7_iT8_NS1_7vsmem_tE_param_2[16],
	.param .u64 .ptr .align 1 _ZN3cub18CUB_300001_SM_10006detail6select23DeviceSelectSweepKernelINS2_10policy_hubIN4cuda3std3__45tupleIJiiEEEiiLb0ELNS0_10SelectImplE2EE10Policy1000EPS9_N6thrust24THRUST_300001_SM_1000_NS6detail15normal_iteratorINSF_10device_ptrIiEEEENSF_12zip_iteratorINS8_IJSK_SK_EEEEEPiNS0_13ScanTileStateIiLb1EEE11is_positiveNS0_8NullTypeEiNS2_19streaming_context_tIiLb0EEELSA_2EEEvT0_T1_T2_T3_T4_T5_T6_T7_iT8_NS1_7vsmem_tE_param_3,
	.param .align 8 .b8 _ZN3cub18CUB_300001_SM_10006detail6select23DeviceSelectSweepKernelINS2_10policy_hubIN4cuda3std3__45tupleIJiiEEEiiLb0ELNS0_10SelectImplE2EE10Policy1000EPS9_N6thrust24THRUST_300001_SM_1000_NS6detail15normal_iteratorINSF_10device_ptrIiEEEENSF_12zip_iteratorINS8_IJSK_SK_EEEEEPiNS0_13ScanTileStateIiLb1EEE11is_positiveNS0_8NullTypeEiNS2_19streaming_context_tIiLb0EEELSA_2EEEvT0_T1_T2_T3_T4_T5_T6_T7_iT8_NS1_7vsmem_tE_param_4[8],
	.param .align 1 .b8 _ZN3cub18CUB_300001_SM_10006detail6select23DeviceSelectSweepKernelINS2_10policy_hubIN4cuda3std3__45tupleIJiiEEEiiLb0ELNS0_10SelectImplE2EE10Policy1000EPS9_N6thrust24THRUST_300001_SM_1000_NS6detail15normal_iteratorINSF_10device_ptrIiEEEENSF_12zip_iteratorINS8_IJSK_SK_EEEEEPiNS0_13ScanTileStateIiLb1EEE11is_positiveNS0_8NullTypeEiNS2_19streaming_context_tIiLb0EEELSA_2EEEvT0_T1_T2_T3_T4_T5_T6_T7_iT8_NS1_7vsmem_tE_param_5[1],
	.param .align 1 .b8 _ZN3cub18CUB_300001_SM_10006detail6select23DeviceSelectSweepKernelINS2_10policy_hubIN4cuda3std3__45tupleIJiiEEEiiLb0ELNS0_10SelectImplE2EE10Policy1000EPS9_N6thrust24THRUST_300001_SM_1000_NS6detail15normal_iteratorINSF_10device_ptrIiEEEENSF_12zip_iteratorINS8_IJSK_SK_EEEEEPiNS0_13ScanTileStateIiLb1EEE11is_positiveNS0_8NullTypeEiNS2_19streaming_context_tIiLb0EEELSA_2EEEvT0_T1_T2_T3_T4_T5_T6_T7_iT8_NS1_7vsmem_tE_param_6[1],
	.param .u32 _ZN3cub18CUB_300001_SM_10006detail6select23DeviceSelectSweepKernelINS2_10policy_hubIN4cuda3std3__45tupleIJiiEEEiiLb0ELNS0_10SelectImplE2EE10Policy1000EPS9_N6thrust24THRUST_300001_SM_1000_NS6detail15normal_iteratorINSF_10device_ptrIiEEEENSF_12zip_iteratorINS8_IJSK_SK_EEEEEPiNS0_13ScanTileStateIiLb1EEE11is_positiveNS0_8NullTypeEiNS2_19streaming_context_tIiLb0EEELSA_2EEEvT0_T1_T2_T3_T4_T5_T6_T7_iT8_NS1_7vsmem_tE_param_7,
	.param .u32 _ZN3cub18CUB_300001_SM_10006detail6select23DeviceSelectSweepKernelINS2_10policy_hubIN4cuda3std3__45tupleIJiiEEEiiLb0ELNS0_10SelectImplE2EE10Policy1000EPS9_N6thrust24THRUST_300001_SM_1000_NS6detail15normal_iteratorINSF_10device_ptrIiEEEENSF_12zip_iteratorINS8_IJSK_SK_EEEEEPiNS0_13ScanTileStateIiLb1EEE11is_positiveNS0_8NullTypeEiNS2_19streaming_context_tIiLb0EEELSA_2EEEvT0_T1_T2_T3_T4_T5_T6_T7_iT8_NS1_7vsmem_tE_param_8,
	.param .align 1 .b8 _ZN3cub18CUB_300001_SM_10006detail6select23DeviceSelectSweepKernelINS2_10policy_hubIN4cuda3std3__45tupleIJiiEEEiiLb0ELNS0_10SelectImplE2EE10Policy1000EPS9_N6thrust24THRUST_300001_SM_1000_NS6detail15normal_iteratorINSF_10device_ptrIiEEEENSF_12zip_iteratorINS8_IJSK_SK_EEEEEPiNS0_13ScanTileStateIiLb1EEE11is_positiveNS0_8NullTypeEiNS2_19streaming_context_tIiLb0EEELSA_2EEEvT0_T1_T2_T3_T4_T5_T6_T7_iT8_NS1_7vsmem_tE_param_9[1],
	.param .align 8 .b8 _ZN3cub18CUB_300001_SM_10006detail6select23DeviceSelectSweepKernelINS2_10policy_hubIN4cuda3std3__45tupleIJiiEEEiiLb0ELNS0_10SelectImplE2EE10Policy1000EPS9_N6thrust24THRUST_300001_SM_1000_NS6detail15normal_iteratorINSF_10device_ptrIiEEEENSF_12zip_iteratorINS8_IJSK_SK_EEEEEPiNS0_13ScanTileStateIiLb1EEE11is_positiveNS0_8NullTypeEiNS2_19streaming_context_tIiLb0EEELSA_2EEEvT0_T1_T2_T3_T4_T5_T6_T7_iT8_NS1_7vsmem_tE_param_10[8]
)
.maxntid 128
{
	.reg .pred 	%p<158>;
	.reg .b32 	%r<993>;
	.reg .b64 	%rd<134>;
	// demoted variable
	.shared .align 16 .b8 _ZZN3cub18CUB_300001_SM_10006detail6select23DeviceSelectSweepKernelINS2_10policy_hubIN4cuda3std3__45tupleIJiiEEEiiLb0ELNS0_10SelectImplE2EE10Policy1000EPS9_N6thrust24THRUST_300001_SM_1000_NS6detail15normal_iteratorINSF_10device_ptrIiEEEENSF_12zip_iteratorINS8_IJSK_SK_EEEEEPiNS0_13ScanTileStateIiLb1EEE11is_positiveNS0_8NullTypeEiNS2_19streaming_context_tIiLb0EEELSA_2EEEvT0_T1_T2_T3_T4_T5_T6_T7_iT8_NS1_7vsmem_tEE19static_temp_storage[5120];
	ld.param.u64 	%rd2, [_ZN3cub18CUB_300001_SM_10006detail6select23DeviceSelectSweepKernelINS2_10policy_hubIN4cuda3std3__45tupleIJiiEEEiiLb0ELNS0_10SelectImplE2EE10Policy1000EPS9_N6thrust24THRUST_300001_SM_1000_NS6detail15normal_iteratorINSF_10device_ptrIiEEEENSF_12zip_iteratorINS8_IJSK_SK_EEEEEPiNS0_13ScanTileStateIiLb1EEE11is_positiveNS0_8NullTypeEiNS2_19streaming_context_tIiLb0EEELSA_2EEEvT0_T1_T2_T3_T4_T5_T6_T7_iT8_NS1_7vsmem_tE_param_4];
	ld.param.u64 	%rd24, [_ZN3cub18CUB_300001_SM_10006detail6select23DeviceSelectSweepKernelINS2_10policy_hubIN4cuda3std3__45tupleIJiiEEEiiLb0ELNS0_10SelectImplE2EE10Policy1000EPS9_N6thrust24THRUST_300001_SM_1000_NS6detail15normal_iteratorINSF_10device_ptrIiEEEENSF_12zip_iteratorINS8_IJSK_SK_EEEEEPiNS0_13ScanTileStateIiLb1EEE11is_positiveNS0_8NullTypeEiNS2_19streaming_context_tIiLb0EEELSA_2EEEvT0_T1_T2_T3_T4_T5_T6_T7_iT8_NS1_7vsmem_tE_param_1];
	ld.param.u64 	%rd22, [_ZN3cub18CUB_300001_SM_10006detail6select23DeviceSelectSweepKernelINS2_10policy_hubIN4cuda3std3__45tupleIJiiEEEiiLb0ELNS0_10SelectImplE2EE10Policy1000EPS9_N6thrust24THRUST_300001_SM_1000_NS6detail15normal_iteratorINSF_10device_ptrIiEEEENSF_12zip_iteratorINS8_IJSK_SK_EEEEEPiNS0_13ScanTileStateIiLb1EEE11is_positiveNS0_8NullTypeEiNS2_19streaming_context_tIiLb0EEELSA_2EEEvT0_T1_T2_T3_T4_T5_T6_T7_iT8_NS1_7vsmem_tE_param_2+8];
	ld.param.u64 	%rd21, [_ZN3cub18CUB_300001_SM_10006detail6select23DeviceSelectSweepKernelINS2_10policy_hubIN4cuda3std3__45tupleIJiiEEEiiLb0ELNS0_10SelectImplE2EE10Policy1000EPS9_N6thrust24THRUST_300001_SM_1000_NS6detail15normal_iteratorINSF_10device_ptrIiEEEENSF_12zip_iteratorINS8_IJSK_SK_EEEEEPiNS0_13ScanTileStateIiLb1EEE11is_positiveNS0_8NullTypeEiNS2_19streaming_context_tIiLb0EEELSA_2EEEvT0_T1_T2_T3_T4_T5_T6_T7_iT8_NS1_7vsmem_tE_param_2];
	ld.param.u64 	%rd25, [_ZN3cub18CUB_300001_SM_10006detail6select23DeviceSelectSweepKernelINS2_10policy_hubIN4cuda3std3__45tupleIJiiEEEiiLb0ELNS0_10SelectImplE2EE10Policy1000EPS9_N6thrust24THRUST_300001_SM_1000_NS6detail15normal_iteratorINSF_10device_ptrIiEEEENSF_12zip_iteratorINS8_IJSK_SK_EEEEEPiNS0_13ScanTileStateIiLb1EEE11is_positiveNS0_8NullTypeEiNS2_19streaming_context_tIiLb0EEELSA_2EEEvT0_T1_T2_T3_T4_T5_T6_T7_iT8_NS1_7vsmem_tE_param_0];
	ld.param.u32 	%r233, [_ZN3cub18CUB_300001_SM_10006detail6select23DeviceSelectSweepKernelINS2_10policy_hubIN4cuda3std3__45tupleIJiiEEEiiLb0ELNS0_10SelectImplE2EE10Policy1000EPS9_N6thrust24THRUST_300001_SM_1000_NS6detail15normal_iteratorINSF_10device_ptrIiEEEENSF_12zip_iteratorINS8_IJSK_SK_EEEEEPiNS0_13ScanTileStateIiLb1EEE11is_positiveNS0_8NullTypeEiNS2_19streaming_context_tIiLb0EEELSA_2EEEvT0_T1_T2_T3_T4_T5_T6_T7_iT8_NS1_7vsmem_tE_param_7];
	ld.param.u32 	%r234, [_ZN3cub18CUB_300001_SM_10006detail6select23DeviceSelectSweepKernelINS2_10policy_hubIN4cuda3std3__45tupleIJiiEEEiiLb0ELNS0_10SelectImplE2EE10Policy1000EPS9_N6thrust24THRUST_300001_SM_1000_NS6detail15normal_iteratorINSF_10device_ptrIiEEEENSF_12zip_iteratorINS8_IJSK_SK_EEEEEPiNS0_13ScanTileStateIiLb1EEE11is_positiveNS0_8NullTypeEiNS2_19streaming_context_tIiLb0EEELSA_2EEEvT0_T1_T2_T3_T4_T5_T6_T7_iT8_NS1_7vsmem_tE_param_8];
	cvta.to.global.u64 	%rd1, %rd25;
	cvta.to.global.u64 	%rd3, %rd21;
	cvta.to.global.u64 	%rd4, %rd22;
	cvta.to.global.u64 	%rd5, %rd24;
	mov.u32 	%r235, %ctaid.x;
	mov.u32 	%r236, %nctaid.y;
	mov.u32 	%r237, %ctaid.y;
	mad.lo.s32 	%r1, %r235, %r236, %r237;
	mul.lo.s32 	%r2, %r1, 640;
	add.s32 	%r238, %r234, -1;
	setp.ge.s32 	%p1, %r1, %r238;
	@%p1 bra 	$L__BB4_35;
	setp.ne.s32 	%p95, %r1, 0;
	@%p95 bra 	$L__BB4_7;
	mov.u32 	%r3, %tid.x;
	mul.lo.s32 	%r4, %r3, 5;
	add.s32 	%r855, %r2, %r4;
	mul.wide.u32 	%rd113, %r855, 8;
	add.s64 	%rd114, %rd1, %rd113;
	ld.global.u32 	%r5, [%rd114];
	ld.global.u32 	%r6, [%rd114+4];
	ld.global.u32 	%r7, [%rd114+8];
	ld.global.u32 	%r8, [%rd114+12];
	ld.global.u32 	%r9, [%rd114+16];
	ld.global.u32 	%r10, [%rd114+20];
	ld.global.u32 	%r11, [%rd114+24];
	ld.global.u32 	%r12, [%rd114+28];
	ld.global.u32 	%r13, [%rd114+32];
	ld.global.u32 	%r14, [%rd114+36];
	bar.sync 	0;
	mul.wide.u32 	%rd115, %r855, 4;
	add.s64 	%rd116, %rd5, %rd115;
	ld.global.u32 	%r15, [%rd116];
	ld.global.u32 	%r16, [%rd116+4];
	ld.global.u32 	%r17, [%rd116+8];
	ld.global.u32 	%r18, [%rd116+12];
	ld.global.u32 	%r19, [%rd116+16];
	not.b32 	%r856, %r15;
	shr.u32 	%r20, %r856, 31;
	not.b32 	%r857, %r16;
	shr.u32 	%r21, %r857, 31;
	not.b32 	%r858, %r17;
	shr.u32 	%r22, %r858, 31;
	not.b32 	%r859, %r18;
	shr.u32 	%r23, %r859, 31;
	not.b32 	%r860, %r19;
	shr.u32 	%r861, %r860, 31;
	bar.sync 	0;
	add.s32 	%r24, %r21, %r20;
	add.s32 	%r25, %r24, %r22;
	add.s32 	%r26, %r25, %r23;
	add.s32 	%r829, %r26, %r861;
	shr.u32 	%r28, %r3, 5;
	// begin inline asm
	mov.u32 %r824, %laneid;
	// end inline asm
	mov.b32 	%r827, 1;
	mov.b32 	%r852, 0;
	mov.b32 	%r854, -1;
	// begin inline asm
	{  .reg .s32 r0;  .reg .pred p;  shfl.sync.up.b32 r0|p, %r829, %r827, %r852, %r854;  @p add.s32 r0, r0, %r829;  mov.s32 %r825, r0;}
	// end inline asm
	mov.b32 	%r833, 2;
	// begin inline asm
	{  .reg .s32 r0;  .reg .pred p;  shfl.sync.up.b32 r0|p, %r825, %r833, %r852, %r854;  @p add.s32 r0, r0, %r825;  mov.s32 %r831, r0;}
	// end inline asm
	mov.b32 	%r839, 4;
	// begin inline asm
	{  .reg .s32 r0;  .reg .pred p;  shfl.sync.up.b32 r0|p, %r831, %r839, %r852, %r854;  @p add.s32 r0, r0, %r831;  mov.s32 %r837, r0;}
	// end inline asm
	mov.b32 	%r845, 8;
	// begin inline asm
	{  .reg .s32 r0;  .reg .pred p;  shfl.sync.up.b32 r0|p, %r837, %r845, %r852, %r854;  @p add.s32 r0, r0, %r837;  mov.s32 %r843, r0;}
	// end inline asm
	mov.b32 	%r851, 16;
	// begin inline asm
	{  .reg .s32 r0;  .reg .pred p;  shfl.sync.up.b32 r0|p, %r843, %r851, %r852, %r854;  @p add.s32 r0, r0, %r843;  mov.s32 %r849, r0;}
	// end inline asm
	setp.ne.s32 	%p142, %r824, 31;
	@%p142 bra 	$L__BB4_4;
	shl.b32 	%r862, %r28, 2;
	mov.u32 	%r863, _ZZN3cub18CUB_300001_SM_10006detail6select23DeviceSelectSweepKernelINS2_10policy_hubIN4cuda3std3__45tupleIJiiEEEiiLb0ELNS0_10SelectImplE2EE10Policy1000EPS9_N6thrust24THRUST_300001_SM_1000_NS6detail15normal_iteratorINSF_10device_ptrIiEEEENSF_12zip_iteratorINS8_IJSK_SK_EEEEEPiNS0_13ScanTileStateIiLb1EEE11is_positiveNS0_8NullTypeEiNS2_19streaming_context_tIiLb0EEELSA_2EEEvT0_T1_T2_T3_T4_T5_T6_T7_iT8_NS1_7vsmem_tEE19static_temp_storage;
	add.s32 	%r864, %r863, %r862;
	st.shared.u32 	[%r864], %r849;
$L__BB4_4:
	bar.sync 	0;
	ld.shared.v4.u32 	{%r865, %r866, %r867, %r868}, [_ZZN3cub18CUB_300001_SM_10006detail6select23DeviceSelectSweepKernelINS2_10policy_hubIN4cuda3std3__45tupleIJiiEEEiiLb0ELNS0_10SelectImplE2EE10Policy1000EPS9_N6thrust24THRUST_300001_SM_1000_NS6detail15normal_iteratorINSF_10device_ptrIiEEEENSF_12zip_iteratorINS8_IJSK_SK_EEEEEPiNS0_13ScanTileStateIiLb1EEE11is_positiveNS0_8NullTypeEiNS2_19streaming_context_tIiLb0EEELSA_2EEEvT0_T1_T2_T3_T4_T5_T6_T7_iT8_NS1_7vsmem_tEE19static_temp_storage];
	add.s32 	%r869, %r866, %r865;
	setp.eq.s32 	%p143, %r28, 2;
	selp.b32 	%r870, %r869, %r865, %p143;
	add.s32 	%r871, %r869, %r867;
	setp.eq.s32 	%p144, %r28, 3;
	selp.b32 	%r872, %r871, %r870, %p144;
	add.s32 	%r31, %r871, %r868;
	setp.lt.u32 	%p145, %r3, 32;
	selp.b32 	%r873, 0, %r872, %p145;
	setp.eq.s32 	%p146, %r824, 0;
	sub.s32 	%r874, %r849, %r829;
	selp.b32 	%r875, 0, %r874, %p146;
	add.s32 	%r32, %r873, %r875;
	setp.ne.s32 	%p147, %r3, 0;
	@%p147 bra 	$L__BB4_6;
	add.s64 	%rd117, %rd2, 256;
	mov.b32 	%r876, 101;
	// begin inline asm
	st.relaxed.gpu.v2.u32 [%rd117], {%r876, %r31};
	// end inline asm
$L__BB4_6:
	setp.gt.s32 	%p148, %r19, -1;
	setp.gt.s32 	%p149, %r18, -1;
	setp.gt.s32 	%p150, %r17, -1;
	setp.gt.s32 	%p151, %r16, -1;
	setp.gt.s32 	%p152, %r15, -1;
	bar.sync 	0;
	sub.s32 	%r878, 640, %r31;
	sub.s32 	%r879, %r4, %r32;
	add.s32 	%r880, %r32, %r878;
	selp.b32 	%r881, %r880, %r879, %p152;
	shl.b32 	%r882, %r881, 3;
	mov.u32 	%r883, _ZZN3cub18CUB_300001_SM_10006detail6select23DeviceSelectSweepKernelINS2_10policy_hubIN4cuda3std3__45tupleIJiiEEEiiLb0ELNS0_10SelectImplE2EE10Policy1000EPS9_N6thrust24THRUST_300001_SM_1000_NS6detail15normal_iteratorINSF_10device_ptrIiEEEENSF_12zip_iteratorINS8_IJSK_SK_EEEEEPiNS0_13ScanTileStateIiLb1EEE11is_positiveNS0_8NullTypeEiNS2_19streaming_context_tIiLb0EEELSA_2EEEvT0_T1_T2_T3_T4_T5_T6_T7_iT8_NS1_7vsmem_tEE19static_temp_storage;
	add.s32 	%r884, %r883, %r882;
	st.shared.v2.u32 	[%r884], {%r5, %r6};
	add.s32 	%r885, %r32, %r20;
	sub.s32 	%r886, %r4, %r885;
	add.s32 	%r887, %r886, 1;
	add.s32 	%r888, %r880, %r20;
	selp.b32 	%r889, %r888, %r887, %p151;
	shl.b32 	%r890, %r889, 3;
	add.s32 	%r891, %r883, %r890;
	st.shared.v2.u32 	[%r891], {%r7, %r8};
	add.s32 	%r892, %r24, %r32;
	sub.s32 	%r893, %r4, %r892;
	add.s32 	%r894, %r893, 2;
	add.s32 	%r895, %r888, %r21;
	selp.b32 	%r896, %r895, %r894, %p150;
	shl.b32 	%r897, %r896, 3;
	add.s32 	%r898, %r883, %r897;
	st.shared.v2.u32 	[%r898], {%r9, %r10};
	add.s32 	%r899, %r25, %r32;
	sub.s32 	%r900, %r4, %r899;
	add.s32 	%r901, %r900, 3;
	add.s32 	%r902, %r895, %r22;
	selp.b32 	%r903, %r902, %r901, %p149;
	shl.b32 	%r904, %r903, 3;
	add.s32 	%r905, %r883, %r904;
	st.shared.v2.u32 	[%r905], {%r11, %r12};
	add.s32 	%r906, %r26, %r32;
	sub.s32 	%r907, %r4, %r906;
	add.s32 	%r908, %r907, 4;
	add.s32 	%r909, %r902, %r23;
	selp.b32 	%r910, %r909, %r908, %p148;
	shl.b32 	%r911, %r910, 3;
	add.s32 	%r912, %r883, %r911;
	st.shared.v2.u32 	[%r912], {%r13, %r14};
	bar.sync 	0;
	sub.s32 	%r913, %r3, %r878;
	setp.lt.s32 	%p153, %r3, %r878;
	not.b32 	%r914, %r3;
	add.s32 	%r915, %r233, %r914;
	selp.b32 	%r916, %r915, %r913, %p153;
	shl.b32 	%r917, %r3, 3;
	add.s32 	%r918, %r883, %r917;
	ld.shared.v2.u32 	{%r919, %r920}, [%r918];
	mul.wide.s32 	%rd118, %r916, 4;
	add.s64 	%rd119, %rd3, %rd118;
	add.s64 	%rd120, %rd4, %rd118;
	st.global.u32 	[%rd119], %r919;
	st.global.u32 	[%rd120], %r920;
	add.s32 	%r921, %r3, 128;
	sub.s32 	%r922, %r921, %r878;
	setp.lt.s32 	%p154, %r921, %r878;
	sub.s32 	%r923, %r233, %r3;
	add.s32 	%r924, %r923, -129;
	selp.b32 	%r925, %r924, %r922, %p154;
	ld.shared.v2.u32 	{%r926, %r927}, [%r918+1024];
	mul.wide.s32 	%rd121, %r925, 4;
	add.s64 	%rd122, %rd3, %rd121;
	add.s64 	%rd123, %rd4, %rd121;
	st.global.u32 	[%rd122], %r926;
	st.global.u32 	[%rd123], %r927;
	add.s32 	%r928, %r3, 256;
	sub.s32 	%r929, %r928, %r878;
	setp.lt.s32 	%p155, %r928, %r878;
	add.s32 	%r930, %r923, -257;
	selp.b32 	%r931, %r930, %r929, %p155;
	ld.shared.v2.u32 	{%r932, %r933}, [%r918+2048];
	mul.wide.s32 	%rd124, %r931, 4;
	add.s64 	%rd125, %rd3, %rd124;
	add.s64 	%rd126, %rd4, %rd124;
	st.global.u32 	[%rd125], %r932;
	st.global.u32 	[%rd126], %r933;
	add.s32 	%r934, %r3, 384;
	sub.s32 	%r935, %r934, %r878;
	setp.lt.s32 	%p156, %r934, %r878;
	add.s32 	%r936, %r923, -385;
	selp.b32 	%r937, %r936, %r935, %p156;
	ld.shared.v2.u32 	{%r938, %r939}, [%r918+3072];
	mul.wide.s32 	%rd127, %r937, 4;
	add.s64 	%rd128, %rd3, %rd127;
	add.s64 	%rd129, %rd4, %rd127;
	st.global.u32 	[%rd128], %r938;
	st.global.u32 	[%rd129], %r939;
	add.s32 	%r940, %r3, 512;
	sub.s32 	%r941, %r940, %r878;
	setp.lt.s32 	%p157, %r940, %r878;
	add.s32 	%r942, %r923, -513;
	selp.b32 	%r943, %r942, %r941, %p157;
	ld.shared.v2.u32 	{%r944, %r945}, [%r918+4096];
	mul.wide.s32 	%rd130, %r943, 4;
	add.s64 	%rd131, %rd3, %rd130;
	add.s64 	%rd132, %rd4, %rd130;
	st.global.u32 	[%rd131], %r944;
	st.global.u32 	[%rd132], %r945;
	bra.uni 	$L__BB4_127;
$L__BB4_7:
	cvt.s64.s32 	%rd78, %r2;
	mov.u32 	%r33, %tid.x;
	mul.lo.s32 	%r34, %r33, 5;
	cvt.u64.u32 	%rd79, %r34;
	add.s64 	%rd80, %rd79, %rd78;
	shl.b64 	%rd81, %rd80, 3;
	add.s64 	%rd82, %rd1, %rd81;
	ld.global.u32 	%r35, [%rd82];
	ld.global.u32 	%r36, [%rd82+4];
	ld.global.u32 	%r37, [%rd82+8];
	ld.global.u32 	%r38, [%rd82+12];
	ld.global.u32 	%r39, [%rd82+16];
	ld.global.u32 	%r40, [%rd82+20];
	ld.global.u32 	%r41, [%rd82+24];
	ld.global.u32 	%r42, [%rd82+28];
	ld.global.u32 	%r43, [%rd82+32];
	ld.global.u32 	%r44, [%rd82+36];
	bar.sync 	0;
	shl.b64 	%rd83, %rd80, 2;
	add.s64 	%rd84, %rd5, %rd83;
	ld.global.u32 	%r45, [%rd84];
	ld.global.u32 	%r46, [%rd84+4];
	ld.global.u32 	%r47, [%rd84+8];
	ld.global.u32 	%r48, [%rd84+12];
	ld.global.u32 	%r49, [%rd84+16];
	not.b32 	%r628, %r45;
	shr.u32 	%r50, %r628, 31;
	not.b32 	%r629, %r46;
	shr.u32 	%r51, %r629, 31;
	not.b32 	%r630, %r47;
	shr.u32 	%r52, %r630, 31;
	not.b32 	%r631, %r48;
	shr.u32 	%r53, %r631, 31;
	not.b32 	%r632, %r49;
	shr.u32 	%r633, %r632, 31;
	bar.sync 	0;
	add.s32 	%r54, %r51, %r50;
	add.s32 	%r55, %r54, %r52;
	add.s32 	%r56, %r55, %r53;
	add.s32 	%r602, %r56, %r633;
	shr.u32 	%r58, %r33, 5;
	// begin inline asm
	mov.u32 %r597, %laneid;
	// end inline asm
	mov.b32 	%r600, 1;
	mov.b32 	%r625, 0;
	mov.b32 	%r627, -1;
	// begin inline asm
	{  .reg .s32 r0;  .reg .pred p;  shfl.sync.up.b32 r0|p, %r602, %r600, %r625, %r627;  @p add.s32 r0, r0, %r602;  mov.s32 %r598, r0;}
	// end inline asm
	mov.b32 	%r606, 2;
	// begin inline asm
	{  .reg .s32 r0;  .reg .pred p;  shfl.sync.up.b32 r0|p, %r598, %r606, %r625, %r627;  @p add.s32 r0, r0, %r598;  mov.s32 %r604, r0;}
	// end inline asm
	mov.b32 	%r612, 4;
	// begin inline asm
	{  .reg .s32 r0;  .reg .pred p;  shfl.sync.up.b32 r0|p, %r604, %r612, %r625, %r627;  @p add.s32 r0, r0, %r604;  mov.s32 %r610, r0;}
	// end inline asm
	mov.b32 	%r618, 8;
	// begin inline asm
	{  .reg .s32 r0;  .reg .pred p;  shfl.sync.up.b32 r0|p, %r610, %r618, %r625, %r627;  @p add.s32 r0, r0, %r610;  mov.s32 %r616, r0;}
	// end inline asm
	mov.b32 	%r624, 16;
	// begin inline asm
	{  .reg .s32 r0;  .reg .pred p;  shfl.sync.up.b32 r0|p, %r616, %r624, %r625, %r627;  @p add.s32 r0, r0, %r616;  mov.s32 %r622, r0;}
	// end inline asm
	setp.ne.s32 	%p96, %r597, 31;
	@%p96 bra 	$L__BB4_9;
	shl.b32 	%r634, %r58, 2;
	mov.u32 	%r635, _ZZN3cub18CUB_300001_SM_10006detail6select23DeviceSelectSweepKernelINS2_10policy_hubIN4cuda3std3__45tupleIJiiEEEiiLb0ELNS0_10SelectImplE2EE10Policy1000EPS9_N6thrust24THRUST_300001_SM_1000_NS6detail15normal_iteratorINSF_10device_ptrIiEEEENSF_12zip_iteratorINS8_IJSK_SK_EEEEEPiNS0_13ScanTileStateIiLb1EEE11is_positiveNS0_8NullTypeEiNS2_19streaming_context_tIiLb0EEELSA_2EEEvT0_T1_T2_T3_T4_T5_T6_T7_iT8_NS1_7vsmem_tEE19static_temp_storage;
	add.s32 	%r636, %r635, %r634;
	st.shared.u32 	[%r636], %r622;
$L__BB4_9:
	sub.s32 	%r637, %r622, %r602;
	bar.sync 	0;
	ld.shared.v4.u32 	{%r638, %r639, %r640, %r641}, [_ZZN3cub18CUB_300001_SM_10006detail6select23DeviceSelectSweepKernelINS2_10policy_hubIN4cuda3std3__45tupleIJiiEEEiiLb0ELNS0_10SelectImplE2EE10Policy1000EPS9_N6thrust24THRUST_300001_SM_1000_NS6detail15normal_iteratorINSF_10device_ptrIiEEEENSF_12zip_iteratorINS8_IJSK_SK_EEEEEPiNS0_13ScanTileStateIiLb1EEE11is_positiveNS0_8NullTypeEiNS2_19streaming_context_tIiLb0EEELSA_2EEEvT0_T1_T2_T3_T4_T5_T6_T7_iT8_NS1_7vsmem_tEE19static_temp_storage];
	add.s32 	%r642, %r639, %r638;
	setp.eq.s32 	%p97, %r58, 2;
	selp.b32 	%r643, %r642, %r638, %p97;
	add.s32 	%r644, %r642, %r640;
	setp.eq.s32 	%p98, %r58, 3;
	selp.b32 	%r645, %r644, %r643, %p98;
	add.s32 	%r61, %r644, %r641;
	setp.gt.u32 	%p99, %r33, 31;
	setp.lt.u32 	%p100, %r33, 32;
	setp.eq.s32 	%p101, %r597, 0;
	selp.b32 	%r646, 0, %r637, %p101;
	add.s32 	%r953, %r645, %r646;
	selp.b32 	%r63, %r637, %r953, %p100;
	@%p99 bra 	$L__BB4_34;
	setp.ne.s32 	%p102, %r33, 0;
	mul.wide.s32 	%rd85, %r1, 8;
	add.s64 	%rd6, %rd2, %rd85;
	@%p102 bra 	$L__BB4_12;
	st.shared.u32 	[_ZZN3cub18CUB_300001_SM_10006detail6select23DeviceSelectSweepKernelINS2_10policy_hubIN4cuda3std3__45tupleIJiiEEEiiLb0ELNS0_10SelectImplE2EE10Policy1000EPS9_N6thrust24THRUST_300001_SM_1000_NS6detail15normal_iteratorINSF_10device_ptrIiEEEENSF_12zip_iteratorINS8_IJSK_SK_EEEEEPiNS0_13ScanTileStateIiLb1EEE11is_positiveNS0_8NullTypeEiNS2_19streaming_context_tIiLb0EEELSA_2EEEvT0_T1_T2_T3_T4_T5_T6_T7_iT8_NS1_7vsmem_tEE19static_temp_storage+44], %r61;
	add.s64 	%rd86, %rd6, 256;
	mov.b32 	%r647, 100;
	// begin inline asm
	st.relaxed.gpu.v2.u32 [%rd86], {%r647, %r61};
	// end inline asm
$L__BB4_12:
	not.b32 	%r649, %r33;
	add.s32 	%r950, %r1, %r649;
	mov.u32 	%r65, %nctaid.x;
	setp.gt.u32 	%p103, %r65, 499;
	@%p103 bra 	$L__BB4_14;
	membar.cta;
	bra.uni 	$L__BB4_15;
$L__BB4_14:
	mov.b32 	%r650, 450;
	// begin inline asm
	nanosleep.u32 %r650;
	// end inline asm
$L__BB4_15:
	mul.wide.s32 	%rd88, %r950, 8;
	add.s64 	%rd89, %rd2, %rd88;
	add.s64 	%rd87, %rd89, 256;
	// begin inline asm
	ld.relaxed.gpu.v2.u32 {%r951, %r947}, [%rd87];
	// end inline asm
$L__BB4_16:
	setp.eq.s32 	%p104, %r951, 99;
	mov.b32 	%r653, -1;
	vote.sync.any.pred 	%p105, %p104, %r653;
	not.pred 	%p106, %p105;
	@%p106 bra 	$L__BB4_21;
	@%p103 bra 	$L__BB4_19;
	membar.cta;
	bra.uni 	$L__BB4_20;
$L__BB4_19:
	mov.b32 	%r821, 350;
	// begin inline asm
	nanosleep.u32 %r821;
	// end inline asm
$L__BB4_20:
	// begin inline asm
	ld.relaxed.gpu.v2.u32 {%r951, %r947}, [%rd87];
	// end inline asm
	bra.uni 	$L__BB4_16;
$L__BB4_21:
	setp.eq.s32 	%p107, %r951, 101;
	mov.b32 	%r680, -1;
	vote.sync.ballot.b32 	%r681, %p107, %r680;
	// begin inline asm
	mov.u32 %r655, %lanemask_ge;
	// end inline asm
	and.b32  	%r682, %r681, %r655;
	or.b32  	%r683, %r682, -2147483648;
	add.s32 	%r684, %r683, -1;
	not.b32 	%r685, %r683;
	and.b32  	%r686, %r685, %r684;
	popc.b32 	%r659, %r686;
	mov.b32 	%r658, 1;
	// begin inline asm
	shfl.sync.down.b32 %r656, %r947, %r658, %r659, %r680;
	// end inline asm
	setp.lt.s32 	%p109, %r597, %r659;
	selp.b32 	%r687, %r656, 0, %p109;
	add.s32 	%r662, %r687, %r947;
	mov.b32 	%r663, 2;
	// begin inline asm
	shfl.sync.down.b32 %r661, %r662, %r663, %r659, %r680;
	// end inline asm
	add.s32 	%r75, %r597, 2;
	setp.gt.s32 	%p110, %r75, %r659;
	selp.b32 	%r688, 0, %r661, %p110;
	add.s32 	%r667, %r662, %r688;
	mov.b32 	%r668, 4;
	// begin inline asm
	shfl.sync.down.b32 %r666, %r667, %r668, %r659, %r680;
	// end inline asm
	add.s32 	%r76, %r597, 4;
	setp.gt.s32 	%p111, %r76, %r659;
	selp.b32 	%r689, 0, %r666, %p111;
	add.s32 	%r672, %r667, %r689;
	mov.b32 	%r673, 8;
	// begin inline asm
	shfl.sync.down.b32 %r671, %r672, %r673, %r659, %r680;
	// end inline asm
	add.s32 	%r77, %r597, 8;
	setp.gt.s32 	%p112, %r77, %r659;
	selp.b32 	%r690, 0, %r671, %p112;
	add.s32 	%r677, %r672, %r690;
	mov.b32 	%r678, 16;
	// begin inline asm
	shfl.sync.down.b32 %r676, %r677, %r678, %r659, %r680;
	// end inline asm
	add.s32 	%r78, %r597, 16;
	setp.gt.s32 	%p113, %r78, %r659;
	selp.b32 	%r691, 0, %r676, %p113;
	add.s32 	%r948, %r677, %r691;
	add.s64 	%rd8, %rd2, 256;
$L__BB4_22:
	setp.ne.s32 	%p114, %r951, 101;
	mov.b32 	%r692, -1;
	vote.sync.all.pred 	%p115, %p114, %r692;
	not.pred 	%p116, %p115;
	@%p116 bra 	$L__BB4_30;
	mul.wide.s32 	%rd109, %r950, 8;
	add.s64 	%rd110, %rd8, %rd109;
	add.s64 	%rd108, %rd110, -256;
	// begin inline asm
	ld.relaxed.gpu.v2.u32 {%r951, %r952}, [%rd108];
	// end inline asm
$L__BB4_24:
	setp.eq.s32 	%p130, %r951, 99;
	mov.b32 	%r779, -1;
	vote.sync.any.pred 	%p131, %p130, %r779;
	not.pred 	%p132, %p131;
	@%p132 bra 	$L__BB4_29;
	@%p103 bra 	$L__BB4_27;
	membar.cta;
	bra.uni 	$L__BB4_28;
$L__BB4_27:
	mov.b32 	%r818, 350;
	// begin inline asm
	nanosleep.u32 %r818;
	// end inline asm
$L__BB4_28:
	// begin inline asm
	ld.relaxed.gpu.v2.u32 {%r951, %r952}, [%rd108];
	// end inline asm
	bra.uni 	$L__BB4_24;
$L__BB4_29:
	setp.eq.s32 	%p133, %r951, 101;
	mov.b32 	%r805, -1;
	vote.sync.ballot.b32 	%r806, %p133, %r805;
	and.b32  	%r807, %r806, %r655;
	or.b32  	%r808, %r807, -2147483648;
	add.s32 	%r809, %r808, -1;
	not.b32 	%r810, %r808;
	and.b32  	%r811, %r810, %r809;
	popc.b32 	%r784, %r811;
	mov.b32 	%r783, 1;
	// begin inline asm
	shfl.sync.down.b32 %r781, %r952, %r783, %r784, %r805;
	// end inline asm
	setp.lt.s32 	%p135, %r597, %r784;
	selp.b32 	%r812, %r781, 0, %p135;
	add.s32 	%r787, %r812, %r952;
	mov.b32 	%r788, 2;
	// begin inline asm
	shfl.sync.down.b32 %r786, %r787, %r788, %r784, %r805;
	// end inline asm
	setp.gt.s32 	%p136, %r75, %r784;
	selp.b32 	%r813, 0, %r786, %p136;
	add.s32 	%r792, %r787, %r813;
	mov.b32 	%r793, 4;
	// begin inline asm
	shfl.sync.down.b32 %r791, %r792, %r793, %r784, %r805;
	// end inline asm
	setp.gt.s32 	%p137, %r76, %r784;
	selp.b32 	%r814, 0, %r791, %p137;
	add.s32 	%r797, %r792, %r814;
	mov.b32 	%r798, 8;
	// begin inline asm
	shfl.sync.down.b32 %r796, %r797, %r798, %r784, %r805;
	// end inline asm
	setp.gt.s32 	%p138, %r77, %r784;
	selp.b32 	%r815, 0, %r796, %p138;
	add.s32 	%r802, %r797, %r815;
	mov.b32 	%r803, 16;
	// begin inline asm
	shfl.sync.down.b32 %r801, %r802, %r803, %r784, %r805;
	// end inline asm
	setp.gt.s32 	%p139, %r78, %r784;
	selp.b32 	%r816, 0, %r801, %p139;
	add.s32 	%r817, %r816, %r948;
	add.s32 	%r948, %r817, %r802;
	add.s32 	%r950, %r950, -32;
	bra.uni 	$L__BB4_22;
$L__BB4_30:
	setp.ne.s32 	%p117, %r33, 0;
	@%p117 bra 	$L__BB4_32;
	add.s32 	%r695, %r948, %r61;
	add.s64 	%rd90, %rd6, 256;
	mov.b32 	%r694, 101;
	// begin inline asm
	st.relaxed.gpu.v2.u32 [%rd90], {%r694, %r695};
	// end inline asm
	st.shared.u32 	[_ZZN3cub18CUB_300001_SM_10006detail6select23DeviceSelectSweepKernelINS2_10policy_hubIN4cuda3std3__45tupleIJiiEEEiiLb0ELNS0_10SelectImplE2EE10Policy1000EPS9_N6thrust24THRUST_300001_SM_1000_NS6detail15normal_iteratorINSF_10device_ptrIiEEEENSF_12zip_iteratorINS8_IJSK_SK_EEEEEPiNS0_13ScanTileStateIiLb1EEE11is_positiveNS0_8NullTypeEiNS2_19streaming_context_tIiLb0EEELSA_2EEEvT0_T1_T2_T3_T4_T5_T6_T7_iT8_NS1_7vsmem_tEE19static_temp_storage+36], %r948;
	st.shared.u32 	[_ZZN3cub18CUB_300001_SM_10006detail6select23DeviceSelectSweepKernelINS2_10policy_hubIN4cuda3std3__45tupleIJiiEEEiiLb0ELNS0_10SelectImplE2EE10Policy1000EPS9_N6thrust24THRUST_300001_SM_1000_NS6detail15normal_iteratorINSF_10device_ptrIiEEEENSF_12zip_iteratorINS8_IJSK_SK_EEEEEPiNS0_13ScanTileStateIiLb1EEE11is_positiveNS0_8NullTypeEiNS2_19streaming_context_tIiLb0EEELSA_2EEEvT0_T1_T2_T3_T4_T5_T6_T7_iT8_NS1_7vsmem_tEE19static_temp_storage+40], %r695;
$L__BB4_32:
	setp.ne.s32 	%p118, %r597, 0;
	mov.u32 	%r953, %r63;
	@%p118 bra 	$L__BB4_34;
	st.shared.u32 	[_ZZN3cub18CUB_300001_SM_10006detail6select23DeviceSelectSweepKernelINS2_10policy_hubIN4cuda3std3__45tupleIJiiEEEiiLb0ELNS0_10SelectImplE2EE10Policy1000EPS9_N6thrust24THRUST_300001_SM_1000_NS6detail15normal_iteratorINSF_10device_ptrIiEEEENSF_12zip_iteratorINS8_IJSK_SK_EEEEEPiNS0_13ScanTileStateIiLb1EEE11is_positiveNS0_8NullTypeEiNS2_19streaming_context_tIiLb0EEELSA_2EEEvT0_T1_T2_T3_T4_T5_T6_T7_iT8_NS1_7vsmem_tEE19static_temp_storage+20], %r948;
	mov.u32 	%r953, %r948;
$L__BB4_34:
	setp.gt.s32 	%p119, %r49, -1;
	setp.gt.s32 	%p120, %r48, -1;
	setp.gt.s32 	%p121, %r47, -1;
	setp.gt.s32 	%p122, %r46, -1;
	setp.gt.s32 	%p123, %r45, -1;
	bar.sync 	0;
	setp.eq.s32 	%p124, %r33, 0;
	mov.u32 	%r696, _ZZN3cub18CUB_300001_SM_10006detail6select23DeviceSelectSweepKernelINS2_10policy_hubIN4cuda3std3__45tupleIJiiEEEiiLb0ELNS0_10SelectImplE2EE10Policy1000EPS9_N6thrust24THRUST_300001_SM_1000_NS6detail15normal_iteratorINSF_10device_ptrIiEEEENSF_12zip_iteratorINS8_IJSK_SK_EEEEEPiNS0_13ScanTileStateIiLb1EEE11is_positiveNS0_8NullTypeEiNS2_19streaming_context_tIiLb0EEELSA_2EEEvT0_T1_T2_T3_T4_T5_T6_T7_iT8_NS1_7vsmem_tEE19static_temp_storage;
	ld.shared.u32 	%r697, [_ZZN3cub18CUB_300001_SM_10006detail6select23DeviceSelectSweepKernelINS2_10policy_hubIN4cuda3std3__45tupleIJiiEEEiiLb0ELNS0_10SelectImplE2EE10Policy1000EPS9_N6thrust24THRUST_300001_SM_1000_NS6detail15normal_iteratorINSF_10device_ptrIiEEEENSF_12zip_iteratorINS8_IJSK_SK_EEEEEPiNS0_13ScanTileStateIiLb1EEE11is_positiveNS0_8NullTypeEiNS2_19streaming_context_tIiLb0EEELSA_2EEEvT0_T1_T2_T3_T4_T5_T6_T7_iT8_NS1_7vsmem_tEE19static_temp_storage+20];
	selp.b32 	%r698, 0, %r697, %p124;
	add.s32 	%r699, %r698, %r953;
	add.s32 	%r700, %r699, %r50;
	add.s32 	%r701, %r54, %r699;
	add.s32 	%r702, %r55, %r699;
	add.s32 	%r703, %r56, %r699;
	ld.shared.u32 	%r704, [_ZZN3cub18CUB_300001_SM_10006detail6select23DeviceSelectSweepKernelINS2_10policy_hubIN4cuda3std3__45tupleIJiiEEEiiLb0ELNS0_10SelectImplE2EE10Policy1000EPS9_N6thrust24THRUST_300001_SM_1000_NS6detail15normal_iteratorINSF_10device_ptrIiEEEENSF_12zip_iteratorINS8_IJSK_SK_EEEEEPiNS0_13ScanTileStateIiLb1EEE11is_positiveNS0_8NullTypeEiNS2_19streaming_context_tIiLb0EEELSA_2EEEvT0_T1_T2_T3_T4_T5_T6_T7_iT8_NS1_7vsmem_tEE19static_temp_storage+44];
	ld.shared.u32 	%r705, [_ZZN3cub18CUB_300001_SM_10006detail6select23DeviceSelectSweepKernelINS2_10policy_hubIN4cuda3std3__45tupleIJiiEEEiiLb0ELNS0_10SelectImplE2EE10Policy1000EPS9_N6thrust24THRUST_300001_SM_1000_NS6detail15normal_iteratorINSF_10device_ptrIiEEEENSF_12zip_iteratorINS8_IJSK_SK_EEEEEPiNS0_13ScanTileStateIiLb1EEE11is_positiveNS0_8NullTypeEiNS2_19streaming_context_tIiLb0EEELSA_2EEEvT0_T1_T2_T3_T4_T5_T6_T7_iT8_NS1_7vsmem_tEE19static_temp_storage+36];
	sub.s32 	%r706, %r2, %r705;
	bar.sync 	0;
	sub.s32 	%r707, 640, %r704;
	add.s32 	%r708, %r704, %r705;
	sub.s32 	%r709, %r699, %r705;
	sub.s32 	%r710, %r34, %r709;
	add.s32 	%r711, %r709, %r707;
	selp.b32 	%r712, %r711, %r710, %p123;
	shl.b32 	%r713, %r712, 3;
	add.s32 	%r714, %r696, %r713;
	st.shared.v2.u32 	[%r714], {%r35, %r36};
	sub.s32 	%r715, %r705, %r700;
	add.s32 	%r716, %r34, %r715;
	add.s32 	%r717, %r716, 1;
	add.s32 	%r718, %r711, %r50;
	selp.b32 	%r719, %r718, %r717, %p122;
	shl.b32 	%r720, %r719, 3;
	add.s32 	%r721, %r696, %r720;
	st.shared.v2.u32 	[%r721], {%r37, %r38};
	sub.s32 	%r722, %r705, %r701;
	add.s32 	%r723, %r34, %r722;
	add.s32 	%r724, %r723, 2;
	add.s32 	%r725, %r718, %r51;
	selp.b32 	%r726, %r725, %r724, %p121;
	shl.b32 	%r727, %r726, 3;
	add.s32 	%r728, %r696, %r727;
	st.shared.v2.u32 	[%r728], {%r39, %r40};
	sub.s32 	%r729, %r705, %r702;
	add.s32 	%r730, %r34, %r729;
	add.s32 	%r731, %r730, 3;
	add.s32 	%r732, %r725, %r52;
	selp.b32 	%r733, %r732, %r731, %p120;
	shl.b32 	%r734, %r733, 3;
	add.s32 	%r735, %r696, %r734;
	st.shared.v2.u32 	[%r735], {%r41, %r42};
	sub.s32 	%r736, %r705, %r703;
	add.s32 	%r737, %r34, %r736;
	add.s32 	%r738, %r737, 4;
	add.s32 	%r739, %r732, %r53;
	selp.b32 	%r740, %r739, %r738, %p119;
	shl.b32 	%r741, %r740, 3;
	add.s32 	%r742, %r696, %r741;
	st.shared.v2.u32 	[%r742], {%r43, %r44};
	bar.sync 	0;
	add.s32 	%r743, %r708, %r33;
	setp.lt.s32 	%p125, %r33, %r707;
	add.s32 	%r744, %r706, %r33;
	not.b32 	%r745, %r744;
	add.s32 	%r746, %r233, %r745;
	add.s32 	%r747, %r743, -640;
	selp.b32 	%r748, %r746, %r747, %p125;
	shl.b32 	%r749, %r33, 3;
	add.s32 	%r750, %r696, %r749;
	ld.shared.v2.u32 	{%r751, %r752}, [%r750];
	cvta.to.global.u64 	%rd91, %rd21;
	mul.wide.s32 	%rd92, %r748, 4;
	add.s64 	%rd93, %rd91, %rd92;
	cvta.to.global.u64 	%rd94, %rd22;
	add.s64 	%rd95, %rd94, %rd92;
	st.global.u32 	[%rd93], %r751;
	st.global.u32 	[%rd95], %r752;
	add.s32 	%r753, %r33, 128;
	setp.lt.s32 	%p126, %r753, %r707;
	add.s32 	%r754, %r746, -128;
	add.s32 	%r755, %r743, -512;
	selp.b32 	%r756, %r754, %r755, %p126;
	ld.shared.v2.u32 	{%r757, %r758}, [%r750+1024];
	mul.wide.s32 	%rd96, %r756, 4;
	add.s64 	%rd97, %rd91, %rd96;
	add.s64 	%rd98, %rd94, %rd96;
	st.global.u32 	[%rd97], %r757;
	st.global.u32 	[%rd98], %r758;
	add.s32 	%r759, %r33, 256;
	setp.lt.s32 	%p127, %r759, %r707;
	add.s32 	%r760, %r746, -256;
	add.s32 	%r761, %r743, -384;
	selp.b32 	%r762, %r760, %r761, %p127;
	ld.shared.v2.u32 	{%r763, %r764}, [%r750+2048];
	mul.wide.s32 	%rd99, %r762, 4;
	add.s64 	%rd100, %rd91, %rd99;
	add.s64 	%rd101, %rd94, %rd99;
	st.global.u32 	[%rd100], %r763;
	st.global.u32 	[%rd101], %r764;
	add.s32 	%r765, %r33, 384;
	setp.lt.s32 	%p128, %r765, %r707;
	add.s32 	%r766, %r746, -384;
	add.s32 	%r767, %r743, -256;
	selp.b32 	%r768, %r766, %r767, %p128;
	ld.shared.v2.u32 	{%r769, %r770}, [%r750+3072];
	mul.wide.s32 	%rd102, %r768, 4;
	add.s64 	%rd103, %rd91, %rd102;
	add.s64 	%rd104, %rd94, %rd102;
	st.global.u32 	[%rd103], %r769;
	st.global.u32 	[%rd104], %r770;
	add.s32 	%r771, %r33, 512;
	setp.lt.s32 	%p129, %r771, %r707;
	add.s32 	%r772, %r746, -512;
	add.s32 	%r773, %r743, -128;
	selp.b32 	%r774, %r772, %r773, %p129;
	ld.shared.v2.u32 	{%r775, %r776}, [%r750+4096];
	mul.wide.s32 	%rd105, %r774, 4;
	add.s64 	%rd106, %rd91, %rd105;
	add.s64 	%rd107, %rd94, %rd105;
	st.global.u32 	[%rd106], %r775;
	st.global.u32 	[%rd107], %r776;
	bra.uni 	$L__BB4_127;
$L__BB4_35:
	sub.s32 	%r94, %r233, %r2;
	setp.ne.s32 	%p2, %r1, 0;
	@%p2 bra 	$L__BB4_68;
	mov.u32 	%r95, %tid.x;
	mul.lo.s32 	%r96, %r95, 5;
	setp.ge.s32 	%p64, %r96, %r94;
	mov.b32 	%r954, 0;
	mov.u32 	%r955, %r954;
	@%p64 bra 	$L__BB4_38;
	add.s32 	%r471, %r96, %r2;
	mul.wide.u32 	%rd56, %r471, 8;
	add.s64 	%rd57, %rd1, %rd56;
	ld.global.u32 	%r954, [%rd57];
	ld.global.u32 	%r955, [%rd57+4];
$L__BB4_38:
	add.s32 	%r101, %r96, 1;
	setp.ge.s32 	%p65, %r101, %r94;
	add.s32 	%r102, %r96, %r2;
	mul.wide.u32 	%rd58, %r102, 8;
	add.s64 	%rd10, %rd1, %rd58;
	mov.b32 	%r956, 0;
	mov.u32 	%r957, %r956;
	@%p65 bra 	$L__BB4_40;
	ld.global.u32 	%r956, [%rd10+8];
	ld.global.u32 	%r957, [%rd10+12];
$L__BB4_40:
	add.s32 	%r107, %r96, 2;
	setp.ge.s32 	%p66, %r107, %r94;
	mov.b32 	%r958, 0;
	mov.u32 	%r959, %r958;
	@%p66 bra 	$L__BB4_42;
	ld.global.u32 	%r958, [%rd10+16];
	ld.global.u32 	%r959, [%rd10+20];
$L__BB4_42:
	add.s32 	%r112, %r96, 3;
	setp.ge.s32 	%p67, %r112, %r94;
	mov.b32 	%r960, 0;
	mov.u32 	%r961, %r960;
	@%p67 bra 	$L__BB4_44;
	ld.global.u32 	%r960, [%rd10+24];
	ld.global.u32 	%r961, [%rd10+28];
$L__BB4_44:
	add.s32 	%r117, %r96, 4;
	setp.ge.s32 	%p68, %r117, %r94;
	mov.b32 	%r962, 0;
	mov.u32 	%r963, %r962;
	@%p68 bra 	$L__BB4_46;
	ld.global.u32 	%r962, [%rd10+32];
	ld.global.u32 	%r963, [%rd10+36];
$L__BB4_46:
	setp.ge.s32 	%p69, %r96, %r94;
	bar.sync 	0;
	mov.b32 	%r964, 1;
	@%p69 bra 	$L__BB4_48;
	mul.wide.u32 	%rd59, %r102, 4;
	add.s64 	%rd60, %rd5, %rd59;
	ld.global.u32 	%r477, [%rd60];
	not.b32 	%r478, %r477;
	shr.u32 	%r964, %r478, 31;
$L__BB4_48:
	setp.ge.s32 	%p70, %r101, %r94;
	mul.wide.u32 	%rd61, %r102, 4;
	add.s64 	%rd11, %rd5, %rd61;
	mov.b32 	%r965, 1;
	@%p70 bra 	$L__BB4_50;
	ld.global.u32 	%r480, [%rd11+4];
	not.b32 	%r481, %r480;
	shr.u32 	%r965, %r481, 31;
$L__BB4_50:
	setp.ge.s32 	%p71, %r107, %r94;
	mov.b32 	%r966, 1;
	@%p71 bra 	$L__BB4_52;
	ld.global.u32 	%r483, [%rd11+8];
	not.b32 	%r484, %r483;
	shr.u32 	%r966, %r484, 31;
$L__BB4_52:
	setp.ge.s32 	%p72, %r112, %r94;
	mov.b32 	%r967, 1;
	@%p72 bra 	$L__BB4_54;
	ld.global.u32 	%r486, [%rd11+12];
	not.b32 	%r487, %r486;
	shr.u32 	%r967, %r487, 31;
$L__BB4_54:
	setp.ge.s32 	%p73, %r117, %r94;
	mov.b32 	%r968, 1;
	@%p73 bra 	$L__BB4_56;
	ld.global.u32 	%r489, [%rd11+16];
	not.b32 	%r490, %r489;
	shr.u32 	%r968, %r490, 31;
$L__BB4_56:
	bar.sync 	0;
	add.s32 	%r132, %r965, %r964;
	add.s32 	%r133, %r966, %r132;
	add.s32 	%r134, %r967, %r133;
	add.s32 	%r496, %r968, %r134;
	shr.u32 	%r136, %r95, 5;
	// begin inline asm
	mov.u32 %r491, %laneid;
	// end inline asm
	mov.b32 	%r494, 1;
	mov.b32 	%r519, 0;
	mov.b32 	%r521, -1;
	// begin inline asm
	{  .reg .s32 r0;  .reg .pred p;  shfl.sync.up.b32 r0|p, %r496, %r494, %r519, %r521;  @p add.s32 r0, r0, %r496;  mov.s32 %r492, r0;}
	// end inline asm
	mov.b32 	%r500, 2;
	// begin inline asm
	{  .reg .s32 r0;  .reg .pred p;  shfl.sync.up.b32 r0|p, %r492, %r500, %r519, %r521;  @p add.s32 r0, r0, %r492;  mov.s32 %r498, r0;}
	// end inline asm
	mov.b32 	%r506, 4;
	// begin inline asm
	{  .reg .s32 r0;  .reg .pred p;  shfl.sync.up.b32 r0|p, %r498, %r506, %r519, %r521;  @p add.s32 r0, r0, %r498;  mov.s32 %r504, r0;}
	// end inline asm
	mov.b32 	%r512, 8;
	// begin inline asm
	{  .reg .s32 r0;  .reg .pred p;  shfl.sync.up.b32 r0|p, %r504, %r512, %r519, %r521;  @p add.s32 r0, r0, %r504;  mov.s32 %r510, r0;}
	// end inline asm
	mov.b32 	%r518, 16;
	// begin inline asm
	{  .reg .s32 r0;  .reg .pred p;  shfl.sync.up.b32 r0|p, %r510, %r518, %r519, %r521;  @p add.s32 r0, r0, %r510;  mov.s32 %r516, r0;}
	// end inline asm
	setp.ne.s32 	%p74, %r491, 31;
	@%p74 bra 	$L__BB4_58;
	shl.b32 	%r522, %r136, 2;
	mov.u32 	%r523, _ZZN3cub18CUB_300001_SM_10006detail6select23DeviceSelectSweepKernelINS2_10policy_hubIN4cuda3std3__45tupleIJiiEEEiiLb0ELNS0_10SelectImplE2EE10Policy1000EPS9_N6thrust24THRUST_300001_SM_1000_NS6detail15normal_iteratorINSF_10device_ptrIiEEEENSF_12zip_iteratorINS8_IJSK_SK_EEEEEPiNS0_13ScanTileStateIiLb1EEE11is_positiveNS0_8NullTypeEiNS2_19streaming_context_tIiLb0EEELSA_2EEEvT0_T1_T2_T3_T4_T5_T6_T7_iT8_NS1_7vsmem_tEE19static_temp_storage;
	add.s32 	%r524, %r523, %r522;
	st.shared.u32 	[%r524], %r516;
$L__BB4_58:
	bar.sync 	0;
	mov.u32 	%r525, _ZZN3cub18CUB_300001_SM_10006detail6select23DeviceSelectSweepKernelINS2_10policy_hubIN4cuda3std3__45tupleIJiiEEEiiLb0ELNS0_10SelectImplE2EE10Policy1000EPS9_N6thrust24THRUST_300001_SM_1000_NS6detail15normal_iteratorINSF_10device_ptrIiEEEENSF_12zip_iteratorINS8_IJSK_SK_EEEEEPiNS0_13ScanTileStateIiLb1EEE11is_positiveNS0_8NullTypeEiNS2_19streaming_context_tIiLb0EEELSA_2EEEvT0_T1_T2_T3_T4_T5_T6_T7_iT8_NS1_7vsmem_tEE19static_temp_storage;
	ld.shared.v4.u32 	{%r526, %r527, %r528, %r529}, [_ZZN3cub18CUB_300001_SM_10006detail6select23DeviceSelectSweepKernelINS2_10policy_hubIN4cuda3std3__45tupleIJiiEEEiiLb0ELNS0_10SelectImplE2EE10Policy1000EPS9_N6thrust24THRUST_300001_SM_1000_NS6detail15normal_iteratorINSF_10device_ptrIiEEEENSF_12zip_iteratorINS8_IJSK_SK_EEEEEPiNS0_13ScanTileStateIiLb1EEE11is_positiveNS0_8NullTypeEiNS2_19streaming_context_tIiLb0EEELSA_2EEEvT0_T1_T2_T3_T4_T5_T6_T7_iT8_NS1_7vsmem_tEE19static_temp_storage];
	add.s32 	%r530, %r527, %r526;
	setp.eq.s32 	%p75, %r136, 2;
	selp.b32 	%r531, %r530, %r526, %p75;
	add.s32 	%r532, %r530, %r528;
	setp.eq.s32 	%p76, %r136, 3;
	selp.b32 	%r533, %r532, %r531, %p76;
	setp.lt.u32 	%p77, %r95, 32;
	selp.b32 	%r534, 0, %r533, %p77;
	setp.eq.s32 	%p78, %r491, 0;
	sub.s32 	%r535, %r516, %r496;
	selp.b32 	%r536, 0, %r535, %p78;
	add.s32 	%r537, %r534, %r536;
	add.s32 	%r538, %r537, %r964;
	add.s32 	%r539, %r132, %r537;
	add.s32 	%r540, %r133, %r537;
	add.s32 	%r541, %r134, %r537;
	add.s32 	%r542, %r94, %r529;
	add.s32 	%r543, %r542, %r532;
	add.s32 	%r992, %r543, -640;
	bar.sync 	0;
	sub.s32 	%r140, %r94, %r992;
	sub.s32 	%r544, %r96, %r537;
	setp.eq.s32 	%p79, %r964, 0;
	add.s32 	%r545, %r537, %r140;
	selp.b32 	%r546, %r544, %r545, %p79;
	shl.b32 	%r547, %r546, 3;
	add.s32 	%r548, %r525, %r547;
	st.shared.v2.u32 	[%r548], {%r954, %r955};
	sub.s32 	%r549, %r101, %r538;
	setp.eq.s32 	%p80, %r965, 0;
	add.s32 	%r550, %r545, %r964;
	selp.b32 	%r551, %r549, %r550, %p80;
	shl.b32 	%r552, %r551, 3;
	add.s32 	%r553, %r525, %r552;
	st.shared.v2.u32 	[%r553], {%r956, %r957};
	sub.s32 	%r554, %r107, %r539;
	setp.eq.s32 	%p81, %r966, 0;
	add.s32 	%r555, %r550, %r965;
	selp.b32 	%r556, %r554, %r555, %p81;
	shl.b32 	%r557, %r556, 3;
	add.s32 	%r558, %r525, %r557;
	st.shared.v2.u32 	[%r558], {%r958, %r959};
	sub.s32 	%r559, %r112, %r540;
	setp.eq.s32 	%p82, %r967, 0;
	add.s32 	%r560, %r555, %r966;
	selp.b32 	%r561, %r559, %r560, %p82;
	shl.b32 	%r562, %r561, 3;
	add.s32 	%r563, %r525, %r562;
	st.shared.v2.u32 	[%r563], {%r960, %r961};
	sub.s32 	%r564, %r117, %r541;
	setp.eq.s32 	%p83, %r968, 0;
	add.s32 	%r565, %r560, %r967;
	selp.b32 	%r566, %r564, %r565, %p83;
	shl.b32 	%r567, %r566, 3;
	add.s32 	%r568, %r525, %r567;
	st.shared.v2.u32 	[%r568], {%r962, %r963};
	bar.sync 	0;
	setp.ge.s32 	%p84, %r95, %r94;
	shl.b32 	%r569, %r95, 3;
	add.s32 	%r141, %r525, %r569;
	@%p84 bra 	$L__BB4_60;
	ld.shared.v2.u32 	{%r570, %r571}, [%r141];
	not.b32 	%r572, %r95;
	add.s32 	%r573, %r233, %r572;
	setp.lt.s32 	%p85, %r95, %r140;
	sub.s32 	%r574, %r95, %r140;
	selp.b32 	%r575, %r573, %r574, %p85;
	mul.wide.s32 	%rd62, %r575, 4;
	add.s64 	%rd63, %rd3, %rd62;
	add.s64 	%rd64, %rd4, %rd62;
	st.global.u32 	[%rd63], %r570;
	st.global.u32 	[%rd64], %r571;
$L__BB4_60:
	add.s32 	%r142, %r95, 128;
	sub.s32 	%r143, %r233, %r95;
	setp.ge.s32 	%p86, %r142, %r94;
	@%p86 bra 	$L__BB4_62;
	ld.shared.v2.u32 	{%r576, %r577}, [%r141+1024];
	add.s32 	%r578, %r143, -129;
	setp.lt.s32 	%p87, %r142, %r140;
	sub.s32 	%r579, %r142, %r140;
	selp.b32 	%r580, %r578, %r579, %p87;
	mul.wide.s32 	%rd65, %r580, 4;
	add.s64 	%rd66, %rd3, %rd65;
	add.s64 	%rd67, %rd4, %rd65;
	st.global.u32 	[%rd66], %r576;
	st.global.u32 	[%rd67], %r577;
$L__BB4_62:
	add.s32 	%r144, %r95, 256;
	setp.ge.s32 	%p88, %r144, %r94;
	@%p88 bra 	$L__BB4_64;
	ld.shared.v2.u32 	{%r581, %r582}, [%r141+2048];
	add.s32 	%r583, %r143, -257;
	setp.lt.s32 	%p89, %r144, %r140;
	sub.s32 	%r584, %r144, %r140;
	selp.b32 	%r585, %r583, %r584, %p89;
	mul.wide.s32 	%rd68, %r585, 4;
	add.s64 	%rd69, %rd3, %rd68;
	add.s64 	%rd70, %rd4, %rd68;
	st.global.u32 	[%rd69], %r581;
	st.global.u32 	[%rd70], %r582;
$L__BB4_64:
	add.s32 	%r145, %r95, 384;
	setp.ge.s32 	%p90, %r145, %r94;
	@%p90 bra 	$L__BB4_66;
	ld.shared.v2.u32 	{%r586, %r587}, [%r141+3072];
	add.s32 	%r588, %r143, -385;
	setp.lt.s32 	%p91, %r145, %r140;
	sub.s32 	%r589, %r145, %r140;
	selp.b32 	%r590, %r588, %r589, %p91;
	mul.wide.s32 	%rd71, %r590, 4;
	add.s64 	%rd72, %rd3, %rd71;
	add.s64 	%rd73, %rd4, %rd71;
	st.global.u32 	[%rd72], %r586;
	st.global.u32 	[%rd73], %r587;
$L__BB4_66:
	add.s32 	%r591, %r95, 512;
	sub.s32 	%r592, %r591, %r140;
	setp.lt.s32 	%p92, %r591, %r140;
	add.s32 	%r593, %r143, -513;
	selp.b32 	%r146, %r593, %r592, %p92;
	setp.ge.s32 	%p93, %r591, %r94;
	@%p93 bra 	$L__BB4_125;
	ld.shared.v2.u32 	{%r594, %r595}, [%r141+4096];
	mul.wide.s32 	%rd74, %r146, 4;
	add.s64 	%rd75, %rd3, %rd74;
	add.s64 	%rd76, %rd4, %rd74;
	st.global.u32 	[%rd75], %r594;
	st.global.u32 	[%rd76], %r595;
	bra.uni 	$L__BB4_125;
$L__BB4_68:
	cvt.s64.s32 	%rd26, %r2;
	mov.u32 	%r147, %tid.x;
	mul.lo.s32 	%r148, %r147, 5;
	setp.ge.s32 	%p3, %r148, %r94;
	cvt.u64.u32 	%rd27, %r148;
	add.s64 	%rd12, %rd27, %rd26;
	shl.b64 	%rd28, %rd12, 3;
	add.s64 	%rd13, %rd1, %rd28;
	mov.b32 	%r969, 0;
	mov.u32 	%r970, %r969;
	@%p3 bra 	$L__BB4_70;
	ld.global.u32 	%r969, [%rd13];
	ld.global.u32 	%r970, [%rd13+4];
$L__BB4_70:
	add.s32 	%r153, %r148, 1;
	setp.ge.s32 	%p4, %r153, %r94;
	mov.b32 	%r971, 0;
	mov.u32 	%r972, %r971;
	@%p4 bra 	$L__BB4_72;
	ld.global.u32 	%r971, [%rd13+8];
	ld.global.u32 	%r972, [%rd13+12];
$L__BB4_72:
	add.s32 	%r158, %r148, 2;
	setp.ge.s32 	%p5, %r158, %r94;
	mov.b32 	%r973, 0;
	mov.u32 	%r974, %r973;
	@%p5 bra 	$L__BB4_74;
	ld.global.u32 	%r973, [%rd13+16];
	ld.global.u32 	%r974, [%rd13+20];
$L__BB4_74:
	add.s32 	%r163, %r148, 3;
	setp.ge.s32 	%p6, %r163, %r94;
	mov.b32 	%r975, 0;
	mov.u32 	%r976, %r975;
	@%p6 bra 	$L__BB4_76;
	ld.global.u32 	%r975, [%rd13+24];
	ld.global.u32 	%r976, [%rd13+28];
$L__BB4_76:
	add.s32 	%r168, %r148, 4;
	setp.ge.s32 	%p7, %r168, %r94;
	mov.b32 	%r977, 0;
	mov.u32 	%r978, %r977;
	@%p7 bra 	$L__BB4_78;
	ld.global.u32 	%r977, [%rd13+32];
	ld.global.u32 	%r978, [%rd13+36];
$L__BB4_78:
	setp.ge.s32 	%p8, %r148, %r94;
	bar.sync 	0;
	shl.b64 	%rd29, %rd12, 2;
	add.s64 	%rd14, %rd5, %rd29;
	mov.b32 	%r979, 1;
	@%p8 bra 	$L__BB4_80;
	ld.global.u32 	%r245, [%rd14];
	not.b32 	%r246, %r245;
	shr.u32 	%r979, %r246, 31;
$L__BB4_80:
	setp.ge.s32 	%p9, %r153, %r94;
	mov.b32 	%r980, 1;
	@%p9 bra 	$L__BB4_82;
	ld.global.u32 	%r248, [%rd14+4];
	not.b32 	%r249, %r248;
	shr.u32 	%r980, %r249, 31;
$L__BB4_82:
	setp.ge.s32 	%p10, %r158, %r94;
	mov.b32 	%r981, 1;
	@%p10 bra 	$L__BB4_84;
	ld.global.u32 	%r251, [%rd14+8];
	not.b32 	%r252, %r251;
	shr.u32 	%r981, %r252, 31;
$L__BB4_84:
	setp.ge.s32 	%p11, %r163, %r94;
	mov.b32 	%r982, 1;
	@%p11 bra 	$L__BB4_86;
	ld.global.u32 	%r254, [%rd14+12];
	not.b32 	%r255, %r254;
	shr.u32 	%r982, %r255, 31;
$L__BB4_86:
	setp.ge.s32 	%p12, %r168, %r94;
	mov.b32 	%r983, 1;
	@%p12 bra 	$L__BB4_88;
	ld.global.u32 	%r257, [%rd14+16];
	not.b32 	%r258, %r257;
	shr.u32 	%r983, %r258, 31;
$L__BB4_88:
	bar.sync 	0;
	add.s32 	%r183, %r980, %r979;
	add.s32 	%r184, %r981, %r183;
	add.s32 	%r185, %r982, %r184;
	add.s32 	%r264, %r983, %r185;
	shr.u32 	%r187, %r147, 5;
	// begin inline asm
	mov.u32 %r259, %laneid;
	// end inline asm
	mov.b32 	%r262, 1;
	mov.b32 	%r287, 0;
	mov.b32 	%r289, -1;
	// begin inline asm
	{  .reg .s32 r0;  .reg .pred p;  shfl.sync.up.b32 r0|p, %r264, %r262, %r287, %r289;  @p add.s32 r0, r0, %r264;  mov.s32 %r260, r0;}
	// end inline asm
	mov.b32 	%r268, 2;
	// begin inline asm
	{  .reg .s32 r0;  .reg .pred p;  shfl.sync.up.b32 r0|p, %r260, %r268, %r287, %r289;  @p add.s32 r0, r0, %r260;  mov.s32 %r266, r0;}
	// end inline asm
	mov.b32 	%r274, 4;
	// begin inline asm
	{  .reg .s32 r0;  .reg .pred p;  shfl.sync.up.b32 r0|p, %r266, %r274, %r287, %r289;  @p add.s32 r0, r0, %r266;  mov.s32 %r272, r0;}
	// end inline asm
	mov.b32 	%r280, 8;
	// begin inline asm
	{  .reg .s32 r0;  .reg .pred p;  shfl.sync.up.b32 r0|p, %r272, %r280, %r287, %r289;  @p add.s32 r0, r0, %r272;  mov.s32 %r278, r0;}
	// end inline asm
	mov.b32 	%r286, 16;
	// begin inline asm
	{  .reg .s32 r0;  .reg .pred p;  shfl.sync.up.b32 r0|p, %r278, %r286, %r287, %r289;  @p add.s32 r0, r0, %r278;  mov.s32 %r284, r0;}
	// end inline asm
	setp.ne.s32 	%p13, %r259, 31;
	@%p13 bra 	$L__BB4_90;
	shl.b32 	%r290, %r187, 2;
	mov.u32 	%r291, _ZZN3cub18CUB_300001_SM_10006detail6select23DeviceSelectSweepKernelINS2_10policy_hubIN4cuda3std3__45tupleIJiiEEEiiLb0ELNS0_10SelectImplE2EE10Policy1000EPS9_N6thrust24THRUST_300001_SM_1000_NS6detail15normal_iteratorINSF_10device_ptrIiEEEENSF_12zip_iteratorINS8_IJSK_SK_EEEEEPiNS0_13ScanTileStateIiLb1EEE11is_positiveNS0_8NullTypeEiNS2_19streaming_context_tIiLb0EEELSA_2EEEvT0_T1_T2_T3_T4_T5_T6_T7_iT8_NS1_7vsmem_tEE19static_temp_storage;
	add.s32 	%r292, %r291, %r290;
	st.shared.u32 	[%r292], %r284;
$L__BB4_90:
	sub.s32 	%r293, %r284, %r264;
	bar.sync 	0;
	ld.shared.v4.u32 	{%r294, %r295, %r296, %r297}, [_ZZN3cub18CUB_300001_SM_10006detail6select23DeviceSelectSweepKernelINS2_10policy_hubIN4cuda3std3__45tupleIJiiEEEiiLb0ELNS0_10SelectImplE2EE10Policy1000EPS9_N6thrust24THRUST_300001_SM_1000_NS6detail15normal_iteratorINSF_10device_ptrIiEEEENSF_12zip_iteratorINS8_IJSK_SK_EEEEEPiNS0_13ScanTileStateIiLb1EEE11is_positiveNS0_8NullTypeEiNS2_19streaming_context_tIiLb0EEELSA_2EEEvT0_T1_T2_T3_T4_T5_T6_T7_iT8_NS1_7vsmem_tEE19static_temp_storage];
	add.s32 	%r298, %r295, %r294;
	setp.eq.s32 	%p14, %r187, 2;
	selp.b32 	%r299, %r298, %r294, %p14;
	add.s32 	%r300, %r298, %r296;
	setp.eq.s32 	%p15, %r187, 3;
	selp.b32 	%r301, %r300, %r299, %p15;
	add.s32 	%r190, %r300, %r297;
	setp.gt.u32 	%p16, %r147, 31;
	setp.lt.u32 	%p17, %r147, 32;
	setp.eq.s32 	%p18, %r259, 0;
	selp.b32 	%r302, 0, %r293, %p18;
	add.s32 	%r991, %r301, %r302;
	selp.b32 	%r192, %r293, %r991, %p17;
	@%p16 bra 	$L__BB4_115;
	setp.ne.s32 	%p19, %r147, 0;
	mul.wide.s32 	%rd30, %r1, 8;
	add.s64 	%rd15, %rd2, %rd30;
	@%p19 bra 	$L__BB4_93;
	st.shared.u32 	[_ZZN3cub18CUB_300001_SM_10006detail6select23DeviceSelectSweepKernelINS2_10policy_hubIN4cuda3std3__45tupleIJiiEEEiiLb0ELNS0_10SelectImplE2EE10Policy1000EPS9_N6thrust24THRUST_300001_SM_1000_NS6detail15normal_iteratorINSF_10device_ptrIiEEEENSF_12zip_iteratorINS8_IJSK_SK_EEEEEPiNS0_13ScanTileStateIiLb1EEE11is_positiveNS0_8NullTypeEiNS2_19streaming_context_tIiLb0EEELSA_2EEEvT0_T1_T2_T3_T4_T5_T6_T7_iT8_NS1_7vsmem_tEE19static_temp_storage+44], %r190;
	add.s64 	%rd31, %rd15, 256;
	mov.b32 	%r303, 100;
	// begin inline asm
	st.relaxed.gpu.v2.u32 [%rd31], {%r303, %r190};
	// end inline asm
$L__BB4_93:
	not.b32 	%r305, %r147;
	add.s32 	%r988, %r1, %r305;
	mov.u32 	%r194, %nctaid.x;
	setp.gt.u32 	%p20, %r194, 499;
	@%p20 bra 	$L__BB4_95;
	membar.cta;
	bra.uni 	$L__BB4_96;
$L__BB4_95:
	mov.b32 	%r306, 450;
	// begin inline asm
	nanosleep.u32 %r306;
	// end inline asm
$L__BB4_96:
	mul.wide.s32 	%rd33, %r988, 8;
	add.s64 	%rd34, %rd2, %rd33;
	add.s64 	%rd32, %rd34, 256;
	// begin inline asm
	ld.relaxed.gpu.v2.u32 {%r989, %r985}, [%rd32];
	// end inline asm
$L__BB4_97:
	setp.eq.s32 	%p21, %r989, 99;
	mov.b32 	%r309, -1;
	vote.sync.any.pred 	%p22, %p21, %r309;
	not.pred 	%p23, %p22;
	@%p23 bra 	$L__BB4_102;
	@%p20 bra 	$L__BB4_100;
	membar.cta;
	bra.uni 	$L__BB4_101;
$L__BB4_100:
	mov.b32 	%r467, 350;
	// begin inline asm
	nanosleep.u32 %r467;
	// end inline asm
$L__BB4_101:
	// begin inline asm
	ld.relaxed.gpu.v2.u32 {%r989, %r985}, [%rd32];
	// end inline asm
	bra.uni 	$L__BB4_97;
$L__BB4_102:
	setp.eq.s32 	%p24, %r989, 101;
	mov.b32 	%r336, -1;
	vote.sync.ballot.b32 	%r337, %p24, %r336;
	// begin inline asm
	mov.u32 %r311, %lanemask_ge;
	// end inline asm
	and.b32  	%r338, %r337, %r311;
	or.b32  	%r339, %r338, -2147483648;
	add.s32 	%r340, %r339, -1;
	not.b32 	%r341, %r339;
	and.b32  	%r342, %r341, %r340;
	popc.b32 	%r315, %r342;
	mov.b32 	%r314, 1;
	// begin inline asm
	shfl.sync.down.b32 %r312, %r985, %r314, %r315, %r336;
	// end inline asm
	setp.lt.s32 	%p26, %r259, %r315;
	selp.b32 	%r343, %r312, 0, %p26;
	add.s32 	%r318, %r343, %r985;
	mov.b32 	%r319, 2;
	// begin inline asm
	shfl.sync.down.b32 %r317, %r318, %r319, %r315, %r336;
	// end inline asm
	add.s32 	%r204, %r259, 2;
	setp.gt.s32 	%p27, %r204, %r315;
	selp.b32 	%r344, 0, %r317, %p27;
	add.s32 	%r323, %r318, %r344;
	mov.b32 	%r324, 4;
	// begin inline asm
	shfl.sync.down.b32 %r322, %r323, %r324, %r315, %r336;
	// end inline asm
	add.s32 	%r205, %r259, 4;
	setp.gt.s32 	%p28, %r205, %r315;
	selp.b32 	%r345, 0, %r322, %p28;
	add.s32 	%r328, %r323, %r345;
	mov.b32 	%r329, 8;
	// begin inline asm
	shfl.sync.down.b32 %r327, %r328, %r329, %r315, %r336;
	// end inline asm
	add.s32 	%r206, %r259, 8;
	setp.gt.s32 	%p29, %r206, %r315;
	selp.b32 	%r346, 0, %r327, %p29;
	add.s32 	%r333, %r328, %r346;
	mov.b32 	%r334, 16;
	// begin inline asm
	shfl.sync.down.b32 %r332, %r333, %r334, %r315, %r336;
	// end inline asm
	add.s32 	%r207, %r259, 16;
	setp.gt.s32 	%p30, %r207, %r315;
	selp.b32 	%r347, 0, %r332, %p30;
	add.s32 	%r986, %r333, %r347;
	add.s64 	%rd17, %rd2, 256;
$L__BB4_103:
	setp.ne.s32 	%p31, %r989, 101;
	mov.b32 	%r348, -1;
	vote.sync.all.pred 	%p32, %p31, %r348;
	not.pred 	%p33, %p32;
	@%p33 bra 	$L__BB4_111;
	mul.wide.s32 	%rd52, %r988, 8;
	add.s64 	%rd53, %rd17, %rd52;
	add.s64 	%rd51, %rd53, -256;
	// begin inline asm
	ld.relaxed.gpu.v2.u32 {%r989, %r990}, [%rd51];
	// end inline asm
$L__BB4_105:
	setp.eq.s32 	%p52, %r989, 99;
	mov.b32 	%r425, -1;
	vote.sync.any.pred 	%p53, %p52, %r425;
	not.pred 	%p54, %p53;
	@%p54 bra 	$L__BB4_110;
	@%p20 bra 	$L__BB4_108;
	membar.cta;
	bra.uni 	$L__BB4_109;
$L__BB4_108:
	mov.b32 	%r464, 350;
	// begin inline asm
	nanosleep.u32 %r464;
	// end inline asm
$L__BB4_109:
	// begin inline asm
	ld.relaxed.gpu.v2.u32 {%r989, %r990}, [%rd51];
	// end inline asm
	bra.uni 	$L__BB4_105;
$L__BB4_110:
	setp.eq.s32 	%p55, %r989, 101;
	mov.b32 	%r451, -1;
	vote.sync.ballot.b32 	%r452, %p55, %r451;
	and.b32  	%r453, %r452, %r311;
	or.b32  	%r454, %r453, -2147483648;
	add.s32 	%r455, %r454, -1;
	not.b32 	%r456, %r454;
	and.b32  	%r457, %r456, %r455;
	popc.b32 	%r430, %r457;
	mov.b32 	%r429, 1;
	// begin inline asm
	shfl.sync.down.b32 %r427, %r990, %r429, %r430, %r451;
	// end inline asm
	setp.lt.s32 	%p57, %r259, %r430;
	selp.b32 	%r458, %r427, 0, %p57;
	add.s32 	%r433, %r458, %r990;
	mov.b32 	%r434, 2;
	// begin inline asm
	shfl.sync.down.b32 %r432, %r433, %r434, %r430, %r451;
	// end inline asm
	setp.gt.s32 	%p58, %r204, %r430;
	selp.b32 	%r459, 0, %r432, %p58;
	add.s32 	%r438, %r433, %r459;
	mov.b32 	%r439, 4;
	// begin inline asm
	shfl.sync.down.b32 %r437, %r438, %r439, %r430, %r451;
	// end inline asm
	setp.gt.s32 	%p59, %r205, %r430;
	selp.b32 	%r460, 0, %r437, %p59;
	add.s32 	%r443, %r438, %r460;
	mov.b32 	%r444, 8;
	// begin inline asm
	shfl.sync.down.b32 %r442, %r443, %r444, %r430, %r451;
	// end inline asm
	setp.gt.s32 	%p60, %r206, %r430;
	selp.b32 	%r461, 0, %r442, %p60;
	add.s32 	%r448, %r443, %r461;
	mov.b32 	%r449, 16;
	// begin inline asm
	shfl.sync.down.b32 %r447, %r448, %r449, %r430, %r451;
	// end inline asm
	setp.gt.s32 	%p61, %r207, %r430;
	selp.b32 	%r462, 0, %r447, %p61;
	add.s32 	%r463, %r462, %r986;
	add.s32 	%r986, %r463, %r448;
	add.s32 	%r988, %r988, -32;
	bra.uni 	$L__BB4_103;
$L__BB4_111:
	setp.ne.s32 	%p34, %r147, 0;
	@%p34 bra 	$L__BB4_113;
	add.s32 	%r351, %r986, %r190;
	add.s64 	%rd35, %rd15, 256;
	mov.b32 	%r350, 101;
	// begin inline asm
	st.relaxed.gpu.v2.u32 [%rd35], {%r350, %r351};
	// end inline asm
	st.shared.u32 	[_ZZN3cub18CUB_300001_SM_10006detail6select23DeviceSelectSweepKernelINS2_10policy_hubIN4cuda3std3__45tupleIJiiEEEiiLb0ELNS0_10SelectImplE2EE10Policy1000EPS9_N6thrust24THRUST_300001_SM_1000_NS6detail15normal_iteratorINSF_10device_ptrIiEEEENSF_12zip_iteratorINS8_IJSK_SK_EEEEEPiNS0_13ScanTileStateIiLb1EEE11is_positiveNS0_8NullTypeEiNS2_19streaming_context_tIiLb0EEELSA_2EEEvT0_T1_T2_T3_T4_T5_T6_T7_iT8_NS1_7vsmem_tEE19static_temp_storage+36], %r986;
	st.shared.u32 	[_ZZN3cub18CUB_300001_SM_10006detail6select23DeviceSelectSweepKernelINS2_10policy_hubIN4cuda3std3__45tupleIJiiEEEiiLb0ELNS0_10SelectImplE2EE10Policy1000EPS9_N6thrust24THRUST_300001_SM_1000_NS6detail15normal_iteratorINSF_10device_ptrIiEEEENSF_12zip_iteratorINS8_IJSK_SK_EEEEEPiNS0_13ScanTileStateIiLb1EEE11is_positiveNS0_8NullTypeEiNS2_19streaming_context_tIiLb0EEELSA_2EEEvT0_T1_T2_T3_T4_T5_T6_T7_iT8_NS1_7vsmem_tEE19static_temp_storage+40], %r351;
$L__BB4_113:
	setp.ne.s32 	%p35, %r259, 0;
	mov.u32 	%r991, %r192;
	@%p35 bra 	$L__BB4_115;
	st.shared.u32 	[_ZZN3cub18CUB_300001_SM_10006detail6select23DeviceSelectSweepKernelINS2_10policy_hubIN4cuda3std3__45tupleIJiiEEEiiLb0ELNS0_10SelectImplE2EE10Policy1000EPS9_N6thrust24THRUST_300001_SM_1000_NS6detail15normal_iteratorINSF_10device_ptrIiEEEENSF_12zip_iteratorINS8_IJSK_SK_EEEEEPiNS0_13ScanTileStateIiLb1EEE11is_positiveNS0_8NullTypeEiNS2_19streaming_context_tIiLb0EEELSA_2EEEvT0_T1_T2_T3_T4_T5_T6_T7_iT8_NS1_7vsmem_tEE19static_temp_storage+20], %r986;
	mov.u32 	%r991, %r986;
$L__BB4_115:
	cvta.to.global.u64 	%rd19, %rd22;
	cvta.to.global.u64 	%rd20, %rd21;
	bar.sync 	0;
	setp.eq.s32 	%p36, %r147, 0;
	mov.u32 	%r352, _ZZN3cub18CUB_300001_SM_10006detail6select23DeviceSelectSweepKernelINS2_10policy_hubIN4cuda3std3__45tupleIJiiEEEiiLb0ELNS0_10SelectImplE2EE10Policy1000EPS9_N6thrust24THRUST_300001_SM_1000_NS6detail15normal_iteratorINSF_10device_ptrIiEEEENSF_12zip_iteratorINS8_IJSK_SK_EEEEEPiNS0_13ScanTileStateIiLb1EEE11is_positiveNS0_8NullTypeEiNS2_19streaming_context_tIiLb0EEELSA_2EEEvT0_T1_T2_T3_T4_T5_T6_T7_iT8_NS1_7vsmem_tEE19static_temp_storage;
	ld.shared.u32 	%r353, [_ZZN3cub18CUB_300001_SM_10006detail6select23DeviceSelectSweepKernelINS2_10policy_hubIN4cuda3std3__45tupleIJiiEEEiiLb0ELNS0_10SelectImplE2EE10Policy1000EPS9_N6thrust24THRUST_300001_SM_1000_NS6detail15normal_iteratorINSF_10device_ptrIiEEEENSF_12zip_iteratorINS8_IJSK_SK_EEEEEPiNS0_13ScanTileStateIiLb1EEE11is_positiveNS0_8NullTypeEiNS2_19streaming_context_tIiLb0EEELSA_2EEEvT0_T1_T2_T3_T4_T5_T6_T7_iT8_NS1_7vsmem_tEE19static_temp_storage+20];
	selp.b32 	%r354, 0, %r353, %p36;
	add.s32 	%r355, %r354, %r991;
	add.s32 	%r356, %r355, %r979;
	add.s32 	%r357, %r183, %r355;
	add.s32 	%r358, %r184, %r355;
	add.s32 	%r359, %r185, %r355;
	ld.shared.v2.u32 	{%r360, %r361}, [_ZZN3cub18CUB_300001_SM_10006detail6select23DeviceSelectSweepKernelINS2_10policy_hubIN4cuda3std3__45tupleIJiiEEEiiLb0ELNS0_10SelectImplE2EE10Policy1000EPS9_N6thrust24THRUST_300001_SM_1000_NS6detail15normal_iteratorINSF_10device_ptrIiEEEENSF_12zip_iteratorINS8_IJSK_SK_EEEEEPiNS0_13ScanTileStateIiLb1EEE11is_positiveNS0_8NullTypeEiNS2_19streaming_context_tIiLb0EEELSA_2EEEvT0_T1_T2_T3_T4_T5_T6_T7_iT8_NS1_7vsmem_tEE19static_temp_storage+40];
	ld.shared.u32 	%r362, [_ZZN3cub18CUB_300001_SM_10006detail6select23DeviceSelectSweepKernelINS2_10policy_hubIN4cuda3std3__45tupleIJiiEEEiiLb0ELNS0_10SelectImplE2EE10Policy1000EPS9_N6thrust24THRUST_300001_SM_1000_NS6detail15normal_iteratorINSF_10device_ptrIiEEEENSF_12zip_iteratorINS8_IJSK_SK_EEEEEPiNS0_13ScanTileStateIiLb1EEE11is_positiveNS0_8NullTypeEiNS2_19streaming_context_tIiLb0EEELSA_2EEEvT0_T1_T2_T3_T4_T5_T6_T7_iT8_NS1_7vsmem_tEE19static_temp_storage+36];
	sub.s32 	%r363, %r2, %r362;
	sub.s32 	%r364, 640, %r94;
	sub.s32 	%r992, %r360, %r364;
	sub.s32 	%r365, %r364, %r361;
	bar.sync 	0;
	add.s32 	%r224, %r365, %r94;
	sub.s32 	%r366, %r355, %r362;
	sub.s32 	%r367, %r148, %r366;
	setp.eq.s32 	%p37, %r979, 0;
	add.s32 	%r368, %r366, %r224;
	selp.b32 	%r369, %r367, %r368, %p37;
	shl.b32 	%r370, %r369, 3;
	add.s32 	%r371, %r352, %r370;
	st.shared.v2.u32 	[%r371], {%r969, %r970};
	sub.s32 	%r372, %r362, %r356;
	add.s32 	%r373, %r372, %r153;
	setp.eq.s32 	%p38, %r980, 0;
	add.s32 	%r374, %r368, %r979;
	selp.b32 	%r375, %r373, %r374, %p38;
	shl.b32 	%r376, %r375, 3;
	add.s32 	%r377, %r352, %r376;
	st.shared.v2.u32 	[%r377], {%r971, %r972};
	sub.s32 	%r378, %r362, %r357;
	add.s32 	%r379, %r378, %r158;
	setp.eq.s32 	%p39, %r981, 0;
	add.s32 	%r380, %r374, %r980;
	selp.b32 	%r381, %r379, %r380, %p39;
	shl.b32 	%r382, %r381, 3;
	add.s32 	%r383, %r352, %r382;
	st.shared.v2.u32 	[%r383], {%r973, %r974};
	sub.s32 	%r384, %r362, %r358;
	add.s32 	%r385, %r384, %r163;
	setp.eq.s32 	%p40, %r982, 0;
	add.s32 	%r386, %r380, %r981;
	selp.b32 	%r387, %r385, %r386, %p40;
	shl.b32 	%r388, %r387, 3;
	add.s32 	%r389, %r352, %r388;
	st.shared.v2.u32 	[%r389], {%r975, %r976};
	sub.s32 	%r390, %r362, %r359;
	add.s32 	%r391, %r390, %r168;
	setp.eq.s32 	%p41, %r983, 0;
	add.s32 	%r392, %r386, %r982;
	selp.b32 	%r393, %r391, %r392, %p41;
	shl.b32 	%r394, %r393, 3;
	add.s32 	%r395, %r352, %r394;
	st.shared.v2.u32 	[%r395], {%r977, %r978};
	bar.sync 	0;
	sub.s32 	%r396, %r362, %r224;
	add.s32 	%r397, %r363, %r147;
	not.b32 	%r398, %r397;
	add.s32 	%r225, %r233, %r398;
	add.s32 	%r226, %r396, %r147;
	setp.ge.s32 	%p42, %r147, %r94;
	shl.b32 	%r399, %r147, 3;
	add.s32 	%r227, %r352, %r399;
	@%p42 bra 	$L__BB4_117;
	ld.shared.v2.u32 	{%r400, %r401}, [%r227];
	setp.lt.s32 	%p43, %r147, %r224;
	selp.b32 	%r402, %r225, %r226, %p43;
	mul.wide.s32 	%rd36, %r402, 4;
	add.s64 	%rd37, %rd20, %rd36;
	add.s64 	%rd38, %rd19, %rd36;
	st.global.u32 	[%rd37], %r400;
	st.global.u32 	[%rd38], %r401;
$L__BB4_117:
	add.s32 	%r228, %r147, 128;
	setp.ge.s32 	%p44, %r228, %r94;
	@%p44 bra 	$L__BB4_119;
	ld.shared.v2.u32 	{%r403, %r404}, [%r227+1024];
	add.s32 	%r405, %r226, 128;
	add.s32 	%r406, %r225, -128;
	setp.lt.s32 	%p45, %r228, %r224;
	selp.b32 	%r407, %r406, %r405, %p45;
	mul.wide.s32 	%rd39, %r407, 4;
	add.s64 	%rd40, %rd20, %rd39;
	add.s64 	%rd41, %rd19, %rd39;
	st.global.u32 	[%rd40], %r403;
	st.global.u32 	[%rd41], %r404;
$L__BB4_119:
	add.s32 	%r229, %r147, 256;
	setp.ge.s32 	%p46, %r229, %r94;
	@%p46 bra 	$L__BB4_121;
	ld.shared.v2.u32 	{%r408, %r409}, [%r227+2048];
	add.s32 	%r410, %r226, 256;
	add.s32 	%r411, %r225, -256;
	setp.lt.s32 	%p47, %r229, %r224;
	selp.b32 	%r412, %r411, %r410, %p47;
	mul.wide.s32 	%rd42, %r412, 4;
	add.s64 	%rd43, %rd20, %rd42;
	add.s64 	%rd44, %rd19, %rd42;
	st.global.u32 	[%rd43], %r408;
	st.global.u32 	[%rd44], %r409;
$L__BB4_121:
	add.s32 	%r230, %r147, 384;
	setp.ge.s32 	%p48, %r230, %r94;
	@%p48 bra 	$L__BB4_123;
	ld.shared.v2.u32 	{%r413, %r414}, [%r227+3072];
	add.s32 	%r415, %r226, 384;
	add.s32 	%r416, %r225, -384;
	setp.lt.s32 	%p49, %r230, %r224;
	selp.b32 	%r417, %r416, %r415, %p49;
	mul.wide.s32 	%rd45, %r417, 4;
	add.s64 	%rd46, %rd20, %rd45;
	add.s64 	%rd47, %rd19, %rd45;
	st.global.u32 	[%rd46], %r413;
	st.global.u32 	[%rd47], %r414;
$L__BB4_123:
	add.s32 	%r418, %r147, 512;
	setp.lt.s32 	%p50, %r418, %r224;
	add.s32 	%r419, %r225, -512;
	add.s32 	%r420, %r226, 512;
	selp.b32 	%r231, %r419, %r420, %p50;
	setp.ge.s32 	%p51, %r418, %r94;
	@%p51 bra 	$L__BB4_125;
	ld.shared.v2.u32 	{%r421, %r422}, [%r227+4096];
	mul.wide.s32 	%rd48, %r231, 4;
	add.s64 	%rd49, %rd20, %rd48;
	add.s64 	%rd50, %rd19, %rd48;
	st.global.u32 	[%rd49], %r421;
	st.global.u32 	[%rd50], %r422;
$L__BB4_125:
	mov.u32 	%r596, %tid.x;
	setp.ne.s32 	%p94, %r596, 0;
	@%p94 bra 	$L__BB4_127;
	ld.param.u64 	%rd133, [_ZN3cub18CUB_300001_SM_10006detail6select23DeviceSelectSweepKernelINS2_10policy_hubIN4cuda3std3__45tupleIJiiEEEiiLb0ELNS0_10SelectImplE2EE10Policy1000EPS9_N6thrust24THRUST_300001_SM_1000_NS6detail15normal_iteratorINSF_10device_ptrIiEEEENSF_12zip_iteratorINS8_IJSK_SK_EEEEEPiNS0_13ScanTileStateIiLb1EEE11is_positiveNS0_8NullTypeEiNS2_19streaming_context_tIiLb0EEELSA_2EEEvT0_T1_T2_T3_T4_T5_T6_T7_iT8_NS1_7vsmem_tE_param_3];
	cvta.to.global.u64 	%rd77, %rd133;
	st.global.u32 	[%rd77], %r992;
$L__BB4_127:
	ret;

}
	// .globl	_ZN3cub18CUB_300001_SM_10006detail6select23DeviceSelectSweepKernelINS2_10policy_hubIN4cuda3std3__45tupleIJiiEEEilLb0ELNS0_10SelectImplE2EE10Policy1000EPS9_N6thrust24THRUST_300001_SM_1000_NS6detail15normal_iteratorINSF_10device_ptrIiEEEENSF_12zip_iteratorINS8_IJSK_SK_EEEEEPlNS0_13ScanTileStateIiLb1EEE11is_positiveNS0_8NullTypeEiNS2_19streaming_context_tIlLb1EEELSA_2EEEvT0_T1_T2_T3_T4_T5_T6_T7_iT8_NS1_7vsmem_tE
.visible .entry _ZN3cub18CUB_300001_SM_10006detail6select23DeviceSelectSweepKernelINS2_10policy_hubIN4cuda3std3__45tupleIJiiEEEilLb0ELNS0_10SelectImplE2EE10Policy1000EPS9_N6thrust24THRUST_300001_SM_1000_NS6detail15normal_iteratorINSF_10device_ptrIiEEEENSF_12zip_iteratorINS8_IJSK_SK_EEEEEPlNS0_13ScanTileStateIiLb1EEE11is_positiveNS0_8NullTypeEiNS2_19streaming_context_tIlLb1EEELSA_2EEEvT0_T1_T2_T3_T4_T5_T6_T7_iT8_NS1_7vsmem_tE(
	.param .u64 .ptr .align 1 _ZN3cub18CUB_300001_SM_10006detail6select23DeviceSelectSweepKernelINS2_10policy_hubIN4cuda3std3__45tupleIJiiEEEilLb0ELNS0_10SelectImplE2EE10Policy1000EPS9_N6thrust24THRUST_300001_SM_1000_NS6detail15normal_iteratorINSF_10device_ptrIiEEEENSF_12zip_iteratorINS8_IJSK_SK_EEEEEPlNS0_13ScanTileStateIiLb1EEE11is_positiveNS0_8NullTypeEiNS2_19streaming_context_tIlLb1EEELSA_2EEEvT0_T1_T2_T3_T4_T5_T6_T7_iT8_NS1_7vsmem_tE_param_0,
	.param .align 8 .b8 _ZN3cub18CUB_300001_SM_10006detail6select23DeviceSelectSweepKernelINS2_10policy_hubIN4cuda3std3__45tupleIJiiEEEilLb0ELNS0_10SelectImplE2EE10Policy1000EPS9_N6thrust24THRUST_300001_SM_1000_NS6detail15normal_iteratorINSF_10device_ptrIiEEEENSF_12zip_iteratorINS8_IJSK_SK_EEEEEPlNS0_13ScanTileStateIiLb1EEE11is_positiveNS0_8NullTypeEiNS2_19streaming_context_tIlLb1EEELSA_2EEEvT0_T1_T2_T3_T4_T5_T6_T7_iT8_NS1_7vsmem_tE_param_1[8],
	.param .align 8 .b8 _ZN3cub18CUB_300001_SM_10006detail6select23DeviceSelectSweepKernelINS2_10policy_hubIN4cuda3std3__45tupleIJiiEEEilLb0ELNS0_10SelectImplE2EE10Policy1000EPS9_N6thrust24THRUST_300001_SM_1000_NS6detail15normal_iteratorINSF_10device_ptrIiEEEENSF_12zip_iteratorINS8_IJSK_SK_EEEEEPlNS0_13ScanTileStateIiLb1EEE11is_positiveNS0_8NullTypeEiNS2_19streaming_context_tIlLb1EEELSA_2EEEvT0_T1_T2_T3_T4_T5_T6_T7_iT8_NS1_7vsmem_tE_param_2[16],
	.param .u64 .ptr .align 1 _ZN3cub18CUB_300001_SM_10006detail6select23DeviceSelectSweepKernelINS2_10policy_hubIN4cuda3std3__45tupleIJiiEEEilLb0ELNS0_10SelectImplE2EE10Policy1000EPS9_N6thrust24THRUST_300001_SM_1000_NS6detail15normal_iteratorINSF_10device_ptrIiEEEENSF_12zip_iteratorINS8_IJSK_SK_EEEEEPlNS0_13ScanTileStateIiLb1EEE11is_positiveNS0_8NullTypeEiNS2_19streaming_context_tIlLb1EEELSA_2EEEvT0_T1_T2_T3_T4_T5_T6_T7_iT8_NS1_7vsmem_tE_param_3,
	.param .align 8 .b8 _ZN3cub18CUB_300001_SM_10006detail6select23DeviceSelectSweepKernelINS2_10policy_hubIN4cuda3std3__45tupleIJiiEEEilLb0ELNS0_10SelectImplE2EE10Policy1000EPS9_N6thrust24THRUST_300001_SM_1000_NS6detail15normal_iteratorINSF_10device_ptrIiEEEENSF_12zip_iteratorINS8_IJSK_SK_EEEEEPlNS0_13ScanTileStateIiLb1EEE11is_positiveNS0_8NullTypeEiNS2_19streaming_context_tIlLb1EEELSA_2EEEvT0_T1_T2_T3_T4_T5_T6_T7_iT8_NS1_7vsmem_tE_param_4[8],
	.param .align 1 .b8 _ZN3cub18CUB_300001_SM_10006detail6select23DeviceSelectSweepKernelINS2_10policy_hubIN4cuda3std3__45tupleIJiiEEEilLb0ELNS0_10SelectImplE2EE10Policy1000EPS9_N6thrust24THRUST_300001_SM_1000_NS6detail15normal_iteratorINSF_10device_ptrIiEEEENSF_12zip_iteratorINS8_IJSK_SK_EEEEEPlNS0_13ScanTileStateIiLb1EEE11is_positiveNS0_8NullTypeEiNS2_19streaming_context_tIlLb1EEELSA_2EEEvT0_T1_T2_T3_T4_T5_T6_T7_iT8_NS1_7vsmem_tE_param_5[1],
	.param .align 1 .b8 _ZN3cub18CUB_300001_SM_10006detail6select23DeviceSelectSweepKernelINS2_10policy_hubIN4cuda3std3__45tupleIJiiEEEilLb0ELNS0_10SelectImplE2EE10Policy1000EPS9_N6thrust24THRUST_300001_SM_1000_NS6detail15normal_iteratorINSF_10device_ptrIiEEEENSF_12zip_iteratorINS8_IJSK_SK_EEEEEPlNS0_13ScanTileStateIiLb1EEE11is_positiveNS0_8NullTypeEiNS2_19streaming_context_tIlLb1EEELSA_2EEEvT0_T1_T2_T3_T4_T5_T6_T7_iT8_NS1_7vsmem_tE_param_6[1],
	.param .u32 _ZN3cub18CUB_300001_SM_10006detail6select23DeviceSelectSweepKernelINS2_10policy_hubIN4cuda3std3__45tupleIJiiEEEilLb0ELNS0_10SelectImplE2EE10Policy1000EPS9_N6thrust24THRUST_300001_SM_1000_NS6detail15normal_iteratorINSF_10device_ptrIiEEEENSF_12zip_iteratorINS8_IJSK_SK_EEEEEPlNS0_13ScanTileStateIiLb1EEE11is_positiveNS0_8NullTypeEiNS2_19streaming_context_tIlLb1EEELSA_2EEEvT0_T1_T2_T3_T4_T5_T6_T7_iT8_NS1_7vsmem_tE_param_7,
	.param .u32 _ZN3cub18CUB_300001_SM_10006detail6select23DeviceSelectSweepKernelINS2_10policy_hubIN4cuda3std3__45tupleIJiiEEEilLb0ELNS0_10SelectImplE2EE10Policy1000EPS9_N6thrust24THRUST_300001_SM_1000_NS6detail15normal_iteratorINSF_10device_ptrIiEEEENSF_12zip_iteratorINS8_IJSK_SK_EEEEEPlNS0_13ScanTileStateIiLb1EEE11is_positiveNS0_8NullTypeEiNS2_19streaming_context_tIlLb1EEELSA_2EEEvT0_T1_T2_T3_T4_T5_T6_T7_iT8_NS1_7vsmem_tE_param_8,
	.param .align 8 .b8 _ZN3cub18CUB_300001_SM_10006detail6select23DeviceSelectSweepKernelINS2_10policy_hubIN4cuda3std3__45tupleIJiiEEEilLb0ELNS0_10SelectImplE2EE10Policy1000EPS9_N6thrust24THRUST_300001_SM_1000_NS6detail15normal_iteratorINSF_10device_ptrIiEEEENSF_12zip_iteratorINS8_IJSK_SK_EEEEEPlNS0_13ScanTileStateIiLb1EEE11is_positiveNS0_8NullTypeEiNS2_19streaming_context_tIlLb1EEELSA_2EEEvT0_T1_T2_T3_T4_T5_T6_T7_iT8_NS1_7vsmem_tE_param_9[40],
	.param .align 8 .b8 _ZN3cub18CUB_300001_SM_10006detail6select23DeviceSelectSweepKernelINS2_10policy_hubIN4cuda3std3__45tupleIJiiEEEilLb0ELNS0_10SelectImplE2EE10Policy1000EPS9_N6thrust24THRUST_300001_SM_1000_NS6detail15normal_iteratorINSF_10device_ptrIiEEEENSF_12zip_iteratorINS8_IJSK_SK_EEEEEPlNS0_13ScanTileStateIiLb1EEE11is_positiveNS0_8NullTypeEiNS2_19streaming_context_tIlLb1EEELSA_2EEEvT0_T1_T2_T3_T4_T5_T6_T7_iT8_NS1_7vsmem_tE_param_10[8]
)
.maxntid 128
{
	.reg .pred 	%p<207>;
	.reg .b16 	%rs<54>;
	.reg .b32 	%r<959>;
	.reg .b64 	%rd<555>;
	// demoted variable
	.shared .align 16 .b8 _ZZN3cub18CUB_300001_SM_10006detail6select23DeviceSelectSweepKernelINS2_10policy_hubIN4cuda3std3__45tupleIJiiEEEilLb0ELNS0_10SelectImplE2EE10Policy1000EPS9_N6thrust24THRUST_300001_SM_1000_NS6detail15normal_iteratorINSF_10device_ptrIiEEEENSF_12zip_iteratorINS8_IJSK_SK_EEEEEPlNS0_13ScanTileStateIiLb1EEE11is_positiveNS0_8NullTypeEiNS2_19streaming_context_tIlLb1EEELSA_2EEEvT0_T1_T2_T3_T4_T5_T6_T7_iT8_NS1_7vsmem_tEE19static_temp_storage[5120];
	ld.param.u64 	%rd3, [_ZN3cub18CUB_300001_SM_10006detail6select23DeviceSelectSweepKernelINS2_10policy_hubIN4cuda3std3__45tupleIJiiEEEilLb0ELNS0_10SelectImplE2EE10Policy1000EPS9_N6thrust24THRUST_300001_SM_1000_NS6detail15normal_iteratorINSF_10device_ptrIiEEEENSF_12zip_iteratorINS8_IJSK_SK_EEEEEPlNS0_13ScanTileStateIiLb1EEE11is_positiveNS0_8NullTypeEiNS2_19streaming_context_tIlLb1EEELSA_2EEEvT0_T1_T2_T3_T4_T5_T6_T7_iT8_NS1_7vsmem_tE_param_4];
	ld.param.u64 	%rd186, [_ZN3cub18CUB_300001_SM_10006detail6select23DeviceSelectSweepKernelINS2_10policy_hubIN4cuda3std3__45tupleIJiiEEEilLb0ELNS0_10SelectImplE2EE10Policy1000EPS9_N6thrust24THRUST_300001_SM_1000_NS6detail15normal_iteratorINSF_10device_ptrIiEEEENSF_12zip_iteratorINS8_IJSK_SK_EEEEEPlNS0_13ScanTileStateIiLb1EEE11is_positiveNS0_8NullTypeEiNS2_19streaming_context_tIlLb1EEELSA_2EEEvT0_T1_T2_T3_T4_T5_T6_T7_iT8_NS1_7vsmem_tE_param_1];
	ld.param.u64 	%rd187, [_ZN3cub18CUB_300001_SM_10006detail6select23DeviceSelectSweepKernelINS2_10policy_hubIN4cuda3std3__45tupleIJiiEEEilLb0ELNS0_10SelectImplE2EE10Policy1000EPS9_N6thrust24THRUST_300001_SM_1000_NS6detail15normal_iteratorINSF_10device_ptrIiEEEENSF_12zip_iteratorINS8_IJSK_SK_EEEEEPlNS0_13ScanTileStateIiLb1EEE11is_positiveNS0_8NullTypeEiNS2_19streaming_context_tIlLb1EEELSA_2EEEvT0_T1_T2_T3_T4_T5_T6_T7_iT8_NS1_7vsmem_tE_param_2+8];
	ld.param.u64 	%rd188, [_ZN3cub18CUB_300001_SM_10006detail6select23DeviceSelectSweepKernelINS2_10policy_hubIN4cuda3std3__45tupleIJiiEEEilLb0ELNS0_10SelectImplE2EE10Policy1000EPS9_N6thrust24THRUST_300001_SM_1000_NS6detail15normal_iteratorINSF_10device_ptrIiEEEENSF_12zip_iteratorINS8_IJSK_SK_EEEEEPlNS0_13ScanTileStateIiLb1EEE11is_positiveNS0_8NullTypeEiNS2_19streaming_context_tIlLb1EEELSA_2EEEvT0_T1_T2_T3_T4_T5_T6_T7_iT8_NS1_7vsmem_tE_param_2];
	ld.param.u64 	%rd189, [_ZN3cub18CUB_300001_SM_10006detail6select23DeviceSelectSweepKernelINS2_10policy_hubIN4cuda3std3__45tupleIJiiEEEilLb0ELNS0_10SelectImplE2EE10Policy1000EPS9_N6thrust24THRUST_300001_SM_1000_NS6detail15normal_iteratorINSF_10device_ptrIiEEEENSF_12zip_iteratorINS8_IJSK_SK_EEEEEPlNS0_13ScanTileStateIiLb1EEE11is_positiveNS0_8NullTypeEiNS2_19streaming_context_tIlLb1EEELSA_2EEEvT0_T1_T2_T3_T4_T5_T6_T7_iT8_NS1_7vsmem_tE_param_0];
	ld.param.u32 	%r231, [_ZN3cub18CUB_300001_SM_10006detail6select23DeviceSelectSweepKernelINS2_10policy_hubIN4cuda3std3__45tupleIJiiEEEilLb0ELNS0_10SelectImplE2EE10Policy1000EPS9_N6thrust24THRUST_300001_SM_1000_NS6detail15normal_iteratorINSF_10device_ptrIiEEEENSF_12zip_iteratorINS8_IJSK_SK_EEEEEPlNS0_13ScanTileStateIiLb1EEE11is_positiveNS0_8NullTypeEiNS2_19streaming_context_tIlLb1EEELSA_2EEEvT0_T1_T2_T3_T4_T5_T6_T7_iT8_NS1_7vsmem_tE_param_7];
	ld.param.u32 	%r232, [_ZN3cub18CUB_300001_SM_10006detail6select23DeviceSelectSweepKernelINS2_10policy_hubIN4cuda3std3__45tupleIJiiEEEilLb0ELNS0_10SelectImplE2EE10Policy1000EPS9_N6thrust24THRUST_300001_SM_1000_NS6detail15normal_iteratorINSF_10device_ptrIiEEEENSF_12zip_iteratorINS8_IJSK_SK_EEEEEPlNS0_13ScanTileStateIiLb1EEE11is_positiveNS0_8NullTypeEiNS2_19streaming_context_tIlLb1EEELSA_2EEEvT0_T1_T2_T3_T4_T5_T6_T7_iT8_NS1_7vsmem_tE_param_8];
	mov.b64 	%rd185, _ZN3cub18CUB_300001_SM_10006detail6select23DeviceSelectSweepKernelINS2_10policy_hubIN4cuda3std3__45tupleIJiiEEEilLb0ELNS0_10SelectImplE2EE10Policy1000EPS9_N6thrust24THRUST_300001_SM_1000_NS6detail15normal_iteratorINSF_10device_ptrIiEEEENSF_12zip_iteratorINS8_IJSK_SK_EEEEEPlNS0_13ScanTileStateIiLb1EEE11is_positiveNS0_8NullTypeEiNS2_19streaming_context_tIlLb1EEELSA_2EEEvT0_T1_T2_T3_T4_T5_T6_T7_iT8_NS1_7vsmem_tE_param_9;
	mov.u64 	%rd1, %rd185;
	cvta.to.global.u64 	%rd2, %rd189;
	cvta.to.global.u64 	%rd4, %rd188;
	cvta.to.global.u64 	%rd5, %rd187;
	cvta.to.global.u64 	%rd6, %rd186;
	mov.u32 	%r233, %ctaid.x;
	mov.u32 	%r234, %nctaid.y;
	mov.u32 	%r235, %ctaid.y;
	mad.lo.s32 	%r1, %r233, %r234, %r235;
	mul.lo.s32 	%r2, %r1, 640;
	add.s32 	%r236, %r232, -1;
	setp.ge.s32 	%p1, %r1, %r236;
	@%p1 bra 	$L__BB5_105;
	setp.ne.s32 	%p122, %r1, 0;
	@%p122 bra 	$L__BB5_42;
	ld.param.u8 	%rs43, [%rd1];
	setp.eq.s16 	%p180, %rs43, 0;
	ld.param.u64 	%rd430, [%rd1+16];
	selp.b64 	%rd431, %rd430, 0, %p180;
	cvt.u64.u32 	%rd432, %r2;
	add.s64 	%rd433, %rd431, %rd432;
	mov.u32 	%r3, %tid.x;
	mul.lo.s32 	%r4, %r3, 5;
	cvt.u64.u32 	%rd434, %r4;
	add.s64 	%rd435, %rd433, %rd434;
	shl.b64 	%rd436, %rd435, 3;
	add.s64 	%rd437, %rd2, %rd436;
	ld.global.u32 	%r5, [%rd437];
	ld.global.u32 	%r6, [%rd437+4];
	ld.global.u32 	%r7, [%rd437+8];
	ld.global.u32 	%r8, [%rd437+12];
	ld.global.u32 	%r9, [%rd437+16];
	ld.global.u32 	%r10, [%rd437+20];
	ld.global.u32 	%r11, [%rd437+24];
	ld.global.u32 	%r12, [%rd437+28];
	ld.global.u32 	%r13, [%rd437+32];
	ld.global.u32 	%r14, [%rd437+36];
	bar.sync 	0;
	shl.b64 	%rd438, %rd435, 2;
	add.s64 	%rd439, %rd6, %rd438;
	ld.global.u32 	%r15, [%rd439];
	ld.global.u32 	%r16, [%rd439+4];
	ld.global.u32 	%r17, [%rd439+8];
	ld.global.u32 	%r18, [%rd439+12];
	ld.global.u32 	%r19, [%rd439+16];
	not.b32 	%r839, %r15;
	shr.u32 	%r20, %r839, 31;
	not.b32 	%r840, %r16;
	shr.u32 	%r21, %r840, 31;
	not.b32 	%r841, %r17;
	shr.u32 	%r22, %r841, 31;
	not.b32 	%r842, %r18;
	shr.u32 	%r23, %r842, 31;
	not.b32 	%r843, %r19;
	shr.u32 	%r844, %r843, 31;
	bar.sync 	0;
	add.s32 	%r24, %r21, %r20;
	add.s32 	%r25, %r24, %r22;
	add.s32 	%r26, %r25, %r23;
	add.s32 	%r813, %r26, %r844;
	shr.u32 	%r28, %r3, 5;
	// begin inline asm
	mov.u32 %r808, %laneid;
	// end inline asm
	mov.b32 	%r811, 1;
	mov.b32 	%r836, 0;
	mov.b32 	%r838, -1;
	// begin inline asm
	{  .reg .s32 r0;  .reg .pred p;  shfl.sync.up.b32 r0|p, %r813, %r811, %r836, %r838;  @p add.s32 r0, r0, %r813;  mov.s32 %r809, r0;}
	// end inline asm
	mov.b32 	%r817, 2;
	// begin inline asm
	{  .reg .s32 r0;  .reg .pred p;  shfl.sync.up.b32 r0|p, %r809, %r817, %r836, %r838;  @p add.s32 r0, r0, %r809;  mov.s32 %r815, r0;}
	// end inline asm
	mov.b32 	%r823, 4;
	// begin inline asm
	{  .reg .s32 r0;  .reg .pred p;  shfl.sync.up.b32 r0|p, %r815, %r823, %r836, %r838;  @p add.s32 r0, r0, %r815;  mov.s32 %r821, r0;}
	// end inline asm
	mov.b32 	%r829, 8;
	// begin inline asm
	{  .reg .s32 r0;  .reg .pred p;  shfl.sync.up.b32 r0|p, %r821, %r829, %r836, %r838;  @p add.s32 r0, r0, %r821;  mov.s32 %r827, r0;}
	// end inline asm
	mov.b32 	%r835, 16;
	// begin inline asm
	{  .reg .s32 r0;  .reg .pred p;  shfl.sync.up.b32 r0|p, %r827, %r835, %r836, %r838;  @p add.s32 r0, r0, %r827;  mov.s32 %r833, r0;}
	// end inline asm
	setp.ne.s32 	%p181, %r808, 31;
	@%p181 bra 	$L__BB5_4;
	shl.b32 	%r845, %r28, 2;
	mov.u32 	%r846, _ZZN3cub18CUB_300001_SM_10006detail6select23DeviceSelectSweepKernelINS2_10policy_hubIN4cuda3std3__45tupleIJiiEEEilLb0ELNS0_10SelectImplE2EE10Policy1000EPS9_N6thrust24THRUST_300001_SM_1000_NS6detail15normal_iteratorINSF_10device_ptrIiEEEENSF_12zip_iteratorINS8_IJSK_SK_EEEEEPlNS0_13ScanTileStateIiLb1EEE11is_positiveNS0_8NullTypeEiNS2_19streaming_context_tIlLb1EEELSA_2EEEvT0_T1_T2_T3_T4_T5_T6_T7_iT8_NS1_7vsmem_tEE19static_temp_storage;
	add.s32 	%r847, %r846, %r845;
	st.shared.u32 	[%r847], %r833;
$L__BB5_4:
	bar.sync 	0;
	ld.shared.v4.u32 	{%r848, %r849, %r850, %r851}, [_ZZN3cub18CUB_300001_SM_10006detail6select23DeviceSelectSweepKernelINS2_10policy_hubIN4cuda3std3__45tupleIJiiEEEilLb0ELNS0_10SelectImplE2EE10Policy1000EPS9_N6thrust24THRUST_300001_SM_1000_NS6detail15normal_iteratorINSF_10device_ptrIiEEEENSF_12zip_iteratorINS8_IJSK_SK_EEEEEPlNS0_13ScanTileStateIiLb1EEE11is_positiveNS0_8NullTypeEiNS2_19streaming_context_tIlLb1EEELSA_2EEEvT0_T1_T2_T3_T4_T5_T6_T7_iT8_NS1_7vsmem_tEE19static_temp_storage];
	add.s32 	%r852, %r849, %r848;
	setp.eq.s32 	%p182, %r28, 2;
	selp.b32 	%r853, %r852, %r848, %p182;
	add.s32 	%r854, %r852, %r850;
	setp.eq.s32 	%p183, %r28, 3;
	selp.b32 	%r855, %r854, %r853, %p183;
	add.s32 	%r31, %r854, %r851;
	setp.lt.u32 	%p184, %r3, 32;
	selp.b32 	%r856, 0, %r855, %p184;
	setp.eq.s32 	%p185, %r808, 0;
	sub.s32 	%r857, %r833, %r813;
	selp.b32 	%r858, 0, %r857, %p185;
	add.s32 	%r32, %r856, %r858;
	setp.ne.s32 	%p186, %r3, 0;
	@%p186 bra 	$L__BB5_6;
	add.s64 	%rd440, %rd3, 256;
	mov.b32 	%r859, 101;
	// begin inline asm
	st.relaxed.gpu.v2.u32 [%rd440], {%r859, %r31};
	// end inline asm
$L__BB5_6:
	setp.gt.s32 	%p187, %r19, -1;
	setp.gt.s32 	%p188, %r18, -1;
	setp.gt.s32 	%p189, %r17, -1;
	setp.gt.s32 	%p190, %r16, -1;
	setp.gt.s32 	%p191, %r15, -1;
	bar.sync 	0;
	sub.s32 	%r33, 640, %r31;
	sub.s32 	%r861, %r4, %r32;
	add.s32 	%r862, %r32, %r33;
	selp.b32 	%r863, %r862, %r861, %p191;
	shl.b32 	%r864, %r863, 3;
	mov.u32 	%r865, _ZZN3cub18CUB_300001_SM_10006detail6select23DeviceSelectSweepKernelINS2_10policy_hubIN4cuda3std3__45tupleIJiiEEEilLb0ELNS0_10SelectImplE2EE10Policy1000EPS9_N6thrust24THRUST_300001_SM_1000_NS6detail15normal_iteratorINSF_10device_ptrIiEEEENSF_12zip_iteratorINS8_IJSK_SK_EEEEEPlNS0_13ScanTileStateIiLb1EEE11is_positiveNS0_8NullTypeEiNS2_19streaming_context_tIlLb1EEELSA_2EEEvT0_T1_T2_T3_T4_T5_T6_T7_iT8_NS1_7vsmem_tEE19static_temp_storage;
	add.s32 	%r866, %r865, %r864;
	st.shared.v2.u32 	[%r866], {%r5, %r6};
	add.s32 	%r867, %r32, %r20;
	sub.s32 	%r868, %r4, %r867;
	add.s32 	%r869, %r868, 1;
	add.s32 	%r870, %r862, %r20;
	selp.b32 	%r871, %r870, %r869, %p190;
	shl.b32 	%r872, %r871, 3;
	add.s32 	%r873, %r865, %r872;
	st.shared.v2.u32 	[%r873], {%r7, %r8};
	add.s32 	%r874, %r24, %r32;
	sub.s32 	%r875, %r4, %r874;
	add.s32 	%r876, %r875, 2;
	add.s32 	%r877, %r870, %r21;
	selp.b32 	%r878, %r877, %r876, %p189;
	shl.b32 	%r879, %r878, 3;
	add.s32 	%r880, %r865, %r879;
	st.shared.v2.u32 	[%r880], {%r9, %r10};
	add.s32 	%r881, %r25, %r32;
	sub.s32 	%r882, %r4, %r881;
	add.s32 	%r883, %r882, 3;
	add.s32 	%r884, %r877, %r22;
	selp.b32 	%r885, %r884, %r883, %p188;
	shl.b32 	%r886, %r885, 3;
	add.s32 	%r887, %r865, %r886;
	st.shared.v2.u32 	[%r887], {%r11, %r12};
	add.s32 	%r888, %r26, %r32;
	sub.s32 	%r889, %r4, %r888;
	add.s32 	%r890, %r889, 4;
	add.s32 	%r891, %r884, %r23;
	selp.b32 	%r892, %r891, %r890, %p187;
	shl.b32 	%r893, %r892, 3;
	add.s32 	%r894, %r865, %r893;
	st.shared.v2.u32 	[%r894], {%r13, %r14};
	bar.sync 	0;
	ld.param.u64 	%rd441, [%rd1+24];
	cvta.to.global.u64 	%rd7, %rd441;
	ld.param.u64 	%rd8, [%rd1+8];
	setp.ge.s32 	%p192, %r3, %r33;
	@%p192 bra 	$L__BB5_10;
	setp.ne.s16 	%p194, %rs43, 0;
	mov.b64 	%rd493, 0;
	@%p194 bra 	$L__BB5_9;
	ld.global.u64 	%rd445, [%rd7];
	sub.s64 	%rd493, %rd430, %rd445;
$L__BB5_9:
	cvt.u64.u32 	%rd446, %r3;
	add.s64 	%rd447, %rd493, %rd446;
	not.b64 	%rd448, %rd447;
	add.s64 	%rd495, %rd8, %rd448;
	bra.uni 	$L__BB5_13;
$L__BB5_10:
	setp.ne.s16 	%p193, %rs43, 0;
	mov.b64 	%rd494, 0;
	@%p193 bra 	$L__BB5_12;
	ld.global.u64 	%rd494, [%rd7];
$L__BB5_12:
	sub.s32 	%r895, %r3, %r33;
	cvt.s64.s32 	%rd443, %r895;
	add.s64 	%rd495, %rd494, %rd443;
$L__BB5_13:
	shl.b32 	%r896, %r3, 3;
	add.s32 	%r34, %r865, %r896;
	ld.shared.v2.u32 	{%r898, %r899}, [%r34];
	shl.b64 	%rd449, %rd495, 2;
	add.s64 	%rd450, %rd4, %rd449;
	add.s64 	%rd451, %rd5, %rd449;
	st.global.u32 	[%rd450], %r898;
	st.global.u32 	[%rd451], %r899;
	add.s32 	%r35, %r3, 128;
	setp.lt.s32 	%p195, %r35, %r33;
	@%p195 bra 	$L__BB5_17;
	setp.ne.s16 	%p196, %rs43, 0;
	mov.b64 	%rd496, 0;
	@%p196 bra 	$L__BB5_16;
	ld.global.u64 	%rd496, [%rd7];
$L__BB5_16:
	sub.s32 	%r900, %r35, %r33;
	cvt.s64.s32 	%rd453, %r900;
	add.s64 	%rd498, %rd496, %rd453;
	bra.uni 	$L__BB5_20;
$L__BB5_17:
	setp.ne.s16 	%p197, %rs43, 0;
	mov.b64 	%rd497, 0;
	@%p197 bra 	$L__BB5_19;
	ld.global.u64 	%rd455, [%rd7];
	sub.s64 	%rd497, %rd430, %rd455;
$L__BB5_19:
	cvt.u64.u32 	%rd456, %r35;
	add.s64 	%rd457, %rd497, %rd456;
	not.b64 	%rd458, %rd457;
	add.s64 	%rd498, %rd8, %rd458;
$L__BB5_20:
	ld.shared.v2.u32 	{%r901, %r902}, [%r34+1024];
	shl.b64 	%rd459, %rd498, 2;
	add.s64 	%rd460, %rd4, %rd459;
	add.s64 	%rd461, %rd5, %rd459;
	st.global.u32 	[%rd460], %r901;
	st.global.u32 	[%rd461], %r902;
	add.s32 	%r36, %r3, 256;
	setp.lt.s32 	%p198, %r36, %r33;
	@%p198 bra 	$L__BB5_24;
	setp.ne.s16 	%p199, %rs43, 0;
	mov.b64 	%rd499, 0;
	@%p199 bra 	$L__BB5_23;
	ld.global.u64 	%rd499, [%rd7];
$L__BB5_23:
	sub.s32 	%r903, %r36, %r33;
	cvt.s64.s32 	%rd463, %r903;
	add.s64 	%rd501, %rd499, %rd463;
	bra.uni 	$L__BB5_27;
$L__BB5_24:
	setp.ne.s16 	%p200, %rs43, 0;
	mov.b64 	%rd500, 0;
	@%p200 bra 	$L__BB5_26;
	ld.global.u64 	%rd465, [%rd7];
	sub.s64 	%rd500, %rd430, %rd465;
$L__BB5_26:
	cvt.u64.u32 	%rd466, %r36;
	add.s64 	%rd467, %rd500, %rd466;
	not.b64 	%rd468, %rd467;
	add.s64 	%rd501, %rd8, %rd468;
$L__BB5_27:
	ld.shared.v2.u32 	{%r904, %r905}, [%r34+2048];
	shl.b64 	%rd469, %rd501, 2;
	add.s64 	%rd470, %rd4, %rd469;
	add.s64 	%rd471, %rd5, %rd469;
	st.global.u32 	[%rd470], %r904;
	st.global.u32 	[%rd471], %r905;
	add.s32 	%r37, %r3, 384;
	setp.lt.s32 	%p201, %r37, %r33;
	@%p201 bra 	$L__BB5_31;
	setp.ne.s16 	%p202, %rs43, 0;
	mov.b64 	%rd502, 0;
	@%p202 bra 	$L__BB5_30;
	ld.global.u64 	%rd502, [%rd7];
$L__BB5_30:
	sub.s32 	%r906, %r37, %r33;
	cvt.s64.s32 	%rd473, %r906;
	add.s64 	%rd504, %rd502, %rd473;
	bra.uni 	$L__BB5_34;
$L__BB5_31:
	setp.ne.s16 	%p203, %rs43, 0;
	mov.b64 	%rd503, 0;
	@%p203 bra 	$L__BB5_33;
	ld.global.u64 	%rd475, [%rd7];
	sub.s64 	%rd503, %rd430, %rd475;
$L__BB5_33:
	cvt.u64.u32 	%rd476, %r37;
	add.s64 	%rd477, %rd503, %rd476;
	not.b64 	%rd478, %rd477;
	add.s64 	%rd504, %rd8, %rd478;
$L__BB5_34:
	ld.shared.v2.u32 	{%r907, %r908}, [%r34+3072];
	shl.b64 	%rd479, %rd504, 2;
	add.s64 	%rd480, %rd4, %rd479;
	add.s64 	%rd481, %rd5, %rd479;
	st.global.u32 	[%rd480], %r907;
	st.global.u32 	[%rd481], %r908;
	add.s32 	%r38, %r3, 512;
	setp.lt.s32 	%p204, %r38, %r33;
	@%p204 bra 	$L__BB5_38;
	setp.ne.s16 	%p205, %rs43, 0;
	mov.b64 	%rd505, 0;
	@%p205 bra 	$L__BB5_37;
	ld.global.u64 	%rd505, [%rd7];
$L__BB5_37:
	sub.s32 	%r909, %r38, %r33;
	cvt.s64.s32 	%rd483, %r909;
	add.s64 	%rd507, %rd505, %rd483;
	bra.uni 	$L__BB5_41;
$L__BB5_38:
	setp.ne.s16 	%p206, %rs43, 0;
	mov.b64 	%rd506, 0;
	@%p206 bra 	$L__BB5_40;
	ld.global.u64 	%rd485, [%rd7];
	sub.s64 	%rd506, %rd430, %rd485;
$L__BB5_40:
	cvt.u64.u32 	%rd486, %r38;
	add.s64 	%rd487, %rd506, %rd486;
	not.b64 	%rd488, %rd487;
	add.s64 	%rd507, %rd8, %rd488;
$L__BB5_41:
	ld.shared.v2.u32 	{%r910, %r911}, [%r34+4096];
	shl.b64 	%rd489, %rd507, 2;
	add.s64 	%rd490, %rd4, %rd489;
	add.s64 	%rd491, %rd5, %rd489;
	st.global.u32 	[%rd490], %r910;
	st.global.u32 	[%rd491], %r911;
	bra.uni 	$L__BB5_273;
$L__BB5_42:
	ld.param.u8 	%rs32, [%rd1];
	setp.eq.s16 	%p123, %rs32, 0;
	ld.param.u64 	%rd347, [%rd1+16];
	selp.b64 	%rd348, %rd347, 0, %p123;
	cvt.s64.s32 	%rd349, %r2;
	add.s64 	%rd350, %rd348, %rd349;
	mov.u32 	%r39, %tid.x;
	mul.lo.s32 	%r625, %r39, 5;
	cvt.u64.u32 	%rd351, %r625;
	add.s64 	%rd352, %rd350, %rd351;
	shl.b64 	%rd353, %rd352, 3;
	add.s64 	%rd354, %rd2, %rd353;
	ld.global.u32 	%r40, [%rd354];
	ld.global.u32 	%r41, [%rd354+4];
	ld.global.u32 	%r42, [%rd354+8];
	ld.global.u32 	%r43, [%rd354+12];
	ld.global.u32 	%r44, [%rd354+16];
	ld.global.u32 	%r45, [%rd354+20];
	ld.global.u32 	%r46, [%rd354+24];
	ld.global.u32 	%r47, [%rd354+28];
	ld.global.u32 	%r48, [%rd354+32];
	ld.global.u32 	%r49, [%rd354+36];
	bar.sync 	0;
	shl.b64 	%rd355, %rd352, 2;
	add.s64 	%rd356, %rd6, %rd355;
	ld.global.u32 	%r50, [%rd356];
	ld.global.u32 	%r51, [%rd356+4];
	ld.global.u32 	%r52, [%rd356+8];
	ld.global.u32 	%r53, [%rd356+12];
	ld.global.u32 	%r54, [%rd356+16];
	not.b32 	%r626, %r50;
	shr.u32 	%r55, %r626, 31;
	not.b32 	%r627, %r51;
	shr.u32 	%r56, %r627, 31;
	not.b32 	%r628, %r52;
	shr.u32 	%r57, %r628, 31;
	not.b32 	%r629, %r53;
	shr.u32 	%r58, %r629, 31;
	not.b32 	%r630, %r54;
	shr.u32 	%r631, %r630, 31;
	bar.sync 	0;
	add.s32 	%r632, %r56, %r55;
	add.s32 	%r633, %r632, %r57;
	add.s32 	%r634, %r633, %r58;
	add.s32 	%r599, %r634, %r631;
	shr.u32 	%r60, %r39, 5;
	// begin inline asm
	mov.u32 %r594, %laneid;
	// end inline asm
	mov.b32 	%r597, 1;
	mov.b32 	%r622, 0;
	mov.b32 	%r624, -1;
	// begin inline asm
	{  .reg .s32 r0;  .reg .pred p;  shfl.sync.up.b32 r0|p, %r599, %r597, %r622, %r624;  @p add.s32 r0, r0, %r599;  mov.s32 %r595, r0;}
	// end inline asm
	mov.b32 	%r603, 2;
	// begin inline asm
	{  .reg .s32 r0;  .reg .pred p;  shfl.sync.up.b32 r0|p, %r595, %r603, %r622, %r624;  @p add.s32 r0, r0, %r595;  mov.s32 %r601, r0;}
	// end inline asm
	mov.b32 	%r609, 4;
	// begin inline asm
	{  .reg .s32 r0;  .reg .pred p;  shfl.sync.up.b32 r0|p, %r601, %r609, %r622, %r624;  @p add.s32 r0, r0, %r601;  mov.s32 %r607, r0;}
	// end inline asm
	mov.b32 	%r615, 8;
	// begin inline asm
	{  .reg .s32 r0;  .reg .pred p;  shfl.sync.up.b32 r0|p, %r607, %r615, %r622, %r624;  @p add.s32 r0, r0, %r607;  mov.s32 %r613, r0;}
	// end inline asm
	mov.b32 	%r621, 16;
	// begin inline asm
	{  .reg .s32 r0;  .reg .pred p;  shfl.sync.up.b32 r0|p, %r613, %r621, %r622, %r624;  @p add.s32 r0, r0, %r613;  mov.s32 %r619, r0;}
	// end inline asm
	setp.ne.s32 	%p124, %r594, 31;
	@%p124 bra 	$L__BB5_44;
	shl.b32 	%r635, %r60, 2;
	mov.u32 	%r636, _ZZN3cub18CUB_300001_SM_10006detail6select23DeviceSelectSweepKernelINS2_10policy_hubIN4cuda3std3__45tupleIJiiEEEilLb0ELNS0_10SelectImplE2EE10Policy1000EPS9_N6thrust24THRUST_300001_SM_1000_NS6detail15normal_iteratorINSF_10device_ptrIiEEEENSF_12zip_iteratorINS8_IJSK_SK_EEEEEPlNS0_13ScanTileStateIiLb1EEE11is_positiveNS0_8NullTypeEiNS2_19streaming_context_tIlLb1EEELSA_2EEEvT0_T1_T2_T3_T4_T5_T6_T7_iT8_NS1_7vsmem_tEE19static_temp_storage;
	add.s32 	%r637, %r636, %r635;
	st.shared.u32 	[%r637], %r619;
$L__BB5_44:
	sub.s32 	%r638, %r619, %r599;
	bar.sync 	0;
	ld.shared.v4.u32 	{%r639, %r640, %r641, %r642}, [_ZZN3cub18CUB_300001_SM_10006detail6select23DeviceSelectSweepKernelINS2_10policy_hubIN4cuda3std3__45tupleIJiiEEEilLb0ELNS0_10SelectImplE2EE10Policy1000EPS9_N6thrust24THRUST_300001_SM_1000_NS6detail15normal_iteratorINSF_10device_ptrIiEEEENSF_12zip_iteratorINS8_IJSK_SK_EEEEEPlNS0_13ScanTileStateIiLb1EEE11is_positiveNS0_8NullTypeEiNS2_19streaming_context_tIlLb1EEELSA_2EEEvT0_T1_T2_T3_T4_T5_T6_T7_iT8_NS1_7vsmem_tEE19static_temp_storage];
	add.s32 	%r643, %r640, %r639;
	setp.eq.s32 	%p125, %r60, 2;
	selp.b32 	%r644, %r643, %r639, %p125;
	add.s32 	%r645, %r643, %r641;
	setp.eq.s32 	%p126, %r60, 3;
	selp.b32 	%r646, %r645, %r644, %p126;
	add.s32 	%r63, %r645, %r642;
	setp.gt.u32 	%p127, %r39, 31;
	setp.lt.u32 	%p128, %r39, 32;
	setp.eq.s32 	%p129, %r594, 0;
	selp.b32 	%r647, 0, %r638, %p129;
	add.s32 	%r919, %r646, %r647;
	selp.b32 	%r65, %r638, %r919, %p128;
	@%p127 bra 	$L__BB5_69;
	setp.ne.s32 	%p130, %r39, 0;
	mul.wide.s32 	%rd357, %r1, 8;
	add.s64 	%rd45, %rd3, %rd357;
	@%p130 bra 	$L__BB5_47;
	st.shared.u32 	[_ZZN3cub18CUB_300001_SM_10006detail6select23DeviceSelectSweepKernelINS2_10policy_hubIN4cuda3std3__45tupleIJiiEEEilLb0ELNS0_10SelectImplE2EE10Policy1000EPS9_N6thrust24THRUST_300001_SM_1000_NS6detail15normal_iteratorINSF_10device_ptrIiEEEENSF_12zip_iteratorINS8_IJSK_SK_EEEEEPlNS0_13ScanTileStateIiLb1EEE11is_positiveNS0_8NullTypeEiNS2_19streaming_context_tIlLb1EEELSA_2EEEvT0_T1_T2_T3_T4_T5_T6_T7_iT8_NS1_7vsmem_tEE19static_temp_storage+44], %r63;
	add.s64 	%rd358, %rd45, 256;
	mov.b32 	%r648, 100;
	// begin inline asm
	st.relaxed.gpu.v2.u32 [%rd358], {%r648, %r63};
	// end inline asm
$L__BB5_47:
	not.b32 	%r650, %r39;
	add.s32 	%r916, %r1, %r650;
	mov.u32 	%r67, %nctaid.x;
	setp.gt.u32 	%p131, %r67, 499;
	@%p131 bra 	$L__BB5_49;
	membar.cta;
	bra.uni 	$L__BB5_50;
$L__BB5_49:
	mov.b32 	%r651, 450;
	// begin inline asm
	nanosleep.u32 %r651;
	// end inline asm
$L__BB5_50:
	mul.wide.s32 	%rd360, %r916, 8;
	add.s64 	%rd361, %rd3, %rd360;
	add.s64 	%rd359, %rd361, 256;
	// begin inline asm
	ld.relaxed.gpu.v2.u32 {%r917, %r913}, [%rd359];
	// end inline asm
$L__BB5_51:
	setp.eq.s32 	%p132, %r917, 99;
	mov.b32 	%r654, -1;
	vote.sync.any.pred 	%p133, %p132, %r654;
	not.pred 	%p134, %p133;
	@%p134 bra 	$L__BB5_56;
	setp.gt.u32 	%p179, %r67, 499;
	@%p179 bra 	$L__BB5_54;
	membar.cta;
	bra.uni 	$L__BB5_55;
$L__BB5_54:
	mov.b32 	%r805, 350;
	// begin inline asm
	nanosleep.u32 %r805;
	// end inline asm
$L__BB5_55:
	// begin inline asm
	ld.relaxed.gpu.v2.u32 {%r917, %r913}, [%rd359];
	// end inline asm
	bra.uni 	$L__BB5_51;
$L__BB5_56:
	setp.eq.s32 	%p135, %r917, 101;
	mov.b32 	%r681, -1;
	vote.sync.ballot.b32 	%r682, %p135, %r681;
	// begin inline asm
	mov.u32 %r656, %lanemask_ge;
	// end inline asm
	and.b32  	%r683, %r682, %r656;
	or.b32  	%r684, %r683, -2147483648;
	add.s32 	%r685, %r684, -1;
	not.b32 	%r686, %r684;
	and.b32  	%r687, %r686, %r685;
	popc.b32 	%r660, %r687;
	mov.b32 	%r659, 1;
	// begin inline asm
	shfl.sync.down.b32 %r657, %r913, %r659, %r660, %r681;
	// end inline asm
	setp.lt.s32 	%p137, %r594, %r660;
	selp.b32 	%r688, %r657, 0, %p137;
	add.s32 	%r663, %r688, %r913;
	mov.b32 	%r664, 2;
	// begin inline asm
	shfl.sync.down.b32 %r662, %r663, %r664, %r660, %r681;
	// end inline asm
	add.s32 	%r77, %r594, 2;
	setp.gt.s32 	%p138, %r77, %r660;
	selp.b32 	%r689, 0, %r662, %p138;
	add.s32 	%r668, %r663, %r689;
	mov.b32 	%r669, 4;
	// begin inline asm
	shfl.sync.down.b32 %r667, %r668, %r669, %r660, %r681;
	// end inline asm
	add.s32 	%r78, %r594, 4;
	setp.gt.s32 	%p139, %r78, %r660;
	selp.b32 	%r690, 0, %r667, %p139;
	add.s32 	%r673, %r668, %r690;
	mov.b32 	%r674, 8;
	// begin inline asm
	shfl.sync.down.b32 %r672, %r673, %r674, %r660, %r681;
	// end inline asm
	add.s32 	%r79, %r594, 8;
	setp.gt.s32 	%p140, %r79, %r660;
	selp.b32 	%r691, 0, %r672, %p140;
	add.s32 	%r678, %r673, %r691;
	mov.b32 	%r679, 16;
	// begin inline asm
	shfl.sync.down.b32 %r677, %r678, %r679, %r660, %r681;
	// end inline asm
	add.s32 	%r80, %r594, 16;
	setp.gt.s32 	%p141, %r80, %r660;
	selp.b32 	%r692, 0, %r677, %p141;
	add.s32 	%r914, %r678, %r692;
	add.s64 	%rd47, %rd3, 256;
$L__BB5_57:
	setp.ne.s32 	%p142, %r917, 101;
	mov.b32 	%r693, -1;
	vote.sync.all.pred 	%p143, %p142, %r693;
	not.pred 	%p144, %p143;
	@%p144 bra 	$L__BB5_65;
	mul.wide.s32 	%rd426, %r916, 8;
	add.s64 	%rd427, %rd47, %rd426;
	add.s64 	%rd425, %rd427, -256;
	// begin inline asm
	ld.relaxed.gpu.v2.u32 {%r917, %r918}, [%rd425];
	// end inline asm
$L__BB5_59:
	setp.eq.s32 	%p168, %r917, 99;
	mov.b32 	%r763, -1;
	vote.sync.any.pred 	%p169, %p168, %r763;
	not.pred 	%p170, %p169;
	@%p170 bra 	$L__BB5_64;
	setp.gt.u32 	%p178, %r67, 499;
	@%p178 bra 	$L__BB5_62;
	membar.cta;
	bra.uni 	$L__BB5_63;
$L__BB5_62:
	mov.b32 	%r802, 350;
	// begin inline asm
	nanosleep.u32 %r802;
	// end inline asm
$L__BB5_63:
	// begin inline asm
	ld.relaxed.gpu.v2.u32 {%r917, %r918}, [%rd425];
	// end inline asm
	bra.uni 	$L__BB5_59;
$L__BB5_64:
	setp.eq.s32 	%p171, %r917, 101;
	mov.b32 	%r789, -1;
	vote.sync.ballot.b32 	%r790, %p171, %r789;
	and.b32  	%r791, %r790, %r656;
	or.b32  	%r792, %r791, -2147483648;
	add.s32 	%r793, %r792, -1;
	not.b32 	%r794, %r792;
	and.b32  	%r795, %r794, %r793;
	popc.b32 	%r768, %r795;
	mov.b32 	%r767, 1;
	// begin inline asm
	shfl.sync.down.b32 %r765, %r918, %r767, %r768, %r789;
	// end inline asm
	setp.lt.s32 	%p173, %r594, %r768;
	selp.b32 	%r796, %r765, 0, %p173;
	add.s32 	%r771, %r796, %r918;
	mov.b32 	%r772, 2;
	// begin inline asm
	shfl.sync.down.b32 %r770, %r771, %r772, %r768, %r789;
	// end inline asm
	setp.gt.s32 	%p174, %r77, %r768;
	selp.b32 	%r797, 0, %r770, %p174;
	add.s32 	%r776, %r771, %r797;
	mov.b32 	%r777, 4;
	// begin inline asm
	shfl.sync.down.b32 %r775, %r776, %r777, %r768, %r789;
	// end inline asm
	setp.gt.s32 	%p175, %r78, %r768;
	selp.b32 	%r798, 0, %r775, %p175;
	add.s32 	%r781, %r776, %r798;
	mov.b32 	%r782, 8;
	// begin inline asm
	shfl.sync.down.b32 %r780, %r781, %r782, %r768, %r789;
	// end inline asm
	setp.gt.s32 	%p176, %r79, %r768;
	selp.b32 	%r799, 0, %r780, %p176;
	add.s32 	%r786, %r781, %r799;
	mov.b32 	%r787, 16;
	// begin inline asm
	shfl.sync.down.b32 %r785, %r786, %r787, %r768, %r789;
	// end inline asm
	setp.gt.s32 	%p177, %r80, %r768;
	selp.b32 	%r800, 0, %r785, %p177;
	add.s32 	%r801, %r800, %r914;
	add.s32 	%r914, %r801, %r786;
	add.s32 	%r916, %r916, -32;
	bra.uni 	$L__BB5_57;
$L__BB5_65:
	setp.ne.s32 	%p145, %r39, 0;
	@%p145 bra 	$L__BB5_67;
	add.s32 	%r696, %r914, %r63;
	add.s64 	%rd362, %rd45, 256;
	mov.b32 	%r695, 101;
	// begin inline asm
	st.relaxed.gpu.v2.u32 [%rd362], {%r695, %r696};
	// end inline asm
	st.shared.u32 	[_ZZN3cub18CUB_300001_SM_10006detail6select23DeviceSelectSweepKernelINS2_10policy_hubIN4cuda3std3__45tupleIJiiEEEilLb0ELNS0_10SelectImplE2EE10Policy1000EPS9_N6thrust24THRUST_300001_SM_1000_NS6detail15normal_iteratorINSF_10device_ptrIiEEEENSF_12zip_iteratorINS8_IJSK_SK_EEEEEPlNS0_13ScanTileStateIiLb1EEE11is_positiveNS0_8NullTypeEiNS2_19streaming_context_tIlLb1EEELSA_2EEEvT0_T1_T2_T3_T4_T5_T6_T7_iT8_NS1_7vsmem_tEE19static_temp_storage+36], %r914;
	st.shared.u32 	[_ZZN3cub18CUB_300001_SM_10006detail6select23DeviceSelectSweepKernelINS2_10policy_hubIN4cuda3std3__45tupleIJiiEEEilLb0ELNS0_10SelectImplE2EE10Policy1000EPS9_N6thrust24THRUST_300001_SM_1000_NS6detail15normal_iteratorINSF_10device_ptrIiEEEENSF_12zip_iteratorINS8_IJSK_SK_EEEEEPlNS0_13ScanTileStateIiLb1EEE11is_positiveNS0_8NullTypeEiNS2_19streaming_context_tIlLb1EEELSA_2EEEvT0_T1_T2_T3_T4_T5_T6_T7_iT8_NS1_7vsmem_tEE19static_temp_storage+40], %r696;
$L__BB5_67:
	setp.ne.s32 	%p146, %r594, 0;
	mov.u32 	%r919, %r65;
	@%p146 bra 	$L__BB5_69;
	st.shared.u32 	[_ZZN3cub18CUB_300001_SM_10006detail6select23DeviceSelectSweepKernelINS2_10policy_hubIN4cuda3std3__45tupleIJiiEEEilLb0ELNS0_10SelectImplE2EE10Policy1000EPS9_N6thrust24THRUST_300001_SM_1000_NS6detail15normal_iteratorINSF_10device_ptrIiEEEENSF_12zip_iteratorINS8_IJSK_SK_EEEEEPlNS0_13ScanTileStateIiLb1EEE11is_positiveNS0_8NullTypeEiNS2_19streaming_context_tIlLb1EEELSA_2EEEvT0_T1_T2_T3_T4_T5_T6_T7_iT8_NS1_7vsmem_tEE19static_temp_storage+20], %r914;
	mov.u32 	%r919, %r914;
$L__BB5_69:
	setp.gt.s32 	%p147, %r54, -1;
	setp.gt.s32 	%p148, %r53, -1;
	setp.gt.s32 	%p149, %r52, -1;
	setp.gt.s32 	%p150, %r51, -1;
	setp.gt.s32 	%p151, %r50, -1;
	bar.sync 	0;
	setp.eq.s32 	%p152, %r39, 0;
	mov.u32 	%r697, _ZZN3cub18CUB_300001_SM_10006detail6select23DeviceSelectSweepKernelINS2_10policy_hubIN4cuda3std3__45tupleIJiiEEEilLb0ELNS0_10SelectImplE2EE10Policy1000EPS9_N6thrust24THRUST_300001_SM_1000_NS6detail15normal_iteratorINSF_10device_ptrIiEEEENSF_12zip_iteratorINS8_IJSK_SK_EEEEEPlNS0_13ScanTileStateIiLb1EEE11is_positiveNS0_8NullTypeEiNS2_19streaming_context_tIlLb1EEELSA_2EEEvT0_T1_T2_T3_T4_T5_T6_T7_iT8_NS1_7vsmem_tEE19static_temp_storage;
	ld.shared.u32 	%r698, [_ZZN3cub18CUB_300001_SM_10006detail6select23DeviceSelectSweepKernelINS2_10policy_hubIN4cuda3std3__45tupleIJiiEEEilLb0ELNS0_10SelectImplE2EE10Policy1000EPS9_N6thrust24THRUST_300001_SM_1000_NS6detail15normal_iteratorINSF_10device_ptrIiEEEENSF_12zip_iteratorINS8_IJSK_SK_EEEEEPlNS0_13ScanTileStateIiLb1EEE11is_positiveNS0_8NullTypeEiNS2_19streaming_context_tIlLb1EEELSA_2EEEvT0_T1_T2_T3_T4_T5_T6_T7_iT8_NS1_7vsmem_tEE19static_temp_storage+20];
	selp.b32 	%r699, 0, %r698, %p152;
	add.s32 	%r700, %r699, %r919;
	add.s32 	%r701, %r700, %r55;
	add.s32 	%r702, %r56, %r55;
	add.s32 	%r703, %r702, %r700;
	add.s32 	%r704, %r703, %r57;
	add.s32 	%r705, %r704, %r58;
	ld.shared.u32 	%r706, [_ZZN3cub18CUB_300001_SM_10006detail6select23DeviceSelectSweepKernelINS2_10policy_hubIN4cuda3std3__45tupleIJiiEEEilLb0ELNS0_10SelectImplE2EE10Policy1000EPS9_N6thrust24THRUST_300001_SM_1000_NS6detail15normal_iteratorINSF_10device_ptrIiEEEENSF_12zip_iteratorINS8_IJSK_SK_EEEEEPlNS0_13ScanTileStateIiLb1EEE11is_positiveNS0_8NullTypeEiNS2_19streaming_context_tIlLb1EEELSA_2EEEvT0_T1_T2_T3_T4_T5_T6_T7_iT8_NS1_7vsmem_tEE19static_temp_storage+44];
	ld.shared.u32 	%r707, [_ZZN3cub18CUB_300001_SM_10006detail6select23DeviceSelectSweepKernelINS2_10policy_hubIN4cuda3std3__45tupleIJiiEEEilLb0ELNS0_10SelectImplE2EE10Policy1000EPS9_N6thrust24THRUST_300001_SM_1000_NS6detail15normal_iteratorINSF_10device_ptrIiEEEENSF_12zip_iteratorINS8_IJSK_SK_EEEEEPlNS0_13ScanTileStateIiLb1EEE11is_positiveNS0_8NullTypeEiNS2_19streaming_context_tIlLb1EEELSA_2EEEvT0_T1_T2_T3_T4_T5_T6_T7_iT8_NS1_7vsmem_tEE19static_temp_storage+36];
	sub.s32 	%r708, %r2, %r707;
	bar.sync 	0;
	sub.s32 	%r96, 640, %r706;
	sub.s32 	%r709, %r700, %r707;
	mul.lo.s32 	%r710, %r39, 5;
	sub.s32 	%r711, %r710, %r709;
	add.s32 	%r712, %r709, %r96;
	selp.b32 	%r713, %r712, %r711, %p151;
	shl.b32 	%r714, %r713, 3;
	add.s32 	%r715, %r697, %r714;
	st.shared.v2.u32 	[%r715], {%r40, %r41};
	sub.s32 	%r716, %r707, %r701;
	add.s32 	%r717, %r710, %r716;
	add.s32 	%r718, %r717, 1;
	add.s32 	%r719, %r712, %r55;
	selp.b32 	%r720, %r719, %r718, %p150;
	shl.b32 	%r721, %r720, 3;
	add.s32 	%r722, %r697, %r721;
	st.shared.v2.u32 	[%r722], {%r42, %r43};
	sub.s32 	%r723, %r707, %r703;
	add.s32 	%r724, %r710, %r723;
	add.s32 	%r725, %r724, 2;
	add.s32 	%r726, %r719, %r56;
	selp.b32 	%r727, %r726, %r725, %p149;
	shl.b32 	%r728, %r727, 3;
	add.s32 	%r729, %r697, %r728;
	st.shared.v2.u32 	[%r729], {%r44, %r45};
	sub.s32 	%r730, %r707, %r704;
	add.s32 	%r731, %r710, %r730;
	add.s32 	%r732, %r731, 3;
	add.s32 	%r733, %r726, %r57;
	selp.b32 	%r734, %r733, %r732, %p148;
	shl.b32 	%r735, %r734, 3;
	add.s32 	%r736, %r697, %r735;
	st.shared.v2.u32 	[%r736], {%r46, %r47};
	sub.s32 	%r737, %r707, %r705;
	add.s32 	%r738, %r710, %r737;
	add.s32 	%r739, %r738, 4;
	add.s32 	%r740, %r733, %r58;
	selp.b32 	%r741, %r740, %r739, %p147;
	shl.b32 	%r742, %r741, 3;
	add.s32 	%r743, %r697, %r742;
	st.shared.v2.u32 	[%r743], {%r48, %r49};
	bar.sync 	0;
	mov.u64 	%rd363, %rd185;
	ld.param.u8 	%rs2, [%rd363];
	ld.param.u64 	%rd364, [%rd363+24];
	cvta.to.global.u64 	%rd49, %rd364;
	cvt.s64.s32 	%rd50, %r707;
	ld.param.u64 	%rd51, [%rd363+8];
	ld.param.u64 	%rd52, [%rd363+16];
	cvt.s64.s32 	%rd53, %r708;
	setp.ge.s32 	%p153, %r39, %r96;
	@%p153 bra 	$L__BB5_73;
	setp.ne.s16 	%p155, %rs2, 0;
	mov.b64 	%rd508, 0;
	@%p155 bra 	$L__BB5_72;
	ld.global.u64 	%rd369, [%rd49];
	sub.s64 	%rd508, %rd52, %rd369;
$L__BB5_72:
	cvt.u64.u32 	%rd370, %r39;
	add.s64 	%rd371, %rd370, %rd53;
	add.s64 	%rd372, %rd371, %rd508;
	not.b64 	%rd373, %rd372;
	add.s64 	%rd510, %rd51, %rd373;
	bra.uni 	$L__BB5_76;
$L__BB5_73:
	setp.ne.s16 	%p154, %rs2, 0;
	mov.b64 	%rd509, 0;
	@%p154 bra 	$L__BB5_75;
	ld.global.u64 	%rd509, [%rd49];
$L__BB5_75:
	sub.s32 	%r744, %r39, %r96;
	cvt.s64.s32 	%rd366, %r744;
	add.s64 	%rd367, %rd366, %rd50;
	add.s64 	%rd510, %rd367, %rd509;
$L__BB5_76:
	shl.b32 	%r745, %r39, 3;
	add.s32 	%r97, %r697, %r745;
	ld.shared.v2.u32 	{%r747, %r748}, [%r97];
	shl.b64 	%rd374, %rd510, 2;
	add.s64 	%rd375, %rd4, %rd374;
	add.s64 	%rd376, %rd5, %rd374;
	st.global.u32 	[%rd375], %r747;
	st.global.u32 	[%rd376], %r748;
	add.s32 	%r98, %r39, 128;
	setp.lt.s32 	%p156, %r98, %r96;
	@%p156 bra 	$L__BB5_80;
	setp.ne.s16 	%p157, %rs2, 0;
	mov.b64 	%rd511, 0;
	@%p157 bra 	$L__BB5_79;
	ld.global.u64 	%rd511, [%rd49];
$L__BB5_79:
	sub.s32 	%r749, %r98, %r96;
	cvt.s64.s32 	%rd378, %r749;
	add.s64 	%rd379, %rd378, %rd50;
	add.s64 	%rd513, %rd379, %rd511;
	bra.uni 	$L__BB5_83;
$L__BB5_80:
	setp.ne.s16 	%p158, %rs2, 0;
	mov.b64 	%rd512, 0;
	@%p158 bra 	$L__BB5_82;
	ld.global.u64 	%rd381, [%rd49];
	sub.s64 	%rd512, %rd52, %rd381;
$L__BB5_82:
	cvt.u64.u32 	%rd382, %r98;
	add.s64 	%rd383, %rd382, %rd53;
	add.s64 	%rd384, %rd383, %rd512;
	not.b64 	%rd385, %rd384;
	add.s64 	%rd513, %rd51, %rd385;
$L__BB5_83:
	ld.shared.v2.u32 	{%r750, %r751}, [%r97+1024];
	shl.b64 	%rd386, %rd513, 2;
	add.s64 	%rd387, %rd4, %rd386;
	add.s64 	%rd388, %rd5, %rd386;
	st.global.u32 	[%rd387], %r750;
	st.global.u32 	[%rd388], %r751;
	add.s32 	%r99, %r39, 256;
	setp.lt.s32 	%p159, %r99, %r96;
	@%p159 bra 	$L__BB5_87;
	setp.ne.s16 	%p160, %rs2, 0;
	mov.b64 	%rd514, 0;
	@%p160 bra 	$L__BB5_86;
	ld.global.u64 	%rd514, [%rd49];
$L__BB5_86:
	sub.s32 	%r752, %r99, %r96;
	cvt.s64.s32 	%rd390, %r752;
	add.s64 	%rd391, %rd390, %rd50;
	add.s64 	%rd516, %rd391, %rd514;
	bra.uni 	$L__BB5_90;
$L__BB5_87:
	setp.ne.s16 	%p161, %rs2, 0;
	mov.b64 	%rd515, 0;
	@%p161 bra 	$L__BB5_89;
	ld.global.u64 	%rd393, [%rd49];
	sub.s64 	%rd515, %rd52, %rd393;
$L__BB5_89:
	cvt.u64.u32 	%rd394, %r99;
	add.s64 	%rd395, %rd394, %rd53;
	add.s64 	%rd396, %rd395, %rd515;
	not.b64 	%rd397, %rd396;
	add.s64 	%rd516, %rd51, %rd397;
$L__BB5_90:
	ld.shared.v2.u32 	{%r753, %r754}, [%r97+2048];
	shl.b64 	%rd398, %rd516, 2;
	add.s64 	%rd399, %rd4, %rd398;
	add.s64 	%rd400, %rd5, %rd398;
	st.global.u32 	[%rd399], %r753;
	st.global.u32 	[%rd400], %r754;
	add.s32 	%r100, %r39, 384;
	setp.lt.s32 	%p162, %r100, %r96;
	@%p162 bra 	$L__BB5_94;
	setp.ne.s16 	%p163, %rs2, 0;
	mov.b64 	%rd517, 0;
	@%p163 bra 	$L__BB5_93;
	ld.global.u64 	%rd517, [%rd49];
$L__BB5_93:
	sub.s32 	%r755, %r100, %r96;
	cvt.s64.s32 	%rd402, %r755;
	add.s64 	%rd403, %rd402, %rd50;
	add.s64 	%rd519, %rd403, %rd517;
	bra.uni 	$L__BB5_97;
$L__BB5_94:
	setp.ne.s16 	%p164, %rs2, 0;
	mov.b64 	%rd518, 0;
	@%p164 bra 	$L__BB5_96;
	ld.global.u64 	%rd405, [%rd49];
	sub.s64 	%rd518, %rd52, %rd405;
$L__BB5_96:
	cvt.u64.u32 	%rd406, %r100;
	add.s64 	%rd407, %rd406, %rd53;
	add.s64 	%rd408, %rd407, %rd518;
	not.b64 	%rd409, %rd408;
	add.s64 	%rd519, %rd51, %rd409;
$L__BB5_97:
	ld.shared.v2.u32 	{%r756, %r757}, [%r97+3072];
	shl.b64 	%rd410, %rd519, 2;
	add.s64 	%rd411, %rd4, %rd410;
	add.s64 	%rd412, %rd5, %rd410;
	st.global.u32 	[%rd411], %r756;
	st.global.u32 	[%rd412], %r757;
	add.s32 	%r101, %r39, 512;
	setp.lt.s32 	%p165, %r101, %r96;
	@%p165 bra 	$L__BB5_101;
	setp.ne.s16 	%p166, %rs2, 0;
	mov.b64 	%rd520, 0;
	@%p166 bra 	$L__BB5_100;
	ld.global.u64 	%rd520, [%rd49];
$L__BB5_100:
	sub.s32 	%r758, %r101, %r96;
	cvt.s64.s32 	%rd414, %r758;
	add.s64 	%rd415, %rd414, %rd50;
	add.s64 	%rd522, %rd415, %rd520;
	bra.uni 	$L__BB5_104;
$L__BB5_101:
	setp.ne.s16 	%p167, %rs2, 0;
	mov.b64 	%rd521, 0;
	@%p167 bra 	$L__BB5_103;
	ld.global.u64 	%rd417, [%rd49];
	sub.s64 	%rd521, %rd52, %rd417;
$L__BB5_103:
	cvt.u64.u32 	%rd418, %r101;
	add.s64 	%rd419, %rd418, %rd53;
	add.s64 	%rd420, %rd419, %rd521;
	not.b64 	%rd421, %rd420;
	add.s64 	%rd522, %rd51, %rd421;
$L__BB5_104:
	ld.shared.v2.u32 	{%r759, %r760}, [%r97+4096];
	shl.b64 	%rd422, %rd522, 2;
	add.s64 	%rd423, %rd4, %rd422;
	add.s64 	%rd424, %rd5, %rd422;
	st.global.u32 	[%rd423], %r759;
	st.global.u32 	[%rd424], %r760;
	bra.uni 	$L__BB5_273;
$L__BB5_105:
	sub.s32 	%r102, %r231, %r2;
	setp.ne.s32 	%p2, %r1, 0;
	@%p2 bra 	$L__BB5_173;
	ld.param.u8 	%rs17, [%rd1];
	setp.eq.s16 	%p76, %rs17, 0;
	ld.param.u64 	%rd273, [%rd1+16];
	selp.b64 	%rd274, %rd273, 0, %p76;
	cvt.u64.u32 	%rd89, %r2;
	add.s64 	%rd275, %rd274, %rd89;
	mov.u32 	%r103, %tid.x;
	mul.lo.s32 	%r472, %r103, 5;
	setp.ge.s32 	%p77, %r472, %r102;
	cvt.u64.u32 	%rd90, %r472;
	add.s64 	%rd276, %rd275, %rd90;
	shl.b64 	%rd277, %rd276, 3;
	add.s64 	%rd91, %rd2, %rd277;
	mov.b32 	%r920, 0;
	mov.u32 	%r921, %r920;
	@%p77 bra 	$L__BB5_108;
	ld.global.u32 	%r920, [%rd91];
	ld.global.u32 	%r921, [%rd91+4];
$L__BB5_108:
	cvt.u32.u64 	%r474, %rd90;
	add.s32 	%r108, %r474, 1;
	setp.ge.s32 	%p78, %r108, %r102;
	mov.b32 	%r922, 0;
	mov.u32 	%r923, %r922;
	@%p78 bra 	$L__BB5_110;
	ld.global.u32 	%r922, [%rd91+8];
	ld.global.u32 	%r923, [%rd91+12];
$L__BB5_110:
	add.s32 	%r113, %r474, 2;
	setp.ge.s32 	%p79, %r113, %r102;
	mov.b32 	%r924, 0;
	mov.u32 	%r925, %r924;
	@%p79 bra 	$L__BB5_112;
	ld.global.u32 	%r924, [%rd91+16];
	ld.global.u32 	%r925, [%rd91+20];
$L__BB5_112:
	add.s32 	%r118, %r474, 3;
	setp.ge.s32 	%p80, %r118, %r102;
	mov.b32 	%r926, 0;
	mov.u32 	%r927, %r926;
	@%p80 bra 	$L__BB5_114;
	ld.global.u32 	%r926, [%rd91+24];
	ld.global.u32 	%r927, [%rd91+28];
$L__BB5_114:
	add.s32 	%r123, %r474, 4;
	setp.ge.s32 	%p81, %r123, %r102;
	mov.b32 	%r928, 0;
	mov.u32 	%r929, %r928;
	@%p81 bra 	$L__BB5_116;
	ld.global.u32 	%r928, [%rd91+32];
	ld.global.u32 	%r929, [%rd91+36];
$L__BB5_116:
	setp.ge.s32 	%p82, %r474, %r102;
	bar.sync 	0;
	setp.eq.s16 	%p83, %rs17, 0;
	selp.b64 	%rd279, %rd273, 0, %p83;
	add.s64 	%rd280, %rd279, %rd89;
	add.s64 	%rd281, %rd280, %rd90;
	shl.b64 	%rd282, %rd281, 2;
	add.s64 	%rd92, %rd6, %rd282;
	mov.b32 	%r930, 1;
	@%p82 bra 	$L__BB5_118;
	ld.global.u32 	%r483, [%rd92];
	not.b32 	%r484, %r483;
	shr.u32 	%r930, %r484, 31;
$L__BB5_118:
	setp.ge.s32 	%p84, %r108, %r102;
	mov.b32 	%r931, 1;
	@%p84 bra 	$L__BB5_120;
	ld.global.u32 	%r486, [%rd92+4];
	not.b32 	%r487, %r486;
	shr.u32 	%r931, %r487, 31;
$L__BB5_120:
	setp.ge.s32 	%p85, %r113, %r102;
	mov.b32 	%r932, 1;
	@%p85 bra 	$L__BB5_122;
	ld.global.u32 	%r489, [%rd92+8];
	not.b32 	%r490, %r489;
	shr.u32 	%r932, %r490, 31;
$L__BB5_122:
	setp.ge.s32 	%p86, %r118, %r102;
	mov.b32 	%r933, 1;
	@%p86 bra 	$L__BB5_124;
	ld.global.u32 	%r492, [%rd92+12];
	not.b32 	%r493, %r492;
	shr.u32 	%r933, %r493, 31;
$L__BB5_124:
	setp.ge.s32 	%p87, %r123, %r102;
	mov.b32 	%r934, 1;
	@%p87 bra 	$L__BB5_126;
	ld.global.u32 	%r495, [%rd92+16];
	not.b32 	%r496, %r495;
	shr.u32 	%r934, %r496, 31;
$L__BB5_126:
	bar.sync 	0;
	add.s32 	%r138, %r931, %r930;
	add.s32 	%r139, %r932, %r138;
	add.s32 	%r140, %r933, %r139;
	add.s32 	%r502, %r934, %r140;
	shr.u32 	%r142, %r103, 5;
	// begin inline asm
	mov.u32 %r497, %laneid;
	// end inline asm
	mov.b32 	%r500, 1;
	mov.b32 	%r525, 0;
	mov.b32 	%r527, -1;
	// begin inline asm
	{  .reg .s32 r0;  .reg .pred p;  shfl.sync.up.b32 r0|p, %r502, %r500, %r525, %r527;  @p add.s32 r0, r0, %r502;  mov.s32 %r498, r0;}
	// end inline asm
	mov.b32 	%r506, 2;
	// begin inline asm
	{  .reg .s32 r0;  .reg .pred p;  shfl.sync.up.b32 r0|p, %r498, %r506, %r525, %r527;  @p add.s32 r0, r0, %r498;  mov.s32 %r504, r0;}
	// end inline asm
	mov.b32 	%r512, 4;
	// begin inline asm
	{  .reg .s32 r0;  .reg .pred p;  shfl.sync.up.b32 r0|p, %r504, %r512, %r525, %r527;  @p add.s32 r0, r0, %r504;  mov.s32 %r510, r0;}
	// end inline asm
	mov.b32 	%r518, 8;
	// begin inline asm
	{  .reg .s32 r0;  .reg .pred p;  shfl.sync.up.b32 r0|p, %r510, %r518, %r525, %r527;  @p add.s32 r0, r0, %r510;  mov.s32 %r516, r0;}
	// end inline asm
	mov.b32 	%r524, 16;
	// begin inline asm
	{  .reg .s32 r0;  .reg .pred p;  shfl.sync.up.b32 r0|p, %r516, %r524, %r525, %r527;  @p add.s32 r0, r0, %r516;  mov.s32 %r522, r0;}
	// end inline asm
	setp.ne.s32 	%p88, %r497, 31;
	@%p88 bra 	$L__BB5_128;
	shl.b32 	%r528, %r142, 2;
	mov.u32 	%r529, _ZZN3cub18CUB_300001_SM_10006detail6select23DeviceSelectSweepKernelINS2_10policy_hubIN4cuda3std3__45tupleIJiiEEEilLb0ELNS0_10SelectImplE2EE10Policy1000EPS9_N6thrust24THRUST_300001_SM_1000_NS6detail15normal_iteratorINSF_10device_ptrIiEEEENSF_12zip_iteratorINS8_IJSK_SK_EEEEEPlNS0_13ScanTileStateIiLb1EEE11is_positiveNS0_8NullTypeEiNS2_19streaming_context_tIlLb1EEELSA_2EEEvT0_T1_T2_T3_T4_T5_T6_T7_iT8_NS1_7vsmem_tEE19static_temp_storage;
	add.s32 	%r530, %r529, %r528;
	st.shared.u32 	[%r530], %r522;
$L__BB5_128:
	bar.sync 	0;
	mov.u32 	%r532, _ZZN3cub18CUB_300001_SM_10006detail6select23DeviceSelectSweepKernelINS2_10policy_hubIN4cuda3std3__45tupleIJiiEEEilLb0ELNS0_10SelectImplE2EE10Policy1000EPS9_N6thrust24THRUST_300001_SM_1000_NS6detail15normal_iteratorINSF_10device_ptrIiEEEENSF_12zip_iteratorINS8_IJSK_SK_EEEEEPlNS0_13ScanTileStateIiLb1EEE11is_positiveNS0_8NullTypeEiNS2_19streaming_context_tIlLb1EEELSA_2EEEvT0_T1_T2_T3_T4_T5_T6_T7_iT8_NS1_7vsmem_tEE19static_temp_storage;
	ld.shared.v4.u32 	{%r533, %r534, %r535, %r536}, [_ZZN3cub18CUB_300001_SM_10006detail6select23DeviceSelectSweepKernelINS2_10policy_hubIN4cuda3std3__45tupleIJiiEEEilLb0ELNS0_10SelectImplE2EE10Policy1000EPS9_N6thrust24THRUST_300001_SM_1000_NS6detail15normal_iteratorINSF_10device_ptrIiEEEENSF_12zip_iteratorINS8_IJSK_SK_EEEEEPlNS0_13ScanTileStateIiLb1EEE11is_positiveNS0_8NullTypeEiNS2_19streaming_context_tIlLb1EEELSA_2EEEvT0_T1_T2_T3_T4_T5_T6_T7_iT8_NS1_7vsmem_tEE19static_temp_storage];
	add.s32 	%r537, %r534, %r533;
	setp.eq.s32 	%p89, %r142, 2;
	selp.b32 	%r538, %r537, %r533, %p89;
	add.s32 	%r539, %r537, %r535;
	setp.eq.s32 	%p90, %r142, 3;
	selp.b32 	%r540, %r539, %r538, %p90;
	setp.lt.u32 	%p91, %r103, 32;
	selp.b32 	%r541, 0, %r540, %p91;
	setp.eq.s32 	%p92, %r497, 0;
	sub.s32 	%r542, %r522, %r502;
	selp.b32 	%r543, 0, %r542, %p92;
	add.s32 	%r544, %r541, %r543;
	add.s32 	%r545, %r544, %r930;
	add.s32 	%r546, %r138, %r544;
	add.s32 	%r547, %r139, %r544;
	add.s32 	%r548, %r140, %r544;
	add.s32 	%r549, %r102, %r536;
	add.s32 	%r550, %r549, %r539;
	add.s32 	%r958, %r550, -640;
	bar.sync 	0;
	sub.s32 	%r146, %r102, %r958;
	sub.s32 	%r551, %r474, %r544;
	setp.eq.s32 	%p93, %r930, 0;
	add.s32 	%r552, %r544, %r146;
	selp.b32 	%r553, %r551, %r552, %p93;
	shl.b32 	%r554, %r553, 3;
	add.s32 	%r555, %r532, %r554;
	st.shared.v2.u32 	[%r555], {%r920, %r921};
	sub.s32 	%r556, %r108, %r545;
	setp.eq.s32 	%p94, %r931, 0;
	add.s32 	%r557, %r552, %r930;
	selp.b32 	%r558, %r556, %r557, %p94;
	shl.b32 	%r559, %r558, 3;
	add.s32 	%r560, %r532, %r559;
	st.shared.v2.u32 	[%r560], {%r922, %r923};
	sub.s32 	%r561, %r113, %r546;
	setp.eq.s32 	%p95, %r932, 0;
	add.s32 	%r562, %r557, %r931;
	selp.b32 	%r563, %r561, %r562, %p95;
	shl.b32 	%r564, %r563, 3;
	add.s32 	%r565, %r532, %r564;
	st.shared.v2.u32 	[%r565], {%r924, %r925};
	sub.s32 	%r566, %r118, %r547;
	setp.eq.s32 	%p96, %r933, 0;
	add.s32 	%r567, %r562, %r932;
	selp.b32 	%r568, %r566, %r567, %p96;
	shl.b32 	%r569, %r568, 3;
	add.s32 	%r570, %r532, %r569;
	st.shared.v2.u32 	[%r570], {%r926, %r927};
	sub.s32 	%r571, %r123, %r548;
	setp.eq.s32 	%p97, %r934, 0;
	add.s32 	%r572, %r567, %r933;
	selp.b32 	%r573, %r571, %r572, %p97;
	shl.b32 	%r574, %r573, 3;
	add.s32 	%r575, %r532, %r574;
	st.shared.v2.u32 	[%r575], {%r928, %r929};
	bar.sync 	0;
	ld.param.u64 	%rd283, [%rd1+24];
	cvta.to.global.u64 	%rd93, %rd283;
	ld.param.u64 	%rd94, [%rd1+8];
	setp.ge.s32 	%p98, %r103, %r146;
	@%p98 bra 	$L__BB5_132;
	setp.ne.s16 	%p100, %rs17, 0;
	mov.b64 	%rd523, 0;
	@%p100 bra 	$L__BB5_131;
	ld.global.u64 	%rd287, [%rd93];
	sub.s64 	%rd523, %rd273, %rd287;
$L__BB5_131:
	cvt.u64.u32 	%rd288, %r103;
	add.s64 	%rd289, %rd523, %rd288;
	not.b64 	%rd290, %rd289;
	add.s64 	%rd525, %rd94, %rd290;
	bra.uni 	$L__BB5_135;
$L__BB5_132:
	setp.ne.s16 	%p99, %rs17, 0;
	mov.b64 	%rd524, 0;
	@%p99 bra 	$L__BB5_134;
	ld.global.u64 	%rd524, [%rd93];
$L__BB5_134:
	sub.s32 	%r576, %r103, %r146;
	cvt.s64.s32 	%rd285, %r576;
	add.s64 	%rd525, %rd524, %rd285;
$L__BB5_135:
	setp.ge.s32 	%p101, %r103, %r102;
	shl.b32 	%r577, %r103, 3;
	add.s32 	%r147, %r532, %r577;
	@%p101 bra 	$L__BB5_137;
	ld.shared.v2.u32 	{%r579, %r580}, [%r147];
	shl.b64 	%rd291, %rd525, 2;
	add.s64 	%rd292, %rd4, %rd291;
	add.s64 	%rd293, %rd5, %rd291;
	st.global.u32 	[%rd292], %r579;
	st.global.u32 	[%rd293], %r580;
$L__BB5_137:
	add.s32 	%r148, %r103, 128;
	setp.lt.s32 	%p102, %r148, %r146;
	@%p102 bra 	$L__BB5_141;
	setp.ne.s16 	%p103, %rs17, 0;
	mov.b64 	%rd526, 0;
	@%p103 bra 	$L__BB5_140;
	ld.global.u64 	%rd526, [%rd93];
$L__BB5_140:
	sub.s32 	%r581, %r148, %r146;
	cvt.s64.s32 	%rd295, %r581;
	add.s64 	%rd528, %rd526, %rd295;
	bra.uni 	$L__BB5_144;
$L__BB5_141:
	setp.ne.s16 	%p104, %rs17, 0;
	mov.b64 	%rd527, 0;
	@%p104 bra 	$L__BB5_143;
	ld.global.u64 	%rd297, [%rd93];
	sub.s64 	%rd527, %rd273, %rd297;
$L__BB5_143:
	cvt.u64.u32 	%rd298, %r148;
	add.s64 	%rd299, %rd527, %rd298;
	not.b64 	%rd300, %rd299;
	add.s64 	%rd528, %rd94, %rd300;
$L__BB5_144:
	setp.ge.s32 	%p105, %r148, %r102;
	@%p105 bra 	$L__BB5_146;
	ld.shared.v2.u32 	{%r582, %r583}, [%r147+1024];
	shl.b64 	%rd301, %rd528, 2;
	add.s64 	%rd302, %rd4, %rd301;
	add.s64 	%rd303, %rd5, %rd301;
	st.global.u32 	[%rd302], %r582;
	st.global.u32 	[%rd303], %r583;
$L__BB5_146:
	add.s32 	%r149, %r103, 256;
	setp.lt.s32 	%p106, %r149, %r146;
	@%p106 bra 	$L__BB5_150;
	setp.ne.s16 	%p107, %rs17, 0;
	mov.b64 	%rd529, 0;
	@%p107 bra 	$L__BB5_149;
	ld.global.u64 	%rd529, [%rd93];
$L__BB5_149:
	sub.s32 	%r584, %r149, %r146;
	cvt.s64.s32 	%rd305, %r584;
	add.s64 	%rd531, %rd529, %rd305;
	bra.uni 	$L__BB5_153;
$L__BB5_150:
	setp.ne.s16 	%p108, %rs17, 0;
	mov.b64 	%rd530, 0;
	@%p108 bra 	$L__BB5_152;
	ld.global.u64 	%rd307, [%rd93];
	sub.s64 	%rd530, %rd273, %rd307;
$L__BB5_152:
	cvt.u64.u32 	%rd308, %r149;
	add.s64 	%rd309, %rd530, %rd308;
	not.b64 	%rd310, %rd309;
	add.s64 	%rd531, %rd94, %rd310;
$L__BB5_153:
	setp.ge.s32 	%p109, %r149, %r102;
	@%p109 bra 	$L__BB5_155;
	ld.shared.v2.u32 	{%r585, %r586}, [%r147+2048];
	shl.b64 	%rd311, %rd531, 2;
	add.s64 	%rd312, %rd4, %rd311;
	add.s64 	%rd313, %rd5, %rd311;
	st.global.u32 	[%rd312], %r585;
	st.global.u32 	[%rd313], %r586;
$L__BB5_155:
	add.s32 	%r150, %r103, 384;
	setp.lt.s32 	%p110, %r150, %r146;
	@%p110 bra 	$L__BB5_159;
	setp.ne.s16 	%p111, %rs17, 0;
	mov.b64 	%rd532, 0;
	@%p111 bra 	$L__BB5_158;
	ld.global.u64 	%rd532, [%rd93];
$L__BB5_158:
	sub.s32 	%r587, %r150, %r146;
	cvt.s64.s32 	%rd315, %r587;
	add.s64 	%rd534, %rd532, %rd315;
	bra.uni 	$L__BB5_162;
$L__BB5_159:
	setp.ne.s16 	%p112, %rs17, 0;
	mov.b64 	%rd533, 0;
	@%p112 bra 	$L__BB5_161;
	ld.global.u64 	%rd317, [%rd93];
	sub.s64 	%rd533, %rd273, %rd317;
$L__BB5_161:
	cvt.u64.u32 	%rd318, %r150;
	add.s64 	%rd319, %rd533, %rd318;
	not.b64 	%rd320, %rd319;
	add.s64 	%rd534, %rd94, %rd320;
$L__BB5_162:
	setp.ge.s32 	%p113, %r150, %r102;
	@%p113 bra 	$L__BB5_164;
	ld.shared.v2.u32 	{%r588, %r589}, [%r147+3072];
	shl.b64 	%rd321, %rd534, 2;
	add.s64 	%rd322, %rd4, %rd321;
	add.s64 	%rd323, %rd5, %rd321;
	st.global.u32 	[%rd322], %r588;
	st.global.u32 	[%rd323], %r589;
$L__BB5_164:
	add.s32 	%r151, %r103, 512;
	setp.lt.s32 	%p114, %r151, %r146;
	@%p114 bra 	$L__BB5_168;
	setp.ne.s16 	%p115, %rs17, 0;
	mov.b64 	%rd535, 0;
	@%p115 bra 	$L__BB5_167;
	ld.global.u64 	%rd535, [%rd93];
$L__BB5_167:
	sub.s32 	%r590, %r151, %r146;
	cvt.s64.s32 	%rd325, %r590;
	add.s64 	%rd537, %rd535, %rd325;
	bra.uni 	$L__BB5_171;
$L__BB5_168:
	setp.ne.s16 	%p116, %rs17, 0;
	mov.b64 	%rd536, 0;
	@%p116 bra 	$L__BB5_170;
	ld.global.u64 	%rd327, [%rd93];
	sub.s64 	%rd536, %rd273, %rd327;
$L__BB5_170:
	cvt.u64.u32 	%rd328, %r151;
	add.s64 	%rd329, %rd536, %rd328;
	not.b64 	%rd330, %rd329;
	add.s64 	%rd537, %rd94, %rd330;
$L__BB5_171:
	setp.ge.s32 	%p117, %r151, %r102;
	@%p117 bra 	$L__BB5_265;
	ld.shared.v2.u32 	{%r591, %r592}, [%r147+4096];
	shl.b64 	%rd331, %rd537, 2;
	add.s64 	%rd332, %rd4, %rd331;
	add.s64 	%rd333, %rd5, %rd331;
	st.global.u32 	[%rd332], %r591;
	st.global.u32 	[%rd333], %r592;
	bra.uni 	$L__BB5_265;
$L__BB5_173:
	ld.param.u8 	%rs5, [%rd1];
	setp.eq.s16 	%p3, %rs5, 0;
	ld.param.u64 	%rd190, [%rd1+16];
	selp.b64 	%rd191, %rd190, 0, %p3;
	cvt.s64.s32 	%rd131, %r2;
	add.s64 	%rd192, %rd191, %rd131;
	mov.u32 	%r152, %tid.x;
	mul.lo.s32 	%r238, %r152, 5;
	setp.ge.s32 	%p4, %r238, %r102;
	cvt.u64.u32 	%rd132, %r238;
	add.s64 	%rd193, %rd192, %rd132;
	shl.b64 	%rd194, %rd193, 3;
	add.s64 	%rd133, %rd2, %rd194;
	mov.b32 	%r935, 0;
	mov.u32 	%r936, %r935;
	@%p4 bra 	$L__BB5_175;
	ld.global.u32 	%r935, [%rd133];
	ld.global.u32 	%r936, [%rd133+4];
$L__BB5_175:
	cvt.u32.u64 	%r240, %rd132;
	add.s32 	%r157, %r240, 1;
	setp.ge.s32 	%p5, %r157, %r102;
	mov.b32 	%r937, 0;
	mov.u32 	%r938, %r937;
	@%p5 bra 	$L__BB5_177;
	ld.global.u32 	%r937, [%rd133+8];
	ld.global.u32 	%r938, [%rd133+12];
$L__BB5_177:
	add.s32 	%r162, %r240, 2;
	setp.ge.s32 	%p6, %r162, %r102;
	mov.b32 	%r939, 0;
	mov.u32 	%r940, %r939;
	@%p6 bra 	$L__BB5_179;
	ld.global.u32 	%r939, [%rd133+16];
	ld.global.u32 	%r940, [%rd133+20];
$L__BB5_179:
	add.s32 	%r167, %r240, 3;
	setp.ge.s32 	%p7, %r167, %r102;
	mov.b32 	%r941, 0;
	mov.u32 	%r942, %r941;
	@%p7 bra 	$L__BB5_181;
	ld.global.u32 	%r941, [%rd133+24];
	ld.global.u32 	%r942, [%rd133+28];
$L__BB5_181:
	add.s32 	%r172, %r240, 4;
	setp.ge.s32 	%p8, %r172, %r102;
	mov.b32 	%r943, 0;
	mov.u32 	%r944, %r943;
	@%p8 bra 	$L__BB5_183;
	ld.global.u32 	%r943, [%rd133+32];
	ld.global.u32 	%r944, [%rd133+36];
$L__BB5_183:
	setp.ge.s32 	%p9, %r240, %r102;
	bar.sync 	0;
	setp.eq.s16 	%p10, %rs5, 0;
	selp.b64 	%rd196, %rd190, 0, %p10;
	add.s64 	%rd197, %rd196, %rd131;
	add.s64 	%rd198, %rd197, %rd132;
	shl.b64 	%rd199, %rd198, 2;
	add.s64 	%rd134, %rd6, %rd199;
	mov.b32 	%r945, 1;
	@%p9 bra 	$L__BB5_185;
	ld.global.u32 	%r249, [%rd134];
	not.b32 	%r250, %r249;
	shr.u32 	%r945, %r250, 31;
$L__BB5_185:
	setp.ge.s32 	%p11, %r157, %r102;
	mov.b32 	%r946, 1;
	@%p11 bra 	$L__BB5_187;
	ld.global.u32 	%r252, [%rd134+4];
	not.b32 	%r253, %r252;
	shr.u32 	%r946, %r253, 31;
$L__BB5_187:
	setp.ge.s32 	%p12, %r162, %r102;
	mov.b32 	%r947, 1;
	@%p12 bra 	$L__BB5_189;
	ld.global.u32 	%r255, [%rd134+8];
	not.b32 	%r256, %r255;
	shr.u32 	%r947, %r256, 31;
$L__BB5_189:
	setp.ge.s32 	%p13, %r167, %r102;
	mov.b32 	%r948, 1;
	@%p13 bra 	$L__BB5_191;
	ld.global.u32 	%r258, [%rd134+12];
	not.b32 	%r259, %r258;
	shr.u32 	%r948, %r259, 31;
$L__BB5_191:
	setp.ge.s32 	%p14, %r172, %r102;
	mov.b32 	%r949, 1;
	@%p14 bra 	$L__BB5_193;
	ld.global.u32 	%r261, [%rd134+16];
	not.b32 	%r262, %r261;
	shr.u32 	%r949, %r262, 31;
$L__BB5_193:
	bar.sync 	0;
	add.s32 	%r294, %r946, %r945;
	add.s32 	%r295, %r947, %r294;
	add.s32 	%r296, %r948, %r295;
	add.s32 	%r268, %r949, %r296;
	shr.u32 	%r188, %r152, 5;
	// begin inline asm
	mov.u32 %r263, %laneid;
	// end inline asm
	mov.b32 	%r266, 1;
	mov.b32 	%r291, 0;
	mov.b32 	%r293, -1;
	// begin inline asm
	{  .reg .s32 r0;  .reg .pred p;  shfl.sync.up.b32 r0|p, %r268, %r266, %r291, %r293;  @p add.s32 r0, r0, %r268;  mov.s32 %r264, r0;}
	// end inline asm
	mov.b32 	%r272, 2;
	// begin inline asm
	{  .reg .s32 r0;  .reg .pred p;  shfl.sync.up.b32 r0|p, %r264, %r272, %r291, %r293;  @p add.s32 r0, r0, %r264;  mov.s32 %r270, r0;}
	// end inline asm
	mov.b32 	%r278, 4;
	// begin inline asm
	{  .reg .s32 r0;  .reg .pred p;  shfl.sync.up.b32 r0|p, %r270, %r278, %r291, %r293;  @p add.s32 r0, r0, %r270;  mov.s32 %r276, r0;}
	// end inline asm
	mov.b32 	%r284, 8;
	// begin inline asm
	{  .reg .s32 r0;  .reg .pred p;  shfl.sync.up.b32 r0|p, %r276, %r284, %r291, %r293;  @p add.s32 r0, r0, %r276;  mov.s32 %r282, r0;}
	// end inline asm
	mov.b32 	%r290, 16;
	// begin inline asm
	{  .reg .s32 r0;  .reg .pred p;  shfl.sync.up.b32 r0|p, %r282, %r290, %r291, %r293;  @p add.s32 r0, r0, %r282;  mov.s32 %r288, r0;}
	// end inline asm
	setp.ne.s32 	%p15, %r263, 31;
	@%p15 bra 	$L__BB5_195;
	shl.b32 	%r297, %r188, 2;
	mov.u32 	%r298, _ZZN3cub18CUB_300001_SM_10006detail6select23DeviceSelectSweepKernelINS2_10policy_hubIN4cuda3std3__45tupleIJiiEEEilLb0ELNS0_10SelectImplE2EE10Policy1000EPS9_N6thrust24THRUST_300001_SM_1000_NS6detail15normal_iteratorINSF_10device_ptrIiEEEENSF_12zip_iteratorINS8_IJSK_SK_EEEEEPlNS0_13ScanTileStateIiLb1EEE11is_positiveNS0_8NullTypeEiNS2_19streaming_context_tIlLb1EEELSA_2EEEvT0_T1_T2_T3_T4_T5_T6_T7_iT8_NS1_7vsmem_tEE19static_temp_storage;
	add.s32 	%r299, %r298, %r297;
	st.shared.u32 	[%r299], %r288;
$L__BB5_195:
	sub.s32 	%r300, %r288, %r268;
	bar.sync 	0;
	ld.shared.v4.u32 	{%r301, %r302, %r303, %r304}, [_ZZN3cub18CUB_300001_SM_10006detail6select23DeviceSelectSweepKernelINS2_10policy_hubIN4cuda3std3__45tupleIJiiEEEilLb0ELNS0_10SelectImplE2EE10Policy1000EPS9_N6thrust24THRUST_300001_SM_1000_NS6detail15normal_iteratorINSF_10device_ptrIiEEEENSF_12zip_iteratorINS8_IJSK_SK_EEEEEPlNS0_13ScanTileStateIiLb1EEE11is_positiveNS0_8NullTypeEiNS2_19streaming_context_tIlLb1EEELSA_2EEEvT0_T1_T2_T3_T4_T5_T6_T7_iT8_NS1_7vsmem_tEE19static_temp_storage];
	add.s32 	%r305, %r302, %r301;
	setp.eq.s32 	%p16, %r188, 2;
	selp.b32 	%r306, %r305, %r301, %p16;
	add.s32 	%r307, %r305, %r303;
	setp.eq.s32 	%p17, %r188, 3;
	selp.b32 	%r308, %r307, %r306, %p17;
	add.s32 	%r191, %r307, %r304;
	setp.gt.u32 	%p18, %r152, 31;
	setp.lt.u32 	%p19, %r152, 32;
	setp.eq.s32 	%p20, %r263, 0;
	selp.b32 	%r309, 0, %r300, %p20;
	add.s32 	%r957, %r308, %r309;
	selp.b32 	%r193, %r300, %r957, %p19;
	@%p18 bra 	$L__BB5_220;
	setp.ne.s32 	%p21, %r152, 0;
	mul.wide.s32 	%rd200, %r1, 8;
	add.s64 	%rd135, %rd3, %rd200;
	@%p21 bra 	$L__BB5_198;
	st.shared.u32 	[_ZZN3cub18CUB_300001_SM_10006detail6select23DeviceSelectSweepKernelINS2_10policy_hubIN4cuda3std3__45tupleIJiiEEEilLb0ELNS0_10SelectImplE2EE10Policy1000EPS9_N6thrust24THRUST_300001_SM_1000_NS6detail15normal_iteratorINSF_10device_ptrIiEEEENSF_12zip_iteratorINS8_IJSK_SK_EEEEEPlNS0_13ScanTileStateIiLb1EEE11is_positiveNS0_8NullTypeEiNS2_19streaming_context_tIlLb1EEELSA_2EEEvT0_T1_T2_T3_T4_T5_T6_T7_iT8_NS1_7vsmem_tEE19static_temp_storage+44], %r191;
	add.s64 	%rd201, %rd135, 256;
	mov.b32 	%r310, 100;
	// begin inline asm
	st.relaxed.gpu.v2.u32 [%rd201], {%r310, %r191};
	// end inline asm
$L__BB5_198:
	not.b32 	%r312, %r152;
	add.s32 	%r954, %r1, %r312;
	mov.u32 	%r195, %nctaid.x;
	setp.gt.u32 	%p22, %r195, 499;
	@%p22 bra 	$L__BB5_200;
	membar.cta;
	bra.uni 	$L__BB5_201;
$L__BB5_200:
	mov.b32 	%r313, 450;
	// begin inline asm
	nanosleep.u32 %r313;
	// end inline asm
$L__BB5_201:
	mul.wide.s32 	%rd203, %r954, 8;
	add.s64 	%rd204, %rd3, %rd203;
	add.s64 	%rd202, %rd204, 256;
	// begin inline asm
	ld.relaxed.gpu.v2.u32 {%r955, %r951}, [%rd202];
	// end inline asm
$L__BB5_202:
	setp.eq.s32 	%p23, %r955, 99;
	mov.b32 	%r316, -1;
	vote.sync.any.pred 	%p24, %p23, %r316;
	not.pred 	%p25, %p24;
	@%p25 bra 	$L__BB5_207;
	@%p22 bra 	$L__BB5_205;
	membar.cta;
	bra.uni 	$L__BB5_206;
$L__BB5_205:
	mov.b32 	%r468, 350;
	// begin inline asm
	nanosleep.u32 %r468;
	// end inline asm
$L__BB5_206:
	// begin inline asm
	ld.relaxed.gpu.v2.u32 {%r955, %r951}, [%rd202];
	// end inline asm
	bra.uni 	$L__BB5_202;
$L__BB5_207:
	setp.eq.s32 	%p26, %r955, 101;
	mov.b32 	%r343, -1;
	vote.sync.ballot.b32 	%r344, %p26, %r343;
	// begin inline asm
	mov.u32 %r318, %lanemask_ge;
	// end inline asm
	and.b32  	%r345, %r344, %r318;
	or.b32  	%r346, %r345, -2147483648;
	add.s32 	%r347, %r346, -1;
	not.b32 	%r348, %r346;
	and.b32  	%r349, %r348, %r347;
	popc.b32 	%r322, %r349;
	mov.b32 	%r321, 1;
	// begin inline asm
	shfl.sync.down.b32 %r319, %r951, %r321, %r322, %r343;
	// end inline asm
	setp.lt.s32 	%p28, %r263, %r322;
	selp.b32 	%r350, %r319, 0, %p28;
	add.s32 	%r325, %r350, %r951;
	mov.b32 	%r326, 2;
	// begin inline asm
	shfl.sync.down.b32 %r324, %r325, %r326, %r322, %r343;
	// end inline asm
	add.s32 	%r205, %r263, 2;
	setp.gt.s32 	%p29, %r205, %r322;
	selp.b32 	%r351, 0, %r324, %p29;
	add.s32 	%r330, %r325, %r351;
	mov.b32 	%r331, 4;
	// begin inline asm
	shfl.sync.down.b32 %r329, %r330, %r331, %r322, %r343;
	// end inline asm
	add.s32 	%r206, %r263, 4;
	setp.gt.s32 	%p30, %r206, %r322;
	selp.b32 	%r352, 0, %r329, %p30;
	add.s32 	%r335, %r330, %r352;
	mov.b32 	%r336, 8;
	// begin inline asm
	shfl.sync.down.b32 %r334, %r335, %r336, %r322, %r343;
	// end inline asm
	add.s32 	%r207, %r263, 8;
	setp.gt.s32 	%p31, %r207, %r322;
	selp.b32 	%r353, 0, %r334, %p31;
	add.s32 	%r340, %r335, %r353;
	mov.b32 	%r341, 16;
	// begin inline asm
	shfl.sync.down.b32 %r339, %r340, %r341, %r322, %r343;
	// end inline asm
	add.s32 	%r354, %r263, 16;
	setp.gt.s32 	%p32, %r354, %r322;
	selp.b32 	%r355, 0, %r339, %p32;
	add.s32 	%r952, %r340, %r355;
	add.s64 	%rd137, %rd3, 256;
$L__BB5_208:
	setp.ne.s32 	%p33, %r955, 101;
	mov.b32 	%r356, -1;
	vote.sync.all.pred 	%p34, %p33, %r356;
	not.pred 	%p35, %p34;
	@%p35 bra 	$L__BB5_216;
	mul.wide.s32 	%rd269, %r954, 8;
	add.s64 	%rd270, %rd137, %rd269;
	add.s64 	%rd268, %rd270, -256;
	// begin inline asm
	ld.relaxed.gpu.v2.u32 {%r955, %r956}, [%rd268];
	// end inline asm
$L__BB5_210:
	setp.eq.s32 	%p64, %r955, 99;
	mov.b32 	%r425, -1;
	vote.sync.any.pred 	%p65, %p64, %r425;
	not.pred 	%p66, %p65;
	@%p66 bra 	$L__BB5_215;
	@%p22 bra 	$L__BB5_213;
	membar.cta;
	bra.uni 	$L__BB5_214;
$L__BB5_213:
	mov.b32 	%r465, 350;
	// begin inline asm
	nanosleep.u32 %r465;
	// end inline asm
$L__BB5_214:
	// begin inline asm
	ld.relaxed.gpu.v2.u32 {%r955, %r956}, [%rd268];
	// end inline asm
	bra.uni 	$L__BB5_210;
$L__BB5_215:
	setp.eq.s32 	%p67, %r955, 101;
	mov.b32 	%r451, -1;
	vote.sync.ballot.b32 	%r452, %p67, %r451;
	and.b32  	%r453, %r452, %r318;
	or.b32  	%r454, %r453, -2147483648;
	add.s32 	%r455, %r454, -1;
	not.b32 	%r456, %r454;
	and.b32  	%r457, %r456, %r455;
	popc.b32 	%r430, %r457;
	mov.b32 	%r429, 1;
	// begin inline asm
	shfl.sync.down.b32 %r427, %r956, %r429, %r430, %r451;
	// end inline asm
	setp.lt.s32 	%p69, %r263, %r430;
	selp.b32 	%r458, %r427, 0, %p69;
	add.s32 	%r433, %r458, %r956;
	mov.b32 	%r434, 2;
	// begin inline asm
	shfl.sync.down.b32 %r432, %r433, %r434, %r430, %r451;
	// end inline asm
	setp.gt.s32 	%p70, %r205, %r430;
	selp.b32 	%r459, 0, %r432, %p70;
	add.s32 	%r438, %r433, %r459;
	mov.b32 	%r439, 4;
	// begin inline asm
	shfl.sync.down.b32 %r437, %r438, %r439, %r430, %r451;
	// end inline asm
	setp.gt.s32 	%p71, %r206, %r430;
	selp.b32 	%r460, 0, %r437, %p71;
	add.s32 	%r443, %r438, %r460;
	mov.b32 	%r444, 8;
	// begin inline asm
	shfl.sync.down.b32 %r442, %r443, %r444, %r430, %r451;
	// end inline asm
	setp.gt.s32 	%p72, %r207, %r430;
	selp.b32 	%r461, 0, %r442, %p72;
	add.s32 	%r448, %r443, %r461;
	mov.b32 	%r449, 16;
	// begin inline asm
	shfl.sync.down.b32 %r447, %r448, %r449, %r430, %r451;
	// end inline asm
	add.s32 	%r462, %r263, 16;
	setp.gt.s32 	%p73, %r462, %r430;
	selp.b32 	%r463, 0, %r447, %p73;
	add.s32 	%r464, %r463, %r952;
	add.s32 	%r952, %r464, %r448;
	add.s32 	%r954, %r954, -32;
	bra.uni 	$L__BB5_208;
$L__BB5_216:
	setp.ne.s32 	%p36, %r152, 0;
	@%p36 bra 	$L__BB5_218;
	add.s32 	%r359, %r952, %r191;
	add.s64 	%rd205, %rd135, 256;
	mov.b32 	%r358, 101;
	// begin inline asm
	st.relaxed.gpu.v2.u32 [%rd205], {%r358, %r359};
	// end inline asm
	st.shared.u32 	[_ZZN3cub18CUB_300001_SM_10006detail6select23DeviceSelectSweepKernelINS2_10policy_hubIN4cuda3std3__45tupleIJiiEEEilLb0ELNS0_10SelectImplE2EE10Policy1000EPS9_N6thrust24THRUST_300001_SM_1000_NS6detail15normal_iteratorINSF_10device_ptrIiEEEENSF_12zip_iteratorINS8_IJSK_SK_EEEEEPlNS0_13ScanTileStateIiLb1EEE11is_positiveNS0_8NullTypeEiNS2_19streaming_context_tIlLb1EEELSA_2EEEvT0_T1_T2_T3_T4_T5_T6_T7_iT8_NS1_7vsmem_tEE19static_temp_storage+36], %r952;
	st.shared.u32 	[_ZZN3cub18CUB_300001_SM_10006detail6select23DeviceSelectSweepKernelINS2_10policy_hubIN4cuda3std3__45tupleIJiiEEEilLb0ELNS0_10SelectImplE2EE10Policy1000EPS9_N6thrust24THRUST_300001_SM_1000_NS6detail15normal_iteratorINSF_10device_ptrIiEEEENSF_12zip_iteratorINS8_IJSK_SK_EEEEEPlNS0_13ScanTileStateIiLb1EEE11is_positiveNS0_8NullTypeEiNS2_19streaming_context_tIlLb1EEELSA_2EEEvT0_T1_T2_T3_T4_T5_T6_T7_iT8_NS1_7vsmem_tEE19static_temp_storage+40], %r359;
$L__BB5_218:
	setp.ne.s32 	%p37, %r263, 0;
	mov.u32 	%r957, %r193;
	@%p37 bra 	$L__BB5_220;
	st.shared.u32 	[_ZZN3cub18CUB_300001_SM_10006detail6select23DeviceSelectSweepKernelINS2_10policy_hubIN4cuda3std3__45tupleIJiiEEEilLb0ELNS0_10SelectImplE2EE10Policy1000EPS9_N6thrust24THRUST_300001_SM_1000_NS6detail15normal_iteratorINSF_10device_ptrIiEEEENSF_12zip_iteratorINS8_IJSK_SK_EEEEEPlNS0_13ScanTileStateIiLb1EEE11is_positiveNS0_8NullTypeEiNS2_19streaming_context_tIlLb1EEELSA_2EEEvT0_T1_T2_T3_T4_T5_T6_T7_iT8_NS1_7vsmem_tEE19static_temp_storage+20], %r952;
	mov.u32 	%r957, %r952;
$L__BB5_220:
	cvt.u32.u64 	%r360, %rd132;
	bar.sync 	0;
	setp.eq.s32 	%p38, %r152, 0;
	mov.u32 	%r361, _ZZN3cub18CUB_300001_SM_10006detail6select23DeviceSelectSweepKernelINS2_10policy_hubIN4cuda3std3__45tupleIJiiEEEilLb0ELNS0_10SelectImplE2EE10Policy1000EPS9_N6thrust24THRUST_300001_SM_1000_NS6detail15normal_iteratorINSF_10device_ptrIiEEEENSF_12zip_iteratorINS8_IJSK_SK_EEEEEPlNS0_13ScanTileStateIiLb1EEE11is_positiveNS0_8NullTypeEiNS2_19streaming_context_tIlLb1EEELSA_2EEEvT0_T1_T2_T3_T4_T5_T6_T7_iT8_NS1_7vsmem_tEE19static_temp_storage;
	ld.shared.u32 	%r362, [_ZZN3cub18CUB_300001_SM_10006detail6select23DeviceSelectSweepKernelINS2_10policy_hubIN4cuda3std3__45tupleIJiiEEEilLb0ELNS0_10SelectImplE2EE10Policy1000EPS9_N6thrust24THRUST_300001_SM_1000_NS6detail15normal_iteratorINSF_10device_ptrIiEEEENSF_12zip_iteratorINS8_IJSK_SK_EEEEEPlNS0_13ScanTileStateIiLb1EEE11is_positiveNS0_8NullTypeEiNS2_19streaming_context_tIlLb1EEELSA_2EEEvT0_T1_T2_T3_T4_T5_T6_T7_iT8_NS1_7vsmem_tEE19static_temp_storage+20];
	selp.b32 	%r363, 0, %r362, %p38;
	add.s32 	%r364, %r363, %r957;
	add.s32 	%r365, %r364, %r945;
	add.s32 	%r366, %r946, %r945;
	add.s32 	%r367, %r366, %r364;
	add.s32 	%r368, %r367, %r947;
	add.s32 	%r369, %r368, %r948;
	ld.shared.v2.u32 	{%r370, %r371}, [_ZZN3cub18CUB_300001_SM_10006detail6select23DeviceSelectSweepKernelINS2_10policy_hubIN4cuda3std3__45tupleIJiiEEEilLb0ELNS0_10SelectImplE2EE10Policy1000EPS9_N6thrust24THRUST_300001_SM_1000_NS6detail15normal_iteratorINSF_10device_ptrIiEEEENSF_12zip_iteratorINS8_IJSK_SK_EEEEEPlNS0_13ScanTileStateIiLb1EEE11is_positiveNS0_8NullTypeEiNS2_19streaming_context_tIlLb1EEELSA_2EEEvT0_T1_T2_T3_T4_T5_T6_T7_iT8_NS1_7vsmem_tEE19static_temp_storage+40];
	ld.shared.u32 	%r372, [_ZZN3cub18CUB_300001_SM_10006detail6select23DeviceSelectSweepKernelINS2_10policy_hubIN4cuda3std3__45tupleIJiiEEEilLb0ELNS0_10SelectImplE2EE10Policy1000EPS9_N6thrust24THRUST_300001_SM_1000_NS6detail15normal_iteratorINSF_10device_ptrIiEEEENSF_12zip_iteratorINS8_IJSK_SK_EEEEEPlNS0_13ScanTileStateIiLb1EEE11is_positiveNS0_8NullTypeEiNS2_19streaming_context_tIlLb1EEELSA_2EEEvT0_T1_T2_T3_T4_T5_T6_T7_iT8_NS1_7vsmem_tEE19static_temp_storage+36];
	sub.s32 	%r373, %r2, %r372;
	sub.s32 	%r374, 640, %r102;
	sub.s32 	%r958, %r370, %r374;
	sub.s32 	%r375, %r374, %r371;
	bar.sync 	0;
	add.s32 	%r224, %r375, %r102;
	sub.s32 	%r376, %r364, %r372;
	sub.s32 	%r377, %r360, %r376;
	setp.eq.s32 	%p39, %r945, 0;
	add.s32 	%r378, %r376, %r224;
	selp.b32 	%r379, %r377, %r378, %p39;
	shl.b32 	%r380, %r379, 3;
	add.s32 	%r381, %r361, %r380;
	st.shared.v2.u32 	[%r381], {%r935, %r936};
	sub.s32 	%r382, %r372, %r365;
	add.s32 	%r383, %r382, %r157;
	setp.eq.s32 	%p40, %r946, 0;
	add.s32 	%r384, %r378, %r945;
	selp.b32 	%r385, %r383, %r384, %p40;
	shl.b32 	%r386, %r385, 3;
	add.s32 	%r387, %r361, %r386;
	st.shared.v2.u32 	[%r387], {%r937, %r938};
	sub.s32 	%r388, %r372, %r367;
	add.s32 	%r389, %r388, %r162;
	setp.eq.s32 	%p41, %r947, 0;
	add.s32 	%r390, %r384, %r946;
	selp.b32 	%r391, %r389, %r390, %p41;
	shl.b32 	%r392, %r391, 3;
	add.s32 	%r393, %r361, %r392;
	st.shared.v2.u32 	[%r393], {%r939, %r940};
	sub.s32 	%r394, %r372, %r368;
	add.s32 	%r395, %r394, %r167;
	setp.eq.s32 	%p42, %r948, 0;
	add.s32 	%r396, %r390, %r947;
	selp.b32 	%r397, %r395, %r396, %p42;
	shl.b32 	%r398, %r397, 3;
	add.s32 	%r399, %r361, %r398;
	st.shared.v2.u32 	[%r399], {%r941, %r942};
	sub.s32 	%r400, %r372, %r369;
	add.s32 	%r401, %r400, %r172;
	setp.eq.s32 	%p43, %r949, 0;
	add.s32 	%r402, %r396, %r948;
	selp.b32 	%r403, %r401, %r402, %p43;
	shl.b32 	%r404, %r403, 3;
	add.s32 	%r405, %r361, %r404;
	st.shared.v2.u32 	[%r405], {%r943, %r944};
	bar.sync 	0;
	mov.u64 	%rd206, %rd185;
	ld.param.u8 	%rs4, [%rd206];
	ld.param.u64 	%rd207, [%rd206+24];
	cvta.to.global.u64 	%rd139, %rd207;
	cvt.s64.s32 	%rd140, %r372;
	ld.param.u64 	%rd141, [%rd206+8];
	ld.param.u64 	%rd142, [%rd206+16];
	cvt.s64.s32 	%rd143, %r373;
	setp.ge.s32 	%p44, %r152, %r224;
	@%p44 bra 	$L__BB5_224;
	setp.ne.s16 	%p46, %rs4, 0;
	mov.b64 	%rd538, 0;
	@%p46 bra 	$L__BB5_223;
	ld.global.u64 	%rd212, [%rd139];
	sub.s64 	%rd538, %rd142, %rd212;
$L__BB5_223:
	cvt.u64.u32 	%rd213, %r152;
	add.s64 	%rd214, %rd213, %rd143;
	add.s64 	%rd215, %rd214, %rd538;
	not.b64 	%rd216, %rd215;
	add.s64 	%rd540, %rd141, %rd216;
	bra.uni 	$L__BB5_227;
$L__BB5_224:
	setp.ne.s16 	%p45, %rs4, 0;
	mov.b64 	%rd539, 0;
	@%p45 bra 	$L__BB5_226;
	ld.global.u64 	%rd539, [%rd139];
$L__BB5_226:
	sub.s32 	%r406, %r152, %r224;
	cvt.s64.s32 	%rd209, %r406;
	add.s64 	%rd210, %rd209, %rd140;
	add.s64 	%rd540, %rd210, %rd539;
$L__BB5_227:
	setp.ge.s32 	%p47, %r152, %r102;
	shl.b32 	%r407, %r152, 3;
	add.s32 	%r225, %r361, %r407;
	@%p47 bra 	$L__BB5_229;
	ld.shared.v2.u32 	{%r409, %r410}, [%r225];
	shl.b64 	%rd217, %rd540, 2;
	add.s64 	%rd218, %rd4, %rd217;
	add.s64 	%rd219, %rd5, %rd217;
	st.global.u32 	[%rd218], %r409;
	st.global.u32 	[%rd219], %r410;
$L__BB5_229:
	add.s32 	%r226, %r152, 128;
	setp.lt.s32 	%p48, %r226, %r224;
	@%p48 bra 	$L__BB5_233;
	setp.ne.s16 	%p49, %rs4, 0;
	mov.b64 	%rd541, 0;
	@%p49 bra 	$L__BB5_232;
	ld.global.u64 	%rd541, [%rd139];
$L__BB5_232:
	sub.s32 	%r411, %r226, %r224;
	cvt.s64.s32 	%rd221, %r411;
	add.s64 	%rd222, %rd221, %rd140;
	add.s64 	%rd543, %rd222, %rd541;
	bra.uni 	$L__BB5_236;
$L__BB5_233:
	setp.ne.s16 	%p50, %rs4, 0;
	mov.b64 	%rd542, 0;
	@%p50 bra 	$L__BB5_235;
	ld.global.u64 	%rd224, [%rd139];
	sub.s64 	%rd542, %rd142, %rd224;
$L__BB5_235:
	cvt.u64.u32 	%rd225, %r226;
	add.s64 	%rd226, %rd225, %rd143;
	add.s64 	%rd227, %rd226, %rd542;
	not.b64 	%rd228, %rd227;
	add.s64 	%rd543, %rd141, %rd228;
$L__BB5_236:
	setp.ge.s32 	%p51, %r226, %r102;
	@%p51 bra 	$L__BB5_238;
	ld.shared.v2.u32 	{%r412, %r413}, [%r225+1024];
	shl.b64 	%rd229, %rd543, 2;
	add.s64 	%rd230, %rd4, %rd229;
	add.s64 	%rd231, %rd5, %rd229;
	st.global.u32 	[%rd230], %r412;
	st.global.u32 	[%rd231], %r413;
$L__BB5_238:
	add.s32 	%r227, %r152, 256;
	setp.lt.s32 	%p52, %r227, %r224;
	@%p52 bra 	$L__BB5_242;
	setp.ne.s16 	%p53, %rs4, 0;
	mov.b64 	%rd544, 0;
	@%p53 bra 	$L__BB5_241;
	ld.global.u64 	%rd544, [%rd139];
$L__BB5_241:
	sub.s32 	%r414, %r227, %r224;
	cvt.s64.s32 	%rd233, %r414;
	add.s64 	%rd234, %rd233, %rd140;
	add.s64 	%rd546, %rd234, %rd544;
	bra.uni 	$L__BB5_245;
$L__BB5_242:
	setp.ne.s16 	%p54, %rs4, 0;
	mov.b64 	%rd545, 0;
	@%p54 bra 	$L__BB5_244;
	ld.global.u64 	%rd236, [%rd139];
	sub.s64 	%rd545, %rd142, %rd236;
$L__BB5_244:
	cvt.u64.u32 	%rd237, %r227;
	add.s64 	%rd238, %rd237, %rd143;
	add.s64 	%rd239, %rd238, %rd545;
	not.b64 	%rd240, %rd239;
	add.s64 	%rd546, %rd141, %rd240;
$L__BB5_245:
	setp.ge.s32 	%p55, %r227, %r102;
	@%p55 bra 	$L__BB5_247;
	ld.shared.v2.u32 	{%r415, %r416}, [%r225+2048];
	shl.b64 	%rd241, %rd546, 2;
	add.s64 	%rd242, %rd4, %rd241;
	add.s64 	%rd243, %rd5, %rd241;
	st.global.u32 	[%rd242], %r415;
	st.global.u32 	[%rd243], %r416;
$L__BB5_247:
	add.s32 	%r228, %r152, 384;
	setp.lt.s32 	%p56, %r228, %r224;
	@%p56 bra 	$L__BB5_251;
	setp.ne.s16 	%p57, %rs4, 0;
	mov.b64 	%rd547, 0;
	@%p57 bra 	$L__BB5_250;
	ld.global.u64 	%rd547, [%rd139];
$L__BB5_250:
	sub.s32 	%r417, %r228, %r224;
	cvt.s64.s32 	%rd245, %r417;
	add.s64 	%rd246, %rd245, %rd140;
	add.s64 	%rd549, %rd246, %rd547;
	bra.uni 	$L__BB5_254;
$L__BB5_251:
	setp.ne.s16 	%p58, %rs4, 0;
	mov.b64 	%rd548, 0;
	@%p58 bra 	$L__BB5_253;
	ld.global.u64 	%rd248, [%rd139];
	sub.s64 	%rd548, %rd142, %rd248;
$L__BB5_253:
	cvt.u64.u32 	%rd249, %r228;
	add.s64 	%rd250, %rd249, %rd143;
	add.s64 	%rd251, %rd250, %rd548;
	not.b64 	%rd252, %rd251;
	add.s64 	%rd549, %rd141, %rd252;
$L__BB5_254:
	setp.ge.s32 	%p59, %r228, %r102;
	@%p59 bra 	$L__BB5_256;
	ld.shared.v2.u32 	{%r418, %r419}, [%r225+3072];
	shl.b64 	%rd253, %rd549, 2;
	add.s64 	%rd254, %rd4, %rd253;
	add.s64 	%rd255, %rd5, %rd253;
	st.global.u32 	[%rd254], %r418;
	st.global.u32 	[%rd255], %r419;
$L__BB5_256:
	add.s32 	%r229, %r152, 512;
	setp.lt.s32 	%p60, %r229, %r224;
	@%p60 bra 	$L__BB5_260;
	setp.ne.s16 	%p61, %rs4, 0;
	mov.b64 	%rd550, 0;
	@%p61 bra 	$L__BB5_259;
	ld.global.u64 	%rd550, [%rd139];
$L__BB5_259:
	sub.s32 	%r420, %r229, %r224;
	cvt.s64.s32 	%rd257, %r420;
	add.s64 	%rd258, %rd257, %rd140;
	add.s64 	%rd552, %rd258, %rd550;
	bra.uni 	$L__BB5_263;
$L__BB5_260:
	setp.ne.s16 	%p62, %rs4, 0;
	mov.b64 	%rd551, 0;
	@%p62 bra 	$L__BB5_262;
	ld.global.u64 	%rd260, [%rd139];
	sub.s64 	%rd551, %rd142, %rd260;
$L__BB5_262:
	cvt.u64.u32 	%rd261, %r229;
	add.s64 	%rd262, %rd261, %rd143;
	add.s64 	%rd263, %rd262, %rd551;
	not.b64 	%rd264, %rd263;
	add.s64 	%rd552, %rd141, %rd264;
$L__BB5_263:
	setp.ge.s32 	%p63, %r229, %r102;
	@%p63 bra 	$L__BB5_265;
	ld.shared.v2.u32 	{%r421, %r422}, [%r225+4096];
	shl.b64 	%rd265, %rd552, 2;
	add.s64 	%rd266, %rd4, %rd265;
	add.s64 	%rd267, %rd5, %rd265;
	st.global.u32 	[%rd266], %r421;
	st.global.u32 	[%rd267], %r422;
$L__BB5_265:
	mov.u32 	%r593, %tid.x;
	setp.ne.s32 	%p118, %r593, 0;
	@%p118 bra 	$L__BB5_273;
	mov.u64 	%rd179, %rd185;
	ld.param.u8 	%rs29, [%rd179+1];
	setp.eq.s16 	%p119, %rs29, 0;
	@%p119 bra 	$L__BB5_270;
	ld.param.u8 	%rs30, [%rd179];
	setp.ne.s16 	%p120, %rs30, 0;
	mov.b64 	%rd553, 0;
	@%p120 bra 	$L__BB5_269;
	ld.param.u64 	%rd335, [%rd179+24];
	cvta.to.global.u64 	%rd336, %rd335;
	ld.global.u64 	%rd553, [%rd336];
$L__BB5_269:
	ld.param.u64 	%rd492, [_ZN3cub18CUB_300001_SM_10006detail6select23DeviceSelectSweepKernelINS2_10policy_hubIN4cuda3std3__45tupleIJiiEEEilLb0ELNS0_10SelectImplE2EE10Policy1000EPS9_N6thrust24THRUST_300001_SM_1000_NS6detail15normal_iteratorINSF_10device_ptrIiEEEENSF_12zip_iteratorINS8_IJSK_SK_EEEEEPlNS0_13ScanTileStateIiLb1EEE11is_positiveNS0_8NullTypeEiNS2_19streaming_context_tIlLb1EEELSA_2EEEvT0_T1_T2_T3_T4_T5_T6_T7_iT8_NS1_7vsmem_tE_param_3];
	cvt.s64.s32 	%rd337, %r958;
	add.s64 	%rd338, %rd553, %rd337;
	cvta.to.global.u64 	%rd339, %rd492;
	st.global.u64 	[%rd339], %rd338;
	bra.uni 	$L__BB5_273;
$L__BB5_270:
	ld.param.u8 	%rs31, [%rd179];
	setp.ne.s16 	%p121, %rs31, 0;
	mov.b64 	%rd554, 0;
	@%p121 bra 	$L__BB5_272;
	ld.param.u64 	%rd341, [%rd179+24];
	cvta.to.global.u64 	%rd342, %rd341;
	ld.global.u64 	%rd554, [%rd342];
$L__BB5_272:
	cvt.s64.s32 	%rd343, %r958;
	add.s64 	%rd344, %rd554, %rd343;
	ld.param.u64 	%rd345, [%rd179+32];
	cvta.to.global.u64 	%rd346, %rd345;
	st.global.u64 	[%rd346], %rd344;
$L__BB5_273:
	ret;

}
	// .globl	_ZN3cub18CUB_300001_SM_10006detail10merge_sort30DeviceMergeSortBlockSortKernelINS2_10policy_hubIN6thrust24THRUST_300001_SM_1000_NS6detail15normal_iteratorINS6_10device_ptrIiEEEEE9Policy600ESB_SB_SB_SB_j10my_compareiiEEvbT0_T1_T2_T3_T4_PT6_PT7_T5_NS1_7vsmem_tE
.visible .entry _ZN3cub18CUB_300001_SM_10006detail10merge_sort30DeviceMergeSortBlockSortKernelINS2_10policy_hubIN6thrust24THRUST_300001_SM_1000_NS6detail15normal_iteratorINS6_10device_ptrIiEEEEE9Policy600ESB_SB_SB_SB_j10my_compareiiEEvbT0_T1_T2_T3_T4_PT6_PT7_T5_NS1_7vsmem_tE(
	.param .u8 _ZN3cub18CUB_300001_SM_10006detail10merge_sort30DeviceMergeSortBlockSortKernelINS2_10policy_hubIN6thrust24THRUST_300001_SM_1000_NS6detail15normal_iteratorINS6_10device_ptrIiEEEEE9Policy600ESB_SB_SB_SB_j10my_compareiiEEvbT0_T1_T2_T3_T4_PT6_PT7_T5_NS1_7vsmem_tE_param_0,
	.param .align 8 .b8 _ZN3cub18CUB_300001_SM_10006detail10merge_sort30DeviceMergeSortBlockSortKernelINS2_10policy_hubIN6thrust24THRUST_300001_SM_1000_NS6detail15normal_iteratorINS6_10device_ptrIiEEEEE9Policy600ESB_SB_SB_SB_j10my_compareiiEEvbT0_T1_T2_T3_T4_PT6_PT7_T5_NS1_7vsmem_tE_param_1[8],
	.param .align 8 .b8 _ZN3cub18CUB_300001_SM_10006detail10merge_sort30DeviceMergeSortBlockSortKernelINS2_10policy_hubIN6thrust24THRUST_300001_SM_1000_NS6detail15normal_iteratorINS6_10device_ptrIiEEEEE9Policy600ESB_SB_SB_SB_j10my_compareiiEEvbT0_T1_T2_T3_T4_PT6_PT7_T5_NS1_7vsmem_tE_param_2[8],
	.param .align 8 .b8 _ZN3cub18CUB_300001_SM_10006detail10merge_sort30DeviceMergeSortBlockSortKernelINS2_10policy_hubIN6thrust24THRUST_300001_SM_1000_NS6detail15normal_iteratorINS6_10device_ptrIiEEEEE9Policy600ESB_SB_SB_SB_j10my_compareiiEEvbT0_T1_T2_T3_T4_PT6_PT7_T5_NS1_7vsmem_tE_param_3[8],
	.param .align 8 .b8 _ZN3cub18CUB_300001_SM_10006detail10merge_sort30DeviceMergeSortBlockSortKernelINS2_10policy_hubIN6thrust24THRUST_300001_SM_1000_NS6detail15normal_iteratorINS6_10device_ptrIiEEEEE9Policy600ESB_SB_SB_SB_j10my_compareiiEEvbT0_T1_T2_T3_T4_PT6_PT7_T5_NS1_7vsmem_tE_param_4[8],
	.param .u32 _ZN3cub18CUB_300001_SM_10006detail10merge_sort30DeviceMergeSortBlockSortKernelINS2_10policy_hubIN6thrust24THRUST_300001_SM_1000_NS6detail15normal_iteratorINS6_10device_ptrIiEEEEE9Policy600ESB_SB_SB_SB_j10my_compareiiEEvbT0_T1_T2_T3_T4_PT6_PT7_T5_NS1_7vsmem_tE_param_5,
	.param .u64 .ptr .align 1 _ZN3cub18CUB_300001_SM_10006detail10merge_sort30DeviceMergeSortBlockSortKernelINS2_10policy_hubIN6thrust24THRUST_300001_SM_1000_NS6detail15normal_iteratorINS6_10device_ptrIiEEEEE9Policy600ESB_SB_SB_SB_j10my_compareiiEEvbT0_T1_T2_T3_T4_PT6_PT7_T5_NS1_7vsmem_tE_param_6,
	.param .u64 .ptr .align 1 _ZN3cub18CUB_300001_SM_10006detail10merge_sort30DeviceMergeSortBlockSortKernelINS2_10policy_hubIN6thrust24THRUST_300001_SM_1000_NS6detail15normal_iteratorINS6_10device_ptrIiEEEEE9Policy600ESB_SB_SB_SB_j10my_compareiiEEvbT0_T1_T2_T3_T4_PT6_PT7_T5_NS1_7vsmem_tE_param_7,
	.param .align 1 .b8 _ZN3cub18CUB_300001_SM_10006detail10merge_sort30DeviceMergeSortBlockSortKernelINS2_10policy_hubIN6thrust24THRUST_300001_SM_1000_NS6detail15normal_iteratorINS6_10device_ptrIiEEEEE9Policy600ESB_SB_SB_SB_j10my_compareiiEEvbT0_T1_T2_T3_T4_PT6_PT7_T5_NS1_7vsmem_tE_param_8[1],
	.param .align 8 .b8 _ZN3cub18CUB_300001_SM_10006detail10merge_sort30DeviceMergeSortBlockSortKernelINS2_10policy_hubIN6thrust24THRUST_300001_SM_1000_NS6detail15normal_iteratorINS6_10device_ptrIiEEEEE9Policy600ESB_SB_SB_SB_j10my_compareiiEEvbT0_T1_T2_T3_T4_PT6_PT7_T5_NS1_7vsmem_tE_param_9[8]
)
.maxntid 256
{
	.reg .pred 	%p<1325>;
	.reg .b16 	%rs<4>;
	.reg .b32 	%r<2856>;
	.reg .b64 	%rd<57>;
	// demoted variable
	.shared .align 16 .b8 _ZZN3cub18CUB_300001_SM_10006detail10merge_sort30DeviceMergeSortBlockSortKernelINS2_10policy_hubIN6thrust24THRUST_300001_SM_1000_NS6detail15normal_iteratorINS6_10device_ptrIiEEEEE9Policy600ESB_SB_SB_SB_j10my_compareiiEEvbT0_T1_T2_T3_T4_PT6_PT7_T5_NS1_7vsmem_tEE19static_temp_storage[17424];
	ld.param.u64 	%rd17, [_ZN3cub18CUB_300001_SM_10006detail10merge_sort30DeviceMergeSortBlockSortKernelINS2_10policy_hubIN6thrust24THRUST_300001_SM_1000_NS6detail15normal_iteratorINS6_10device_ptrIiEEEEE9Policy600ESB_SB_SB_SB_j10my_compareiiEEvbT0_T1_T2_T3_T4_PT6_PT7_T5_NS1_7vsmem_tE_param_4];
	ld.param.u64 	%rd18, [_ZN3cub18CUB_300001_SM_10006detail10merge_sort30DeviceMergeSortBlockSortKernelINS2_10policy_hubIN6thrust24THRUST_300001_SM_1000_NS6detail15normal_iteratorINS6_10device_ptrIiEEEEE9Policy600ESB_SB_SB_SB_j10my_compareiiEEvbT0_T1_T2_T3_T4_PT6_PT7_T5_NS1_7vsmem_tE_param_3];
	ld.param.u64 	%rd19, [_ZN3cub18CUB_300001_SM_10006detail10merge_sort30DeviceMergeSortBlockSortKernelINS2_10policy_hubIN6thrust24THRUST_300001_SM_1000_NS6detail15normal_iteratorINS6_10device_ptrIiEEEEE9Policy600ESB_SB_SB_SB_j10my_compareiiEEvbT0_T1_T2_T3_T4_PT6_PT7_T5_NS1_7vsmem_tE_param_2];
	ld.param.u64 	%rd20, [_ZN3cub18CUB_300001_SM_10006detail10merge_sort30DeviceMergeSortBlockSortKernelINS2_10policy_hubIN6thrust24THRUST_300001_SM_1000_NS6detail15normal_iteratorINS6_10device_ptrIiEEEEE9Policy600ESB_SB_SB_SB_j10my_compareiiEEvbT0_T1_T2_T3_T4_PT6_PT7_T5_NS1_7vsmem_tE_param_1];
	ld.param.u32 	%r711, [_ZN3cub18CUB_300001_SM_10006detail10merge_sort30DeviceMergeSortBlockSortKernelINS2_10policy_hubIN6thrust24THRUST_300001_SM_1000_NS6detail15normal_iteratorINS6_10device_ptrIiEEEEE9Policy600ESB_SB_SB_SB_j10my_compareiiEEvbT0_T1_T2_T3_T4_PT6_PT7_T5_NS1_7vsmem_tE_param_5];
	cvta.to.global.u64 	%rd1, %rd20;
	cvta.to.global.u64 	%rd2, %rd19;
	cvta.to.global.u64 	%rd3, %rd18;
	cvta.to.global.u64 	%rd4, %rd17;
	mov.u32 	%r712, %ctaid.x;
	mov.u32 	%r713, %nctaid.x;
	mul.lo.s32 	%r1, %r712, 4352;
	add.s32 	%r714, %r713, -1;
	setp.ge.u32 	%p69, %r712, %r714;
	@%p69 bra 	$L__BB6_108;
	// begin inline asm
	griddepcontrol.wait;
	// end inline asm
	cvt.u64.u32 	%rd37, %r1;
	mov.u32 	%r2, %tid.x;
	and.b32  	%r3, %r2, 31;
	and.b32  	%r1664, %r2, 992;
	mul.lo.s32 	%r4, %r1664, 17;
	or.b32  	%r1665, %r4, %r3;
	cvt.u64.u32 	%rd38, %r1665;
	add.s64 	%rd5, %rd38, %rd37;
	shl.b64 	%rd39, %rd5, 2;
	add.s64 	%rd40, %rd2, %rd39;
	ld.global.u32 	%r1666, [%rd40];
	ld.global.u32 	%r1667, [%rd40+128];
	ld.global.u32 	%r1668, [%rd40+256];
	ld.global.u32 	%r1669, [%rd40+384];
	ld.global.u32 	%r1670, [%rd40+512];
	ld.global.u32 	%r1671, [%rd40+640];
	ld.global.u32 	%r1672, [%rd40+768];
	ld.global.u32 	%r1673, [%rd40+896];
	ld.global.u32 	%r1674, [%rd40+1024];
	ld.global.u32 	%r1675, [%rd40+1152];
	ld.global.u32 	%r1676, [%rd40+1280];
	ld.global.u32 	%r1677, [%rd40+1408];
	ld.global.u32 	%r1678, [%rd40+1536];
	ld.global.u32 	%r1679, [%rd40+1664];
	ld.global.u32 	%r1680, [%rd40+1792];
	ld.global.u32 	%r1681, [%rd40+1920];
	ld.global.u32 	%r1682, [%rd40+2048];
	// begin inline asm
	mov.u32 %r1660, %laneid;
	// end inline asm
	shr.u32 	%r1683, %r2, 5;
	mad.lo.s32 	%r1684, %r1683, 544, %r1660;
	shl.b32 	%r1685, %r1684, 2;
	mov.u32 	%r1686, _ZZN3cub18CUB_300001_SM_10006detail10merge_sort30DeviceMergeSortBlockSortKernelINS2_10policy_hubIN6thrust24THRUST_300001_SM_1000_NS6detail15normal_iteratorINS6_10device_ptrIiEEEEE9Policy600ESB_SB_SB_SB_j10my_compareiiEEvbT0_T1_T2_T3_T4_PT6_PT7_T5_NS1_7vsmem_tEE19static_temp_storage;
	add.s32 	%r5, %r1686, %r1685;
	st.shared.u32 	[%r5], %r1666;
	st.shared.u32 	[%r5+128], %r1667;
	st.shared.u32 	[%r5+256], %r1668;
	st.shared.u32 	[%r5+384], %r1669;
	st.shared.u32 	[%r5+512], %r1670;
	st.shared.u32 	[%r5+640], %r1671;
	st.shared.u32 	[%r5+768], %r1672;
	st.shared.u32 	[%r5+896], %r1673;
	st.shared.u32 	[%r5+1024], %r1674;
	st.shared.u32 	[%r5+1152], %r1675;
	st.shared.u32 	[%r5+1280], %r1676;
	st.shared.u32 	[%r5+1408], %r1677;
	st.shared.u32 	[%r5+1536], %r1678;
	st.shared.u32 	[%r5+1664], %r1679;
	st.shared.u32 	[%r5+1792], %r1680;
	st.shared.u32 	[%r5+1920], %r1681;
	st.shared.u32 	[%r5+2048], %r1682;
	bar.warp.sync 	-1;
	shl.b32 	%r1687, %r1660, 6;
	add.s32 	%r6, %r5, %r1687;
	ld.shared.u32 	%r1688, [%r6];
	ld.shared.u32 	%r1689, [%r6+4];
	ld.shared.u32 	%r1690, [%r6+8];
	ld.shared.u32 	%r1691, [%r6+12];
	ld.shared.u32 	%r1692, [%r6+16];
	ld.shared.u32 	%r1693, [%r6+20];
	ld.shared.u32 	%r1694, [%r6+24];
	ld.shared.u32 	%r1695, [%r6+28];
	ld.shared.u32 	%r1696, [%r6+32];
	ld.shared.u32 	%r1697, [%r6+36];
	ld.shared.u32 	%r1698, [%r6+40];
	ld.shared.u32 	%r1699, [%r6+44];
	ld.shared.u32 	%r1700, [%r6+48];
	ld.shared.u32 	%r1701, [%r6+52];
	ld.shared.u32 	%r1702, [%r6+56];
	ld.shared.u32 	%r1703, [%r6+60];
	ld.shared.u32 	%r1704, [%r6+64];
	bar.sync 	0;
	add.s64 	%rd41, %rd1, %rd39;
	ld.global.u32 	%r1705, [%rd41];
	ld.global.u32 	%r1706, [%rd41+128];
	ld.global.u32 	%r1707, [%rd41+256];
	ld.global.u32 	%r1708, [%rd41+384];
	ld.global.u32 	%r1709, [%rd41+512];
	ld.global.u32 	%r1710, [%rd41+640];
	ld.global.u32 	%r1711, [%rd41+768];
	ld.global.u32 	%r1712, [%rd41+896];
	ld.global.u32 	%r1713, [%rd41+1024];
	ld.global.u32 	%r1714, [%rd41+1152];
	ld.global.u32 	%r1715, [%rd41+1280];
	ld.global.u32 	%r1716, [%rd41+1408];
	ld.global.u32 	%r1717, [%rd41+1536];
	ld.global.u32 	%r1718, [%rd41+1664];
	ld.global.u32 	%r1719, [%rd41+1792];
	ld.global.u32 	%r1720, [%rd41+1920];
	ld.global.u32 	%r1721, [%rd41+2048];
	st.shared.u32 	[%r5], %r1705;
	st.shared.u32 	[%r5+128], %r1706;
	st.shared.u32 	[%r5+256], %r1707;
	st.shared.u32 	[%r5+384], %r1708;
	st.shared.u32 	[%r5+512], %r1709;
	st.shared.u32 	[%r5+640], %r1710;
	st.shared.u32 	[%r5+768], %r1711;
	st.shared.u32 	[%r5+896], %r1712;
	st.shared.u32 	[%r5+1024], %r1713;
	st.shared.u32 	[%r5+1152], %r1714;
	st.shared.u32 	[%r5+1280], %r1715;
	st.shared.u32 	[%r5+1408], %r1716;
	st.shared.u32 	[%r5+1536], %r1717;
	st.shared.u32 	[%r5+1664], %r1718;
	st.shared.u32 	[%r5+1792], %r1719;
	st.shared.u32 	[%r5+1920], %r1720;
	st.shared.u32 	[%r5+2048], %r1721;
	bar.warp.sync 	-1;
	ld.shared.u32 	%r1722, [%r6];
	ld.shared.u32 	%r1724, [%r6+4];
	ld.shared.u32 	%r1725, [%r6+8];
	ld.shared.u32 	%r1727, [%r6+12];
	ld.shared.u32 	%r1728, [%r6+16];
	ld.shared.u32 	%r1730, [%r6+20];
	ld.shared.u32 	%r1731, [%r6+24];
	ld.shared.u32 	%r1733, [%r6+28];
	ld.shared.u32 	%r1734, [%r6+32];
	ld.shared.u32 	%r1736, [%r6+36];
	ld.shared.u32 	%r1737, [%r6+40];
	ld.shared.u32 	%r1739, [%r6+44];
	ld.shared.u32 	%r1740, [%r6+48];
	ld.shared.u32 	%r1742, [%r6+52];
	ld.shared.u32 	%r1743, [%r6+56];
	ld.shared.u32 	%r1745, [%r6+60];
	ld.shared.u32 	%r1746, [%r6+64];
	bar.sync 	0;
	// begin inline asm
	griddepcontrol.launch_dependents;
	// end inline asm
	setp.lt.s32 	%p757, %r1724, 0;
	setp.gt.s32 	%p758, %r1722, 0;
	and.pred  	%p759, %p757, %p758;
	selp.b32 	%r1747, %r1689, %r1688, %p759;
	selp.b32 	%r1748, %r1688, %r1689, %p759;
	selp.b32 	%r1749, %r1724, %r1722, %p759;
	selp.b32 	%r1751, %r1722, %r1724, %p759;
	setp.lt.s32 	%p760, %r1727, 0;
	setp.gt.s32 	%p761, %r1725, 0;
	and.pred  	%p762, %p760, %p761;
	selp.b32 	%r1753, %r1691, %r1690, %p762;
	selp.b32 	%r1754, %r1690, %r1691, %p762;
	selp.b32 	%r1755, %r1727, %r1725, %p762;
	selp.b32 	%r1757, %r1725, %r1727, %p762;
	setp.lt.s32 	%p763, %r1730, 0;
	setp.gt.s32 	%p764, %r1728, 0;
	and.pred  	%p765, %p763, %p764;
	selp.b32 	%r1758, %r1693, %r1692, %p765;
	selp.b32 	%r1759, %r1692, %r1693, %p765;
	selp.b32 	%r1760, %r1730, %r1728, %p765;
	selp.b32 	%r1762, %r1728, %r1730, %p765;
	setp.lt.s32 	%p766, %r1733, 0;
	setp.gt.s32 	%p767, %r1731, 0;
	and.pred  	%p768, %p766, %p767;
	selp.b32 	%r1763, %r1695, %r1694, %p768;
	selp.b32 	%r1764, %r1694, %r1695, %p768;
	selp.b32 	%r1765, %r1733, %r1731, %p768;
	selp.b32 	%r1767, %r1731, %r1733, %p768;
	setp.lt.s32 	%p769, %r1736, 0;
	setp.gt.s32 	%p770, %r1734, 0;
	and.pred  	%p771, %p769, %p770;
	selp.b32 	%r1768, %r1697, %r1696, %p771;
	selp.b32 	%r1769, %r1696, %r1697, %p771;
	selp.b32 	%r1770, %r1736, %r1734, %p771;
	selp.b32 	%r1772, %r1734, %r1736, %p771;
	setp.lt.s32 	%p772, %r1739, 0;
	setp.gt.s32 	%p773, %r1737, 0;
	and.pred  	%p774, %p772, %p773;
	selp.b32 	%r1773, %r1699, %r1698, %p774;
	selp.b32 	%r1774, %r1698, %r1699, %p774;
	selp.b32 	%r1775, %r1739, %r1737, %p774;
	selp.b32 	%r1777, %r1737, %r1739, %p774;
	setp.lt.s32 	%p775, %r1742, 0;
	setp.gt.s32 	%p776, %r1740, 0;
	and.pred  	%p777, %p775, %p776;
	selp.b32 	%r1778, %r1701, %r1700, %p777;
	selp.b32 	%r1779, %r1700, %r1701, %p777;
	selp.b32 	%r1780, %r1742, %r1740, %p777;
	selp.b32 	%r1782, %r1740, %r1742, %p777;
	setp.lt.s32 	%p778, %r1745, 0;
	setp.gt.s32 	%p779, %r1743, 0;
	and.pred  	%p780, %p778, %p779;
	selp.b32 	%r1783, %r1703, %r1702, %p780;
	selp.b32 	%r1784, %r1702, %r1703, %p780;
	selp.b32 	%r1785, %r1745, %r1743, %p780;
	selp.b32 	%r1787, %r1743, %r1745, %p780;
	setp.lt.s32 	%p781, %r1757, 0;
	setp.gt.s32 	%p782, %r1749, 0;
	and.pred  	%p783, %p781, %p782;
	selp.b32 	%r1788, %r1754, %r1747, %p783;
	selp.b32 	%r1789, %r1747, %r1754, %p783;
	selp.b32 	%r1790, %r1757, %r1749, %p783;
	selp.b32 	%r1792, %r1749, %r1757, %p783;
	setp.lt.s32 	%p784, %r1762, 0;
	setp.gt.s32 	%p785, %r1755, 0;
	and.pred  	%p786, %p784, %p785;
	selp.b32 	%r1793, %r1759, %r1753, %p786;
	selp.b32 	%r1794, %r1753, %r1759, %p786;
	selp.b32 	%r1795, %r1762, %r1755, %p786;
	selp.b32 	%r1797, %r1755, %r1762, %p786;
	setp.lt.s32 	%p787, %r1767, 0;
	setp.gt.s32 	%p788, %r1760, 0;
	and.pred  	%p789, %p787, %p788;
	selp.b32 	%r1798, %r1764, %r1758, %p789;
	selp.b32 	%r1799, %r1758, %r1764, %p789;
	selp.b32 	%r1800, %r1767, %r1760, %p789;
	selp.b32 	%r1802, %r1760, %r1767, %p789;
	setp.lt.s32 	%p790, %r1772, 0;
	setp.gt.s32 	%p791, %r1765, 0;
	and.pred  	%p792, %p790, %p791;
	selp.b32 	%r1803, %r1769, %r1763, %p792;
	selp.b32 	%r1804, %r1763, %r1769, %p792;
	selp.b32 	%r1805, %r1772, %r1765, %p792;
	selp.b32 	%r1807, %r1765, %r1772, %p792;
	setp.lt.s32 	%p793, %r1777, 0;
	setp.gt.s32 	%p794, %r1770, 0;
	and.pred  	%p795, %p793, %p794;
	selp.b32 	%r1808, %r1774, %r1768, %p795;
	selp.b32 	%r1809, %r1768, %r1774, %p795;
	selp.b32 	%r1810, %r1777, %r1770, %p795;
	selp.b32 	%r1812, %r1770, %r1777, %p795;
	setp.lt.s32 	%p796, %r1782, 0;
	setp.gt.s32 	%p797, %r1775, 0;
	and.pred  	%p798, %p796, %p797;
	selp.b32 	%r1813, %r1779, %r1773, %p798;
	selp.b32 	%r1814, %r1773, %r1779, %p798;
	selp.b32 	%r1815, %r1782, %r1775, %p798;
	selp.b32 	%r1817, %r1775, %r1782, %p798;
	setp.lt.s32 	%p799, %r1787, 0;
	setp.gt.s32 	%p800, %r1780, 0;
	and.pred  	%p801, %p799, %p800;
	selp.b32 	%r1818, %r1784, %r1778, %p801;
	selp.b32 	%r1819, %r1778, %r1784, %p801;
	selp.b32 	%r1820, %r1787, %r1780, %p801;
	selp.b32 	%r1822, %r1780, %r1787, %p801;
	setp.lt.s32 	%p802, %r1746, 0;
	setp.gt.s32 	%p803, %r1785, 0;
	and.pred  	%p804, %p802, %p803;
	selp.b32 	%r1823, %r1704, %r1783, %p804;
	selp.b32 	%r1824, %r1783, %r1704, %p804;
	selp.b32 	%r1825, %r1746, %r1785, %p804;
	selp.b32 	%r1826, %r1785, %r1746, %p804;
	setp.lt.s32 	%p805, %r1792, 0;
	setp.gt.s32 	%p806, %r1751, 0;
	and.pred  	%p807, %p805, %p806;
	selp.b32 	%r1827, %r1789, %r1748, %p807;
	selp.b32 	%r1828, %r1748, %r1789, %p807;
	selp.b32 	%r1829, %r1792, %r1751, %p807;
	selp.b32 	%r1831, %r1751, %r1792, %p807;
	setp.lt.s32 	%p808, %r1797, 0;
	setp.gt.s32 	%p809, %r1790, 0;
	and.pred  	%p810, %p808, %p809;
	selp.b32 	%r1833, %r1794, %r1788, %p810;
	selp.b32 	%r1834, %r1788, %r1794, %p810;
	selp.b32 	%r1835, %r1797, %r1790, %p810;
	selp.b32 	%r1837, %r1790, %r1797, %p810;
	setp.lt.s32 	%p811, %r1802, 0;
	setp.gt.s32 	%p812, %r1795, 0;
	and.pred  	%p813, %p811, %p812;
	selp.b32 	%r1838, %r1799, %r1793, %p813;
	selp.b32 	%r1839, %r1793, %r1799, %p813;
	selp.b32 	%r1840, %r1802, %r1795, %p813;
	selp.b32 	%r1842, %r1795, %r1802, %p813;
	setp.lt.s32 	%p814, %r1807, 0;
	setp.gt.s32 	%p815, %r1800, 0;
	and.pred  	%p816, %p814, %p815;
	selp.b32 	%r1843, %r1804, %r1798, %p816;
	selp.b32 	%r1844, %r1798, %r1804, %p816;
	selp.b32 	%r1845, %r1807, %r1800, %p816;
	selp.b32 	%r1847, %r1800, %r1807, %p816;
	setp.lt.s32 	%p817, %r1812, 0;
	setp.gt.s32 	%p818, %r1805, 0;
	and.pred  	%p819, %p817, %p818;
	selp.b32 	%r1848, %r1809, %r1803, %p819;
	selp.b32 	%r1849, %r1803, %r1809, %p819;
	selp.b32 	%r1850, %r1812, %r1805, %p819;
	selp.b32 	%r1852, %r1805, %r1812, %p819;
	setp.lt.s32 	%p820, %r1817, 0;
	setp.gt.s32 	%p821, %r1810, 0;
	and.pred  	%p822, %p820, %p821;
	selp.b32 	%r1853, %r1814, %r1808, %p822;
	selp.b32 	%r1854, %r1808, %r1814, %p822;
	selp.b32 	%r1855, %r1817, %r1810, %p822;
	selp.b32 	%r1857, %r1810, %r1817, %p822;
	setp.lt.s32 	%p823, %r1822, 0;
	setp.gt.s32 	%p824, %r1815, 0;
	and.pred  	%p825, %p823, %p824;
	selp.b32 	%r1858, %r1819, %r1813, %p825;
	selp.b32 	%r1859, %r1813, %r1819, %p825;
	selp.b32 	%r1860, %r1822, %r1815, %p825;
	selp.b32 	%r1862, %r1815, %r1822, %p825;
	setp.lt.s32 	%p826, %r1826, 0;
	setp.gt.s32 	%p827, %r1820, 0;
	and.pred  	%p828, %p826, %p827;
	selp.b32 	%r1863, %r1824, %r1818, %p828;
	selp.b32 	%r1864, %r1818, %r1824, %p828;
	selp.b32 	%r1865, %r1826, %r1820, %p828;
	selp.b32 	%r1867, %r1820, %r1826, %p828;
	setp.lt.s32 	%p829, %r1837, 0;
	setp.gt.s32 	%p830, %r1829, 0;
	and.pred  	%p831, %p829, %p830;
	selp.b32 	%r1868, %r1834, %r1827, %p831;
	selp.b32 	%r1869, %r1827, %r1834, %p831;
	selp.b32 	%r1870, %r1837, %r1829, %p831;
	selp.b32 	%r1872, %r1829, %r1837, %p831;
	setp.lt.s32 	%p832, %r1842, 0;
	setp.gt.s32 	%p833, %r1835, 0;
	and.pred  	%p834, %p832, %p833;
	selp.b32 	%r1873, %r1839, %r1833, %p834;
	selp.b32 	%r1874, %r1833, %r1839, %p834;
	selp.b32 	%r1875, %r1842, %r1835, %p834;
	selp.b32 	%r1877, %r1835, %r1842, %p834;
	setp.lt.s32 	%p835, %r1847, 0;
	setp.gt.s32 	%p836, %r1840, 0;
	and.pred  	%p837, %p835, %p836;
	selp.b32 	%r1878, %r1844, %r1838, %p837;
	selp.b32 	%r1879, %r1838, %r1844, %p837;
	selp.b32 	%r1880, %r1847, %r1840, %p837;
	selp.b32 	%r1882, %r1840, %r1847, %p837;
	setp.lt.s32 	%p838, %r1852, 0;
	setp.gt.s32 	%p839, %r1845, 0;
	and.pred  	%p840, %p838, %p839;
	selp.b32 	%r1883, %r1849, %r1843, %p840;
	selp.b32 	%r1884, %r1843, %r1849, %p840;
	selp.b32 	%r1885, %r1852, %r1845, %p840;
	selp.b32 	%r1887, %r1845, %r1852, %p840;
	setp.lt.s32 	%p841, %r1857, 0;
	setp.gt.s32 	%p842, %r1850, 0;
	and.pred  	%p843, %p841, %p842;
	selp.b32 	%r1888, %r1854, %r1848, %p843;
	selp.b32 	%r1889, %r1848, %r1854, %p843;
	selp.b32 	%r1890, %r1857, %r1850, %p843;
	selp.b32 	%r1892, %r1850, %r1857, %p843;
	setp.lt.s32 	%p844, %r1862, 0;
	setp.gt.s32 	%p845, %r1855, 0;
	and.pred  	%p846, %p844, %p845;
	selp.b32 	%r1893, %r1859, %r1853, %p846;
	selp.b32 	%r1894, %r1853, %r1859, %p846;
	selp.b32 	%r1895, %r1862, %r1855, %p846;
	selp.b32 	%r1897, %r1855, %r1862, %p846;
	setp.lt.s32 	%p847, %r1867, 0;
	setp.gt.s32 	%p848, %r1860, 0;
	and.pred  	%p849, %p847, %p848;
	selp.b32 	%r1898, %r1864, %r1858, %p849;
	selp.b32 	%r1899, %r1858, %r1864, %p849;
	selp.b32 	%r1900, %r1867, %r1860, %p849;
	selp.b32 	%r1902, %r1860, %r1867, %p849;
	setp.lt.s32 	%p850, %r1825, 0;
	setp.gt.s32 	%p851, %r1865, 0;
	and.pred  	%p852, %p850, %p851;
	selp.b32 	%r1903, %r1823, %r1863, %p852;
	selp.b32 	%r1904, %r1863, %r1823, %p852;
	selp.b32 	%r1905, %r1825, %r1865, %p852;
	selp.b32 	%r1906, %r1865, %r1825, %p852;
	setp.lt.s32 	%p853, %r1872, 0;
	setp.gt.s32 	%p854, %r1831, 0;
	and.pred  	%p855, %p853, %p854;
	selp.b32 	%r1907, %r1869, %r1828, %p855;
	selp.b32 	%r1908, %r1828, %r1869, %p855;
	selp.b32 	%r1909, %r1872, %r1831, %p855;
	selp.b32 	%r1911, %r1831, %r1872, %p855;
	setp.lt.s32 	%p856, %r1877, 0;
	setp.gt.s32 	%p857, %r1870, 0;
	and.pred  	%p858, %p856, %p857;
	selp.b32 	%r1913, %r1874, %r1868, %p858;
	selp.b32 	%r1914, %r1868, %r1874, %p858;
	selp.b32 	%r1915, %r1877, %r1870, %p858;
	selp.b32 	%r1917, %r1870, %r1877, %p858;
	setp.lt.s32 	%p859, %r1882, 0;
	setp.gt.s32 	%p860, %r1875, 0;
	and.pred  	%p861, %p859, %p860;
	selp.b32 	%r1918, %r1879, %r1873, %p861;
	selp.b32 	%r1919, %r1873, %r1879, %p861;
	selp.b32 	%r1920, %r1882, %r1875, %p861;
	selp.b32 	%r1922, %r1875, %r1882, %p861;
	setp.lt.s32 	%p862, %r1887, 0;
	setp.gt.s32 	%p863, %r1880, 0;
	and.pred  	%p864, %p862, %p863;
	selp.b32 	%r1923, %r1884, %r1878, %p864;
	selp.b32 	%r1924, %r1878, %r1884, %p864;
	selp.b32 	%r1925, %r1887, %r1880, %p864;
	selp.b32 	%r1927, %r1880, %r1887, %p864;
	setp.lt.s32 	%p865, %r1892, 0;
	setp.gt.s32 	%p866, %r1885, 0;
	and.pred  	%p867, %p865, %p866;
	selp.b32 	%r1928, %r1889, %r1883, %p867;
	selp.b32 	%r1929, %r1883, %r1889, %p867;
	selp.b32 	%r1930, %r1892, %r1885, %p867;
	selp.b32 	%r1932, %r1885, %r1892, %p867;
	setp.lt.s32 	%p868, %r1897, 0;
	setp.gt.s32 	%p869, %r1890, 0;
	and.pred  	%p870, %p868, %p869;
	selp.b32 	%r1933, %r1894, %r1888, %p870;
	selp.b32 	%r1934, %r1888, %r1894, %p870;
	selp.b32 	%r1935, %r1897, %r1890, %p870;
	selp.b32 	%r1937, %r1890, %r1897, %p870;
	setp.lt.s32 	%p871, %r1902, 0;
	setp.gt.s32 	%p872, %r1895, 0;
	and.pred  	%p873, %p871, %p872;
	selp.b32 	%r1938, %r1899, %r1893, %p873;
	selp.b32 	%r1939, %r1893, %r1899, %p873;
	selp.b32 	%r1940, %r1902, %r1895, %p873;
	selp.b32 	%r1942, %r1895, %r1902, %p873;
	setp.lt.s32 	%p874, %r1906, 0;
	setp.gt.s32 	%p875, %r1900, 0;
	and.pred  	%p876, %p874, %p875;
	selp.b32 	%r1943, %r1904, %r1898, %p876;
	selp.b32 	%r1944, %r1898, %r1904, %p876;
	selp.b32 	%r1945, %r1906, %r1900, %p876;
	selp.b32 	%r1947, %r1900, %r1906, %p876;
	setp.lt.s32 	%p877, %r1917, 0;
	setp.gt.s32 	%p878, %r1909, 0;
	and.pred  	%p879, %p877, %p878;
	selp.b32 	%r1948, %r1914, %r1907, %p879;
	selp.b32 	%r1949, %r1907, %r1914, %p879;
	selp.b32 	%r1950, %r1917, %r1909, %p879;
	selp.b32 	%r1952, %r1909, %r1917, %p879;
	setp.lt.s32 	%p880, %r1922, 0;
	setp.gt.s32 	%p881, %r1915, 0;
	and.pred  	%p882, %p880, %p881;
	selp.b32 	%r1953, %r1919, %r1913, %p882;
	selp.b32 	%r1954, %r1913, %r1919, %p882;
	selp.b32 	%r1955, %r1922, %r1915, %p882;
	selp.b32 	%r1957, %r1915, %r1922, %p882;
	setp.lt.s32 	%p883, %r1927, 0;
	setp.gt.s32 	%p884, %r1920, 0;
	and.pred  	%p885, %p883, %p884;
	selp.b32 	%r1958, %r1924, %r1918, %p885;
	selp.b32 	%r1959, %r1918, %r1924, %p885;
	selp.b32 	%r1960, %r1927, %r1920, %p885;
	selp.b32 	%r1962, %r1920, %r1927, %p885;
	setp.lt.s32 	%p886, %r1932, 0;
	setp.gt.s32 	%p887, %r1925, 0;
	and.pred  	%p888, %p886, %p887;
	selp.b32 	%r1963, %r1929, %r1923, %p888;
	selp.b32 	%r1964, %r1923, %r1929, %p888;
	selp.b32 	%r1965, %r1932, %r1925, %p888;
	selp.b32 	%r1967, %r1925, %r1932, %p888;
	setp.lt.s32 	%p889, %r1937, 0;
	setp.gt.s32 	%p890, %r1930, 0;
	and.pred  	%p891, %p889, %p890;
	selp.b32 	%r1968, %r1934, %r1928, %p891;
	selp.b32 	%r1969, %r1928, %r1934, %p891;
	selp.b32 	%r1970, %r1937, %r1930, %p891;
	selp.b32 	%r1972, %r1930, %r1937, %p891;
	setp.lt.s32 	%p892, %r1942, 0;
	setp.gt.s32 	%p893, %r1935, 0;
	and.pred  	%p894, %p892, %p893;
	selp.b32 	%r1973, %r1939, %r1933, %p894;
	selp.b32 	%r1974, %r1933, %r1939, %p894;
	selp.b32 	%r1975, %r1942, %r1935, %p894;
	selp.b32 	%r1977, %r1935, %r1942, %p894;
	setp.lt.s32 	%p895, %r1947, 0;
	setp.gt.s32 	%p896, %r1940, 0;
	and.pred  	%p897, %p895, %p896;
	selp.b32 	%r1978, %r1944, %r1938, %p897;
	selp.b32 	%r1979, %r1938, %r1944, %p897;
	selp.b32 	%r1980, %r1947, %r1940, %p897;
	selp.b32 	%r1982, %r1940, %r1947, %p897;
	setp.lt.s32 	%p898, %r1905, 0;
	setp.gt.s32 	%p899, %r1945, 0;
	and.pred  	%p900, %p898, %p899;
	selp.b32 	%r1983, %r1903, %r1943, %p900;
	selp.b32 	%r1984, %r1943, %r1903, %p900;
	selp.b32 	%r1985, %r1905, %r1945, %p900;
	selp.b32 	%r1986, %r1945, %r1905, %p900;
	setp.lt.s32 	%p901, %r1952, 0;
	setp.gt.s32 	%p902, %r1911, 0;
	and.pred  	%p903, %p901, %p902;
	selp.b32 	%r1987, %r1949, %r1908, %p903;
	selp.b32 	%r1988, %r1908, %r1949, %p903;
	selp.b32 	%r1989, %r1952, %r1911, %p903;
	selp.b32 	%r1991, %r1911, %r1952, %p903;
	setp.lt.s32 	%p904, %r1957, 0;
	setp.gt.s32 	%p905, %r1950, 0;
	and.pred  	%p906, %p904, %p905;
	selp.b32 	%r1993, %r1954, %r1948, %p906;
	selp.b32 	%r1994, %r1948, %r1954, %p906;
	selp.b32 	%r1995, %r1957, %r1950, %p906;
	selp.b32 	%r1997, %r1950, %r1957, %p906;
	setp.lt.s32 	%p907, %r1962, 0;
	setp.gt.s32 	%p908, %r1955, 0;
	and.pred  	%p909, %p907, %p908;
	selp.b32 	%r1998, %r1959, %r1953, %p909;
	selp.b32 	%r1999, %r1953, %r1959, %p909;
	selp.b32 	%r2000, %r1962, %r1955, %p909;
	selp.b32 	%r2002, %r1955, %r1962, %p909;
	setp.lt.s32 	%p910, %r1967, 0;
	setp.gt.s32 	%p911, %r1960, 0;
	and.pred  	%p912, %p910, %p911;
	selp.b32 	%r2003, %r1964, %r1958, %p912;
	selp.b32 	%r2004, %r1958, %r1964, %p912;
	selp.b32 	%r2005, %r1967, %r1960, %p912;
	selp.b32 	%r2007, %r1960, %r1967, %p912;
	setp.lt.s32 	%p913, %r1972, 0;
	setp.gt.s32 	%p914, %r1965, 0;
	and.pred  	%p915, %p913, %p914;
	selp.b32 	%r2008, %r1969, %r1963, %p915;
	selp.b32 	%r2009, %r1963, %r1969, %p915;
	selp.b32 	%r2010, %r1972, %r1965, %p915;
	selp.b32 	%r2012, %r1965, %r1972, %p915;
	setp.lt.s32 	%p916, %r1977, 0;
	setp.gt.s32 	%p917, %r1970, 0;
	and.pred  	%p918, %p916, %p917;
	selp.b32 	%r2013, %r1974, %r1968, %p918;
	selp.b32 	%r2014, %r1968, %r1974, %p918;
	selp.b32 	%r2015, %r1977, %r1970, %p918;
	selp.b32 	%r2017, %r1970, %r1977, %p918;
	setp.lt.s32 	%p919, %r1982, 0;
	setp.gt.s32 	%p920, %r1975, 0;
	and.pred  	%p921, %p919, %p920;
	selp.b32 	%r2018, %r1979, %r1973, %p921;
	selp.b32 	%r2019, %r1973, %r1979, %p921;
	selp.b32 	%r2020, %r1982, %r1975, %p921;
	selp.b32 	%r2022, %r1975, %r1982, %p921;
	setp.lt.s32 	%p922, %r1986, 0;
	setp.gt.s32 	%p923, %r1980, 0;
	and.pred  	%p924, %p922, %p923;
	selp.b32 	%r2023, %r1984, %r1978, %p924;
	selp.b32 	%r2024, %r1978, %r1984, %p924;
	selp.b32 	%r2025, %r1986, %r1980, %p924;
	selp.b32 	%r2027, %r1980, %r1986, %p924;
	setp.lt.s32 	%p925, %r1997, 0;
	setp.gt.s32 	%p926, %r1989, 0;
	and.pred  	%p927, %p925, %p926;
	selp.b32 	%r2028, %r1994, %r1987, %p927;
	selp.b32 	%r2029, %r1987, %r1994, %p927;
	selp.b32 	%r2030, %r1997, %r1989, %p927;
	selp.b32 	%r2032, %r1989, %r1997, %p927;
	setp.lt.s32 	%p928, %r2002, 0;
	setp.gt.s32 	%p929, %r1995, 0;
	and.pred  	%p930, %p928, %p929;
	selp.b32 	%r2033, %r1999, %r1993, %p930;
	selp.b32 	%r2034, %r1993, %r1999, %p930;
	selp.b32 	%r2035, %r2002, %r1995, %p930;
	selp.b32 	%r2037, %r1995, %r2002, %p930;
	setp.lt.s32 	%p931, %r2007, 0;
	setp.gt.s32 	%p932, %r2000, 0;
	and.pred  	%p933, %p931, %p932;
	selp.b32 	%r2038, %r2004, %r1998, %p933;
	selp.b32 	%r2039, %r1998, %r2004, %p933;
	selp.b32 	%r2040, %r2007, %r2000, %p933;
	selp.b32 	%r2042, %r2000, %r2007, %p933;
	setp.lt.s32 	%p934, %r2012, 0;
	setp.gt.s32 	%p935, %r2005, 0;
	and.pred  	%p936, %p934, %p935;
	selp.b32 	%r2043, %r2009, %r2003, %p936;
	selp.b32 	%r2044, %r2003, %r2009, %p936;
	selp.b32 	%r2045, %r2012, %r2005, %p936;
	selp.b32 	%r2047, %r2005, %r2012, %p936;
	setp.lt.s32 	%p937, %r2017, 0;
	setp.gt.s32 	%p938, %r2010, 0;
	and.pred  	%p939, %p937, %p938;
	selp.b32 	%r2048, %r2014, %r2008, %p939;
	selp.b32 	%r2049, %r2008, %r2014, %p939;
	selp.b32 	%r2050, %r2017, %r2010, %p939;
	selp.b32 	%r2052, %r2010, %r2017, %p939;
	setp.lt.s32 	%p940, %r2022, 0;
	setp.gt.s32 	%p941, %r2015, 0;
	and.pred  	%p942, %p940, %p941;
	selp.b32 	%r2053, %r2019, %r2013, %p942;
	selp.b32 	%r2054, %r2013, %r2019, %p942;
	selp.b32 	%r2055, %r2022, %r2015, %p942;
	selp.b32 	%r2057, %r2015, %r2022, %p942;
	setp.lt.s32 	%p943, %r2027, 0;
	setp.gt.s32 	%p944, %r2020, 0;
	and.pred  	%p945, %p943, %p944;
	selp.b32 	%r2058, %r2024, %r2018, %p945;
	selp.b32 	%r2059, %r2018, %r2024, %p945;
	selp.b32 	%r2060, %r2027, %r2020, %p945;
	selp.b32 	%r2062, %r2020, %r2027, %p945;
	setp.lt.s32 	%p946, %r1985, 0;
	setp.gt.s32 	%p947, %r2025, 0;
	and.pred  	%p948, %p946, %p947;
	selp.b32 	%r2063, %r1983, %r2023, %p948;
	selp.b32 	%r2064, %r2023, %r1983, %p948;
	selp.b32 	%r2065, %r1985, %r2025, %p948;
	selp.b32 	%r2066, %r2025, %r1985, %p948;
	setp.lt.s32 	%p949, %r2032, 0;
	setp.gt.s32 	%p950, %r1991, 0;
	and.pred  	%p951, %p949, %p950;
	selp.b32 	%r2067, %r2029, %r1988, %p951;
	selp.b32 	%r2068, %r1988, %r2029, %p951;
	selp.b32 	%r2069, %r2032, %r1991, %p951;
	selp.b32 	%r2071, %r1991, %r2032, %p951;
	setp.lt.s32 	%p952, %r2037, 0;
	setp.gt.s32 	%p953, %r2030, 0;
	and.pred  	%p954, %p952, %p953;
	selp.b32 	%r2073, %r2034, %r2028, %p954;
	selp.b32 	%r2074, %r2028, %r2034, %p954;
	selp.b32 	%r2075, %r2037, %r2030, %p954;
	selp.b32 	%r2077, %r2030, %r2037, %p954;
	setp.lt.s32 	%p955, %r2042, 0;
	setp.gt.s32 	%p956, %r2035, 0;
	and.pred  	%p957, %p955, %p956;
	selp.b32 	%r2078, %r2039, %r2033, %p957;
	selp.b32 	%r2079, %r2033, %r2039, %p957;
	selp.b32 	%r2080, %r2042, %r2035, %p957;
	selp.b32 	%r2082, %r2035, %r2042, %p957;
	setp.lt.s32 	%p958, %r2047, 0;
	setp.gt.s32 	%p959, %r2040, 0;
	and.pred  	%p960, %p958, %p959;
	selp.b32 	%r2083, %r2044, %r2038, %p960;
	selp.b32 	%r2084, %r2038, %r2044, %p960;
	selp.b32 	%r2085, %r2047, %r2040, %p960;
	selp.b32 	%r2087, %r2040, %r2047, %p960;
	setp.lt.s32 	%p961, %r2052, 0;
	setp.gt.s32 	%p962, %r2045, 0;
	and.pred  	%p963, %p961, %p962;
	selp.b32 	%r2088, %r2049, %r2043, %p963;
	selp.b32 	%r2089, %r2043, %r2049, %p963;
	selp.b32 	%r2090, %r2052, %r2045, %p963;
	selp.b32 	%r2092, %r2045, %r2052, %p963;
	setp.lt.s32 	%p964, %r2057, 0;
	setp.gt.s32 	%p965, %r2050, 0;
	and.pred  	%p966, %p964, %p965;
	selp.b32 	%r2093, %r2054, %r2048, %p966;
	selp.b32 	%r2094, %r2048, %r2054, %p966;
	selp.b32 	%r2095, %r2057, %r2050, %p966;
	selp.b32 	%r2097, %r2050, %r2057, %p966;
	setp.lt.s32 	%p967, %r2062, 0;
	setp.gt.s32 	%p968, %r2055, 0;
	and.pred  	%p969, %p967, %p968;
	selp.b32 	%r2098, %r2059, %r2053, %p969;
	selp.b32 	%r2099, %r2053, %r2059, %p969;
	selp.b32 	%r2100, %r2062, %r2055, %p969;
	selp.b32 	%r2102, %r2055, %r2062, %p969;
	setp.lt.s32 	%p970, %r2066, 0;
	setp.gt.s32 	%p971, %r2060, 0;
	and.pred  	%p972, %p970, %p971;
	selp.b32 	%r2103, %r2064, %r2058, %p972;
	selp.b32 	%r2104, %r2058, %r2064, %p972;
	selp.b32 	%r2105, %r2066, %r2060, %p972;
	selp.b32 	%r2107, %r2060, %r2066, %p972;
	setp.lt.s32 	%p973, %r2077, 0;
	setp.gt.s32 	%p974, %r2069, 0;
	and.pred  	%p975, %p973, %p974;
	selp.b32 	%r2108, %r2074, %r2067, %p975;
	selp.b32 	%r2109, %r2067, %r2074, %p975;
	selp.b32 	%r2110, %r2077, %r2069, %p975;
	selp.b32 	%r2112, %r2069, %r2077, %p975;
	setp.lt.s32 	%p976, %r2082, 0;
	setp.gt.s32 	%p977, %r2075, 0;
	and.pred  	%p978, %p976, %p977;
	selp.b32 	%r2113, %r2079, %r2073, %p978;
	selp.b32 	%r2114, %r2073, %r2079, %p978;
	selp.b32 	%r2115, %r2082, %r2075, %p978;
	selp.b32 	%r2117, %r2075, %r2082, %p978;
	setp.lt.s32 	%p979, %r2087, 0;
	setp.gt.s32 	%p980, %r2080, 0;
	and.pred  	%p981, %p979, %p980;
	selp.b32 	%r2118, %r2084, %r2078, %p981;
	selp.b32 	%r2119, %r2078, %r2084, %p981;
	selp.b32 	%r2120, %r2087, %r2080, %p981;
	selp.b32 	%r2122, %r2080, %r2087, %p981;
	setp.lt.s32 	%p982, %r2092, 0;
	setp.gt.s32 	%p983, %r2085, 0;
	and.pred  	%p984, %p982, %p983;
	selp.b32 	%r2123, %r2089, %r2083, %p984;
	selp.b32 	%r2124, %r2083, %r2089, %p984;
	selp.b32 	%r2125, %r2092, %r2085, %p984;
	selp.b32 	%r2127, %r2085, %r2092, %p984;
	setp.lt.s32 	%p985, %r2097, 0;
	setp.gt.s32 	%p986, %r2090, 0;
	and.pred  	%p987, %p985, %p986;
	selp.b32 	%r2128, %r2094, %r2088, %p987;
	selp.b32 	%r2129, %r2088, %r2094, %p987;
	selp.b32 	%r2130, %r2097, %r2090, %p987;
	selp.b32 	%r2132, %r2090, %r2097, %p987;
	setp.lt.s32 	%p988, %r2102, 0;
	setp.gt.s32 	%p989, %r2095, 0;
	and.pred  	%p990, %p988, %p989;
	selp.b32 	%r2133, %r2099, %r2093, %p990;
	selp.b32 	%r2134, %r2093, %r2099, %p990;
	selp.b32 	%r2135, %r2102, %r2095, %p990;
	selp.b32 	%r2137, %r2095, %r2102, %p990;
	setp.lt.s32 	%p991, %r2107, 0;
	setp.gt.s32 	%p992, %r2100, 0;
	and.pred  	%p993, %p991, %p992;
	selp.b32 	%r2138, %r2104, %r2098, %p993;
	selp.b32 	%r2139, %r2098, %r2104, %p993;
	selp.b32 	%r2140, %r2107, %r2100, %p993;
	selp.b32 	%r2142, %r2100, %r2107, %p993;
	setp.lt.s32 	%p994, %r2065, 0;
	setp.gt.s32 	%p995, %r2105, 0;
	and.pred  	%p996, %p994, %p995;
	selp.b32 	%r2143, %r2063, %r2103, %p996;
	selp.b32 	%r2144, %r2103, %r2063, %p996;
	selp.b32 	%r2145, %r2065, %r2105, %p996;
	selp.b32 	%r2146, %r2105, %r2065, %p996;
	setp.lt.s32 	%p997, %r2112, 0;
	setp.gt.s32 	%p998, %r2071, 0;
	and.pred  	%p999, %p997, %p998;
	selp.b32 	%r2147, %r2109, %r2068, %p999;
	selp.b32 	%r2148, %r2068, %r2109, %p999;
	selp.b32 	%r2149, %r2112, %r2071, %p999;
	selp.b32 	%r2151, %r2071, %r2112, %p999;
	setp.lt.s32 	%p1000, %r2117, 0;
	setp.gt.s32 	%p1001, %r2110, 0;
	and.pred  	%p1002, %p1000, %p1001;
	selp.b32 	%r2153, %r2114, %r2108, %p1002;
	selp.b32 	%r2154, %r2108, %r2114, %p1002;
	selp.b32 	%r2155, %r2117, %r2110, %p1002;
	selp.b32 	%r2157, %r2110, %r2117, %p1002;
	setp.lt.s32 	%p1003, %r2122, 0;
	setp.gt.s32 	%p1004, %r2115, 0;
	and.pred  	%p1005, %p1003, %p1004;
	selp.b32 	%r2158, %r2119, %r2113, %p1005;
	selp.b32 	%r2159, %r2113, %r2119, %p1005;
	selp.b32 	%r2160, %r2122, %r2115, %p1005;
	selp.b32 	%r2162, %r2115, %r2122, %p1005;
	setp.lt.s32 	%p1006, %r2127, 0;
	setp.gt.s32 	%p1007, %r2120, 0;
	and.pred  	%p1008, %p1006, %p1007;
	selp.b32 	%r2163, %r2124, %r2118, %p1008;
	selp.b32 	%r2164, %r2118, %r2124, %p1008;
	selp.b32 	%r2165, %r2127, %r2120, %p1008;
	selp.b32 	%r2167, %r2120, %r2127, %p1008;
	setp.lt.s32 	%p1009, %r2132, 0;
	setp.gt.s32 	%p1010, %r2125, 0;
	and.pred  	%p1011, %p1009, %p1010;
	selp.b32 	%r2168, %r2129, %r2123, %p1011;
	selp.b32 	%r2169, %r2123, %r2129, %p1011;
	selp.b32 	%r2170, %r2132, %r2125, %p1011;
	selp.b32 	%r2172, %r2125, %r2132, %p1011;
	setp.lt.s32 	%p1012, %r2137, 0;
	setp.gt.s32 	%p1013, %r2130, 0;
	and.pred  	%p1014, %p1012, %p1013;
	selp.b32 	%r2173, %r2134, %r2128, %p1014;
	selp.b32 	%r2174, %r2128, %r2134, %p1014;
	selp.b32 	%r2175, %r2137, %r2130, %p1014;
	selp.b32 	%r2177, %r2130, %r2137, %p1014;
	setp.lt.s32 	%p1015, %r2142, 0;
	setp.gt.s32 	%p1016, %r2135, 0;
	and.pred  	%p1017, %p1015, %p1016;
	selp.b32 	%r2178, %r2139, %r2133, %p1017;
	selp.b32 	%r2179, %r2133, %r2139, %p1017;
	selp.b32 	%r2180, %r2142, %r2135, %p1017;
	selp.b32 	%r2182, %r2135, %r2142, %p1017;
	setp.lt.s32 	%p1018, %r2146, 0;
	setp.gt.s32 	%p1019, %r2140, 0;
	and.pred  	%p1020, %p1018, %p1019;
	selp.b32 	%r2183, %r2144, %r2138, %p1020;
	selp.b32 	%r2184, %r2138, %r2144, %p1020;
	selp.b32 	%r2185, %r2146, %r2140, %p1020;
	selp.b32 	%r2187, %r2140, %r2146, %p1020;
	setp.lt.s32 	%p1021, %r2157, 0;
	setp.gt.s32 	%p1022, %r2149, 0;
	and.pred  	%p1023, %p1021, %p1022;
	selp.b32 	%r2188, %r2154, %r2147, %p1023;
	selp.b32 	%r2189, %r2147, %r2154, %p1023;
	selp.b32 	%r2190, %r2157, %r2149, %p1023;
	selp.b32 	%r2192, %r2149, %r2157, %p1023;
	setp.lt.s32 	%p1024, %r2162, 0;
	setp.gt.s32 	%p1025, %r2155, 0;
	and.pred  	%p1026, %p1024, %p1025;
	selp.b32 	%r2193, %r2159, %r2153, %p1026;
	selp.b32 	%r2194, %r2153, %r2159, %p1026;
	selp.b32 	%r2195, %r2162, %r2155, %p1026;
	selp.b32 	%r2197, %r2155, %r2162, %p1026;
	setp.lt.s32 	%p1027, %r2167, 0;
	setp.gt.s32 	%p1028, %r2160, 0;
	and.pred  	%p1029, %p1027, %p1028;
	selp.b32 	%r2198, %r2164, %r2158, %p1029;
	selp.b32 	%r2199, %r2158, %r2164, %p1029;
	selp.b32 	%r2200, %r2167, %r2160, %p1029;
	selp.b32 	%r2202, %r2160, %r2167, %p1029;
	setp.lt.s32 	%p1030, %r2172, 0;
	setp.gt.s32 	%p1031, %r2165, 0;
	and.pred  	%p1032, %p1030, %p1031;
	selp.b32 	%r2203, %r2169, %r2163, %p1032;
	selp.b32 	%r2204, %r2163, %r2169, %p1032;
	selp.b32 	%r2205, %r2172, %r2165, %p1032;
	selp.b32 	%r2207, %r2165, %r2172, %p1032;
	setp.lt.s32 	%p1033, %r2177, 0;
	setp.gt.s32 	%p1034, %r2170, 0;
	and.pred  	%p1035, %p1033, %p1034;
	selp.b32 	%r2208, %r2174, %r2168, %p1035;
	selp.b32 	%r2209, %r2168, %r2174, %p1035;
	selp.b32 	%r2210, %r2177, %r2170, %p1035;
	selp.b32 	%r2212, %r2170, %r2177, %p1035;
	setp.lt.s32 	%p1036, %r2182, 0;
	setp.gt.s32 	%p1037, %r2175, 0;
	and.pred  	%p1038, %p1036, %p1037;
	selp.b32 	%r2213, %r2179, %r2173, %p1038;
	selp.b32 	%r2214, %r2173, %r2179, %p1038;
	selp.b32 	%r2215, %r2182, %r2175, %p1038;
	selp.b32 	%r2217, %r2175, %r2182, %p1038;
	setp.lt.s32 	%p1039, %r2187, 0;
	setp.gt.s32 	%p1040, %r2180, 0;
	and.pred  	%p1041, %p1039, %p1040;
	selp.b32 	%r2218, %r2184, %r2178, %p1041;
	selp.b32 	%r2219, %r2178, %r2184, %p1041;
	selp.b32 	%r2220, %r2187, %r2180, %p1041;
	selp.b32 	%r2222, %r2180, %r2187, %p1041;
	setp.lt.s32 	%p1042, %r2145, 0;
	setp.gt.s32 	%p1043, %r2185, 0;
	and.pred  	%p1044, %p1042, %p1043;
	selp.b32 	%r2223, %r2143, %r2183, %p1044;
	selp.b32 	%r2224, %r2183, %r2143, %p1044;
	selp.b32 	%r2225, %r2145, %r2185, %p1044;
	selp.b32 	%r2226, %r2185, %r2145, %p1044;
	setp.lt.s32 	%p1045, %r2192, 0;
	setp.gt.s32 	%p1046, %r2151, 0;
	and.pred  	%p1047, %p1045, %p1046;
	selp.b32 	%r2227, %r2189, %r2148, %p1047;
	selp.b32 	%r2228, %r2148, %r2189, %p1047;
	selp.b32 	%r2229, %r2192, %r2151, %p1047;
	selp.b32 	%r2231, %r2151, %r2192, %p1047;
	setp.lt.s32 	%p1048, %r2197, 0;
	setp.gt.s32 	%p1049, %r2190, 0;
	and.pred  	%p1050, %p1048, %p1049;
	selp.b32 	%r2233, %r2194, %r2188, %p1050;
	selp.b32 	%r2234, %r2188, %r2194, %p1050;
	selp.b32 	%r2235, %r2197, %r2190, %p1050;
	selp.b32 	%r2237, %r2190, %r2197, %p1050;
	setp.lt.s32 	%p1051, %r2202, 0;
	setp.gt.s32 	%p1052, %r2195, 0;
	and.pred  	%p1053, %p1051, %p1052;
	selp.b32 	%r2238, %r2199, %r2193, %p1053;
	selp.b32 	%r2239, %r2193, %r2199, %p1053;
	selp.b32 	%r2240, %r2202, %r2195, %p1053;
	selp.b32 	%r2242, %r2195, %r2202, %p1053;
	setp.lt.s32 	%p1054, %r2207, 0;
	setp.gt.s32 	%p1055, %r2200, 0;
	and.pred  	%p1056, %p1054, %p1055;
	selp.b32 	%r2243, %r2204, %r2198, %p1056;
	selp.b32 	%r2244, %r2198, %r2204, %p1056;
	selp.b32 	%r2245, %r2207, %r2200, %p1056;
	selp.b32 	%r2247, %r2200, %r2207, %p1056;
	setp.lt.s32 	%p1057, %r2212, 0;
	setp.gt.s32 	%p1058, %r2205, 0;
	and.pred  	%p1059, %p1057, %p1058;
	selp.b32 	%r2248, %r2209, %r2203, %p1059;
	selp.b32 	%r2249, %r2203, %r2209, %p1059;
	selp.b32 	%r2250, %r2212, %r2205, %p1059;
	selp.b32 	%r2252, %r2205, %r2212, %p1059;
	setp.lt.s32 	%p1060, %r2217, 0;
	setp.gt.s32 	%p1061, %r2210, 0;
	and.pred  	%p1062, %p1060, %p1061;
	selp.b32 	%r2253, %r2214, %r2208, %p1062;
	selp.b32 	%r2254, %r2208, %r2214, %p1062;
	selp.b32 	%r2255, %r2217, %r2210, %p1062;
	selp.b32 	%r2257, %r2210, %r2217, %p1062;
	setp.lt.s32 	%p1063, %r2222, 0;
	setp.gt.s32 	%p1064, %r2215, 0;
	and.pred  	%p1065, %p1063, %p1064;
	selp.b32 	%r2258, %r2219, %r2213, %p1065;
	selp.b32 	%r2259, %r2213, %r2219, %p1065;
	selp.b32 	%r2260, %r2222, %r2215, %p1065;
	selp.b32 	%r2262, %r2215, %r2222, %p1065;
	setp.lt.s32 	%p1066, %r2226, 0;
	setp.gt.s32 	%p1067, %r2220, 0;
	and.pred  	%p1068, %p1066, %p1067;
	selp.b32 	%r2263, %r2224, %r2218, %p1068;
	selp.b32 	%r2264, %r2218, %r2224, %p1068;
	selp.b32 	%r2265, %r2226, %r2220, %p1068;
	selp.b32 	%r2267, %r2220, %r2226, %p1068;
	setp.lt.s32 	%p1069, %r2237, 0;
	setp.gt.s32 	%p1070, %r2229, 0;
	and.pred  	%p1071, %p1069, %p1070;
	selp.b32 	%r2268, %r2234, %r2227, %p1071;
	selp.b32 	%r2269, %r2227, %r2234, %p1071;
	selp.b32 	%r2270, %r2237, %r2229, %p1071;
	selp.b32 	%r2272, %r2229, %r2237, %p1071;
	setp.lt.s32 	%p1072, %r2242, 0;
	setp.gt.s32 	%p1073, %r2235, 0;
	and.pred  	%p1074, %p1072, %p1073;
	selp.b32 	%r2273, %r2239, %r2233, %p1074;
	selp.b32 	%r2274, %r2233, %r2239, %p1074;
	selp.b32 	%r2275, %r2242, %r2235, %p1074;
	selp.b32 	%r2277, %r2235, %r2242, %p1074;
	setp.lt.s32 	%p1075, %r2247, 0;
	setp.gt.s32 	%p1076, %r2240, 0;
	and.pred  	%p1077, %p1075, %p1076;
	selp.b32 	%r2278, %r2244, %r2238, %p1077;
	selp.b32 	%r2279, %r2238, %r2244, %p1077;
	selp.b32 	%r2280, %r2247, %r2240, %p1077;
	selp.b32 	%r2282, %r2240, %r2247, %p1077;
	setp.lt.s32 	%p1078, %r2252, 0;
	setp.gt.s32 	%p1079, %r2245, 0;
	and.pred  	%p1080, %p1078, %p1079;
	selp.b32 	%r2283, %r2249, %r2243, %p1080;
	selp.b32 	%r2284, %r2243, %r2249, %p1080;
	selp.b32 	%r2285, %r2252, %r2245, %p1080;
	selp.b32 	%r2287, %r2245, %r2252, %p1080;
	setp.lt.s32 	%p1081, %r2257, 0;
	setp.gt.s32 	%p1082, %r2250, 0;
	and.pred  	%p1083, %p1081, %p1082;
	selp.b32 	%r2288, %r2254, %r2248, %p1083;
	selp.b32 	%r2289, %r2248, %r2254, %p1083;
	selp.b32 	%r2290, %r2257, %r2250, %p1083;
	selp.b32 	%r2292, %r2250, %r2257, %p1083;
	setp.lt.s32 	%p1084, %r2262, 0;
	setp.gt.s32 	%p1085, %r2255, 0;
	and.pred  	%p1086, %p1084, %p1085;
	selp.b32 	%r2293, %r2259, %r2253, %p1086;
	selp.b32 	%r2294, %r2253, %r2259, %p1086;
	selp.b32 	%r2295, %r2262, %r2255, %p1086;
	selp.b32 	%r2297, %r2255, %r2262, %p1086;
	setp.lt.s32 	%p1087, %r2267, 0;
	setp.gt.s32 	%p1088, %r2260, 0;
	and.pred  	%p1089, %p1087, %p1088;
	selp.b32 	%r2298, %r2264, %r2258, %p1089;
	selp.b32 	%r2299, %r2258, %r2264, %p1089;
	selp.b32 	%r2300, %r2267, %r2260, %p1089;
	selp.b32 	%r2302, %r2260, %r2267, %p1089;
	setp.lt.s32 	%p1090, %r2225, 0;
	setp.gt.s32 	%p1091, %r2265, 0;
	and.pred  	%p1092, %p1090, %p1091;
	selp.b32 	%r2303, %r2223, %r2263, %p1092;
	selp.b32 	%r2304, %r2263, %r2223, %p1092;
	selp.b32 	%r2305, %r2225, %r2265, %p1092;
	selp.b32 	%r2306, %r2265, %r2225, %p1092;
	setp.lt.s32 	%p1093, %r2272, 0;
	setp.gt.s32 	%p1094, %r2231, 0;
	and.pred  	%p1095, %p1093, %p1094;
	selp.b32 	%r2307, %r2269, %r2228, %p1095;
	selp.b32 	%r2308, %r2228, %r2269, %p1095;
	selp.b32 	%r2309, %r2272, %r2231, %p1095;
	selp.b32 	%r2311, %r2231, %r2272, %p1095;
	setp.lt.s32 	%p1096, %r2277, 0;
	setp.gt.s32 	%p1097, %r2270, 0;
	and.pred  	%p1098, %p1096, %p1097;
	selp.b32 	%r2313, %r2274, %r2268, %p1098;
	selp.b32 	%r2314, %r2268, %r2274, %p1098;
	selp.b32 	%r2315, %r2277, %r2270, %p1098;
	selp.b32 	%r2317, %r2270, %r2277, %p1098;
	setp.lt.s32 	%p1099, %r2282, 0;
	setp.gt.s32 	%p1100, %r2275, 0;
	and.pred  	%p1101, %p1099, %p1100;
	selp.b32 	%r2318, %r2279, %r2273, %p1101;
	selp.b32 	%r2319, %r2273, %r2279, %p1101;
	selp.b32 	%r2320, %r2282, %r2275, %p1101;
	selp.b32 	%r2322, %r2275, %r2282, %p1101;
	setp.lt.s32 	%p1102, %r2287, 0;
	setp.gt.s32 	%p1103, %r2280, 0;
	and.pred  	%p1104, %p1102, %p1103;
	selp.b32 	%r2323, %r2284, %r2278, %p1104;
	selp.b32 	%r2324, %r2278, %r2284, %p1104;
	selp.b32 	%r2325, %r2287, %r2280, %p1104;
	selp.b32 	%r2327, %r2280, %r2287, %p1104;
	setp.lt.s32 	%p1105, %r2292, 0;
	setp.gt.s32 	%p1106, %r2285, 0;
	and.pred  	%p1107, %p1105, %p1106;
	selp.b32 	%r2328, %r2289, %r2283, %p1107;
	selp.b32 	%r2329, %r2283, %r2289, %p1107;
	selp.b32 	%r2330, %r2292, %r2285, %p1107;
	selp.b32 	%r2332, %r2285, %r2292, %p1107;
	setp.lt.s32 	%p1108, %r2297, 0;
	setp.gt.s32 	%p1109, %r2290, 0;
	and.pred  	%p1110, %p1108, %p1109;
	selp.b32 	%r2333, %r2294, %r2288, %p1110;
	selp.b32 	%r2334, %r2288, %r2294, %p1110;
	selp.b32 	%r2335, %r2297, %r2290, %p1110;
	selp.b32 	%r2337, %r2290, %r2297, %p1110;
	setp.lt.s32 	%p1111, %r2302, 0;
	setp.gt.s32 	%p1112, %r2295, 0;
	and.pred  	%p1113, %p1111, %p1112;
	selp.b32 	%r2338, %r2299, %r2293, %p1113;
	selp.b32 	%r2339, %r2293, %r2299, %p1113;
	selp.b32 	%r2340, %r2302, %r2295, %p1113;
	selp.b32 	%r2342, %r2295, %r2302, %p1113;
	setp.lt.s32 	%p1114, %r2306, 0;
	setp.gt.s32 	%p1115, %r2300, 0;
	and.pred  	%p1116, %p1114, %p1115;
	selp.b32 	%r2343, %r2304, %r2298, %p1116;
	selp.b32 	%r2344, %r2298, %r2304, %p1116;
	selp.b32 	%r2345, %r2306, %r2300, %p1116;
	selp.b32 	%r2347, %r2300, %r2306, %p1116;
	setp.lt.s32 	%p1117, %r2317, 0;
	setp.gt.s32 	%p1118, %r2309, 0;
	and.pred  	%p1119, %p1117, %p1118;
	selp.b32 	%r2348, %r2314, %r2307, %p1119;
	selp.b32 	%r2349, %r2307, %r2314, %p1119;
	selp.b32 	%r2350, %r2317, %r2309, %p1119;
	selp.b32 	%r2352, %r2309, %r2317, %p1119;
	setp.lt.s32 	%p1120, %r2322, 0;
	setp.gt.s32 	%p1121, %r2315, 0;
	and.pred  	%p1122, %p1120, %p1121;
	selp.b32 	%r2353, %r2319, %r2313, %p1122;
	selp.b32 	%r2354, %r2313, %r2319, %p1122;
	selp.b32 	%r2355, %r2322, %r2315, %p1122;
	selp.b32 	%r2357, %r2315, %r2322, %p1122;
	setp.lt.s32 	%p1123, %r2327, 0;
	setp.gt.s32 	%p1124, %r2320, 0;
	and.pred  	%p1125, %p1123, %p1124;
	selp.b32 	%r2358, %r2324, %r2318, %p1125;
	selp.b32 	%r2359, %r2318, %r2324, %p1125;
	selp.b32 	%r2360, %r2327, %r2320, %p1125;
	selp.b32 	%r2362, %r2320, %r2327, %p1125;
	setp.lt.s32 	%p1126, %r2332, 0;
	setp.gt.s32 	%p1127, %r2325, 0;
	and.pred  	%p1128, %p1126, %p1127;
	selp.b32 	%r2363, %r2329, %r2323, %p1128;
	selp.b32 	%r2364, %r2323, %r2329, %p1128;
	selp.b32 	%r2365, %r2332, %r2325, %p1128;
	selp.b32 	%r2367, %r2325, %r2332, %p1128;
	setp.lt.s32 	%p1129, %r2337, 0;
	setp.gt.s32 	%p1130, %r2330, 0;
	and.pred  	%p1131, %p1129, %p1130;
	selp.b32 	%r2368, %r2334, %r2328, %p1131;
	selp.b32 	%r2369, %r2328, %r2334, %p1131;
	selp.b32 	%r2370, %r2337, %r2330, %p1131;
	selp.b32 	%r2372, %r2330, %r2337, %p1131;
	setp.lt.s32 	%p1132, %r2342, 0;
	setp.gt.s32 	%p1133, %r2335, 0;
	and.pred  	%p1134, %p1132, %p1133;
	selp.b32 	%r2373, %r2339, %r2333, %p1134;
	selp.b32 	%r2374, %r2333, %r2339, %p1134;
	selp.b32 	%r2375, %r2342, %r2335, %p1134;
	selp.b32 	%r2377, %r2335, %r2342, %p1134;
	setp.lt.s32 	%p1135, %r2347, 0;
	setp.gt.s32 	%p1136, %r2340, 0;
	and.pred  	%p1137, %p1135, %p1136;
	selp.b32 	%r2378, %r2344, %r2338, %p1137;
	selp.b32 	%r2379, %r2338, %r2344, %p1137;
	selp.b32 	%r2380, %r2347, %r2340, %p1137;
	selp.b32 	%r2382, %r2340, %r2347, %p1137;
	setp.lt.s32 	%p1138, %r2305, 0;
	setp.gt.s32 	%p1139, %r2345, 0;
	and.pred  	%p1140, %p1138, %p1139;
	selp.b32 	%r2648, %r2303, %r2343, %p1140;
	selp.b32 	%r2383, %r2343, %r2303, %p1140;
	selp.b32 	%r2665, %r2305, %r2345, %p1140;
	selp.b32 	%r2384, %r2345, %r2305, %p1140;
	setp.lt.s32 	%p1141, %r2352, 0;
	setp.gt.s32 	%p1142, %r2311, 0;
	and.pred  	%p1143, %p1141, %p1142;
	selp.b32 	%r2663, %r2349, %r2308, %p1143;
	selp.b32 	%r2664, %r2308, %r2349, %p1143;
	selp.b32 	%r2680, %r2352, %r2311, %p1143;
	selp.b32 	%r2681, %r2311, %r2352, %p1143;
	setp.lt.s32 	%p1144, %r2357, 0;
	setp.gt.s32 	%p1145, %r2350, 0;
	and.pred  	%p1146, %p1144, %p1145;
	selp.b32 	%r2661, %r2354, %r2348, %p1146;
	selp.b32 	%r2662, %r2348, %r2354, %p1146;
	selp.b32 	%r2678, %r2357, %r2350, %p1146;
	selp.b32 	%r2679, %r2350, %r2357, %p1146;
	setp.lt.s32 	%p1147, %r2362, 0;
	setp.gt.s32 	%p1148, %r2355, 0;
	and.pred  	%p1149, %p1147, %p1148;
	selp.b32 	%r2659, %r2359, %r2353, %p1149;
	selp.b32 	%r2660, %r2353, %r2359, %p1149;
	selp.b32 	%r2676, %r2362, %r2355, %p1149;
	selp.b32 	%r2677, %r2355, %r2362, %p1149;
	setp.lt.s32 	%p1150, %r2367, 0;
	setp.gt.s32 	%p1151, %r2360, 0;
	and.pred  	%p1152, %p1150, %p1151;
	selp.b32 	%r2657, %r2364, %r2358, %p1152;
	selp.b32 	%r2658, %r2358, %r2364, %p1152;
	selp.b32 	%r2674, %r2367, %r2360, %p1152;
	selp.b32 	%r2675, %r2360, %r2367, %p1152;
	setp.lt.s32 	%p1153, %r2372, 0;
	setp.gt.s32 	%p1154, %r2365, 0;
	and.pred  	%p1155, %p1153, %p1154;
	selp.b32 	%r2655, %r2369, %r2363, %p1155;
	selp.b32 	%r2656, %r2363, %r2369, %p1155;
	selp.b32 	%r2672, %r2372, %r2365, %p1155;
	selp.b32 	%r2673, %r2365, %r2372, %p1155;
	setp.lt.s32 	%p1156, %r2377, 0;
	setp.gt.s32 	%p1157, %r2370, 0;
	and.pred  	%p1158, %p1156, %p1157;
	selp.b32 	%r2653, %r2374, %r2368, %p1158;
	selp.b32 	%r2654, %r2368, %r2374, %p1158;
	selp.b32 	%r2670, %r2377, %r2370, %p1158;
	selp.b32 	%r2671, %r2370, %r2377, %p1158;
	setp.lt.s32 	%p1159, %r2382, 0;
	setp.gt.s32 	%p1160, %r2375, 0;
	and.pred  	%p1161, %p1159, %p1160;
	selp.b32 	%r2651, %r2379, %r2373, %p1161;
	selp.b32 	%r2652, %r2373, %r2379, %p1161;
	selp.b32 	%r2668, %r2382, %r2375, %p1161;
	selp.b32 	%r2669, %r2375, %r2382, %p1161;
	setp.lt.s32 	%p1162, %r2384, 0;
	setp.gt.s32 	%p1163, %r2380, 0;
	and.pred  	%p1164, %p1162, %p1163;
	selp.b32 	%r2649, %r2383, %r2378, %p1164;
	selp.b32 	%r2650, %r2378, %r2383, %p1164;
	selp.b32 	%r2666, %r2384, %r2380, %p1164;
	selp.b32 	%r2667, %r2380, %r2384, %p1164;
	mad.lo.s32 	%r41, %r2, 68, %r1686;
	mov.b32 	%r2682, 2;
$L__BB6_2:
	mov.u32 	%r76, %r2682;
	bar.sync 	0;
	add.s32 	%r2385, %r76, -1;
	shr.u32 	%r2386, %r76, 1;
	st.shared.u32 	[%r41], %r2681;
	st.shared.u32 	[%r41+4], %r2680;
	st.shared.u32 	[%r41+8], %r2679;
	st.shared.u32 	[%r41+12], %r2678;
	st.shared.u32 	[%r41+16], %r2677;
	st.shared.u32 	[%r41+20], %r2676;
	st.shared.u32 	[%r41+24], %r2675;
	st.shared.u32 	[%r41+28], %r2674;
	st.shared.u32 	[%r41+32], %r2673;
	st.shared.u32 	[%r41+36], %r2672;
	st.shared.u32 	[%r41+40], %r2671;
	st.shared.u32 	[%r41+44], %r2670;
	st.shared.u32 	[%r41+48], %r2669;
	st.shared.u32 	[%r41+52], %r2668;
	st.shared.u32 	[%r41+56], %r2667;
	st.shared.u32 	[%r41+60], %r2666;
	st.shared.u32 	[%r41+64], %r2665;
	bar.sync 	0;
	neg.s32 	%r2387, %r76;
	and.b32  	%r2388, %r2, %r2387;
	mul.lo.s32 	%r2389, %r2388, 17;
	mul.lo.s32 	%r2390, %r2386, 17;
	and.b32  	%r2391, %r2385, %r2;
	mul.lo.s32 	%r2392, %r2391, 17;
	min.u32 	%r77, %r2392, 4352;
	min.u32 	%r78, %r2389, 4352;
	add.s32 	%r2393, %r78, %r2390;
	min.u32 	%r79, %r2393, 4352;
	add.s32 	%r2394, %r79, %r2390;
	min.u32 	%r80, %r2394, 4352;
	sub.s32 	%r2395, %r79, %r78;
	sub.s32 	%r2396, %r80, %r79;
	setp.lt.s32 	%p1165, %r77, %r2396;
	sub.s32 	%r2397, %r77, %r2396;
	selp.b32 	%r2685, 0, %r2397, %p1165;
	min.s32 	%r2683, %r2395, %r77;
	setp.ge.s32 	%p1166, %r2685, %r2683;
	@%p1166 bra 	$L__BB6_5;
	add.s32 	%r83, %r79, %r77;
$L__BB6_4:
	sub.s32 	%r2398, %r2683, %r2685;
	shr.u32 	%r2399, %r2398, 31;
	add.s32 	%r2400, %r2398, %r2399;
	shr.s32 	%r2401, %r2400, 1;
	add.s32 	%r2402, %r2401, %r2685;
	add.s32 	%r2403, %r2402, %r78;
	shl.b32 	%r2404, %r2403, 2;
	mov.u32 	%r2405, _ZZN3cub18CUB_300001_SM_10006detail10merge_sort30DeviceMergeSortBlockSortKernelINS2_10policy_hubIN6thrust24THRUST_300001_SM_1000_NS6detail15normal_iteratorINS6_10device_ptrIiEEEEE9Policy600ESB_SB_SB_SB_j10my_compareiiEEvbT0_T1_T2_T3_T4_PT6_PT7_T5_NS1_7vsmem_tEE19static_temp_storage;
	add.s32 	%r2406, %r2405, %r2404;
	ld.shared.u32 	%r2407, [%r2406];
	not.b32 	%r2409, %r2402;
	add.s32 	%r2410, %r83, %r2409;
	shl.b32 	%r2411, %r2410, 2;
	add.s32 	%r2412, %r2405, %r2411;
	ld.shared.u32 	%r2413, [%r2412];
	setp.lt.s32 	%p1167, %r2413, 0;
	setp.gt.s32 	%p1168, %r2407, 0;
	and.pred  	%p1169, %p1167, %p1168;
	add.s32 	%r2414, %r2402, 1;
	selp.b32 	%r2685, %r2414, %r2685, %p1169;
	selp.b32 	%r2683, %r2683, %r2402, %p1169;
	setp.lt.s32 	%p1170, %r2685, %r2683;
	@%p1170 bra 	$L__BB6_4;
$L__BB6_5:
	add.s32 	%r89, %r2685, %r78;
	add.s32 	%r2415, %r79, %r77;
	sub.s32 	%r90, %r2415, %r2685;
	shl.b32 	%r2416, %r89, 2;
	mov.u32 	%r2417, _ZZN3cub18CUB_300001_SM_10006detail10merge_sort30DeviceMergeSortBlockSortKernelINS2_10policy_hubIN6thrust24THRUST_300001_SM_1000_NS6detail15normal_iteratorINS6_10device_ptrIiEEEEE9Policy600ESB_SB_SB_SB_j10my_compareiiEEvbT0_T1_T2_T3_T4_PT6_PT7_T5_NS1_7vsmem_tEE19static_temp_storage;
	add.s32 	%r91, %r2417, %r2416;
	ld.shared.u32 	%r2688, [%r91];
	shl.b32 	%r2418, %r90, 2;
	add.s32 	%r93, %r2417, %r2418;
	ld.shared.u32 	%r2687, [%r93];
	setp.ge.s32 	%p1172, %r90, %r80;
	mov.pred 	%p1291, 0;
	@%p1172 bra 	$L__BB6_8;
	setp.ge.s32 	%p1174, %r89, %r79;
	mov.pred 	%p1291, -1;
	@%p1174 bra 	$L__BB6_8;
	setp.gt.s32 	%p1175, %r2687, -1;
	setp.lt.s32 	%p1176, %r2688, 1;
	or.pred  	%p1291, %p1175, %p1176;
$L__BB6_8:
	selp.b32 	%r2681, %r2687, %r2688, %p1291;
	selp.u32 	%r2419, 1, 0, %p1291;
	add.s32 	%r96, %r90, %r2419;
	not.pred 	%p1177, %p1291;
	selp.u32 	%r2420, 1, 0, %p1177;
	add.s32 	%r97, %r89, %r2420;
	selp.b32 	%r98, %r90, %r89, %p1291;
	@%p1177 bra 	$L__BB6_10;
	ld.shared.u32 	%r2687, [%r93+4];
	bra.uni 	$L__BB6_11;
$L__BB6_10:
	ld.shared.u32 	%r2688, [%r91+4];
$L__BB6_11:
	setp.ge.s32 	%p1179, %r96, %r80;
	mov.pred 	%p1292, 0;
	@%p1179 bra 	$L__BB6_14;
	setp.ge.s32 	%p1181, %r97, %r79;
	mov.pred 	%p1292, -1;
	@%p1181 bra 	$L__BB6_14;
	setp.gt.s32 	%p1182, %r2687, -1;
	setp.lt.s32 	%p1183, %r2688, 1;
	or.pred  	%p1292, %p1182, %p1183;
$L__BB6_14:
	selp.b32 	%r2680, %r2687, %r2688, %p1292;
	selp.u32 	%r2421, 1, 0, %p1292;
	add.s32 	%r104, %r96, %r2421;
	not.pred 	%p1184, %p1292;
	selp.u32 	%r2422, 1, 0, %p1184;
	add.s32 	%r105, %r97, %r2422;
	selp.b32 	%r106, %r96, %r97, %p1292;
	@%p1292 bra 	$L__BB6_16;
	shl.b32 	%r2423, %r105, 2;
	add.s32 	%r2425, %r2417, %r2423;
	ld.shared.u32 	%r2688, [%r2425];
	bra.uni 	$L__BB6_17;
$L__BB6_16:
	shl.b32 	%r2426, %r104, 2;
	add.s32 	%r2428, %r2417, %r2426;
	ld.shared.u32 	%r2687, [%r2428];
$L__BB6_17:
	setp.ge.s32 	%p1186, %r104, %r80;
	mov.pred 	%p1293, 0;
	@%p1186 bra 	$L__BB6_20;
	setp.ge.s32 	%p1188, %r105, %r79;
	mov.pred 	%p1293, -1;
	@%p1188 bra 	$L__BB6_20;
	setp.gt.s32 	%p1189, %r2687, -1;
	setp.lt.s32 	%p1190, %r2688, 1;
	or.pred  	%p1293, %p1189, %p1190;
$L__BB6_20:
	selp.b32 	%r2679, %r2687, %r2688, %p1293;
	selp.u32 	%r2429, 1, 0, %p1293;
	add.s32 	%r112, %r104, %r2429;
	not.pred 	%p1191, %p1293;
	selp.u32 	%r2430, 1, 0, %p1191;
	add.s32 	%r113, %r105, %r2430;
	selp.b32 	%r114, %r104, %r105, %p1293;
	@%p1293 bra 	$L__BB6_22;
	shl.b32 	%r2431, %r113, 2;
	add.s32 	%r2433, %r2417, %r2431;
	ld.shared.u32 	%r2688, [%r2433];
	bra.uni 	$L__BB6_23;
$L__BB6_22:
	shl.b32 	%r2434, %r112, 2;
	add.s32 	%r2436, %r2417, %r2434;
	ld.shared.u32 	%r2687, [%r2436];
$L__BB6_23:
	setp.ge.s32 	%p1193, %r112, %r80;
	mov.pred 	%p1294, 0;
	@%p1193 bra 	$L__BB6_26;
	setp.ge.s32 	%p1195, %r113, %r79;
	mov.pred 	%p1294, -1;
	@%p1195 bra 	$L__BB6_26;
	setp.gt.s32 	%p1196, %r2687, -1;
	setp.lt.s32 	%p1197, %r2688, 1;
	or.pred  	%p1294, %p1196, %p1197;
$L__BB6_26:
	selp.b32 	%r2678, %r2687, %r2688, %p1294;
	selp.u32 	%r2437, 1, 0, %p1294;
	add.s32 	%r120, %r112, %r2437;
	not.pred 	%p1198, %p1294;
	selp.u32 	%r2438, 1, 0, %p1198;
	add.s32 	%r121, %r113, %r2438;
	selp.b32 	%r122, %r112, %r113, %p1294;
	@%p1294 bra 	$L__BB6_28;
	shl.b32 	%r2439, %r121, 2;
	add.s32 	%r2441, %r2417, %r2439;
	ld.shared.u32 	%r2688, [%r2441];
	bra.uni 	$L__BB6_29;
$L__BB6_28:
	shl.b32 	%r2442, %r120, 2;
	add.s32 	%r2444, %r2417, %r2442;
	ld.shared.u32 	%r2687, [%r2444];
$L__BB6_29:
	setp.ge.s32 	%p1200, %r120, %r80;
	mov.pred 	%p1295, 0;
	@%p1200 bra 	$L__BB6_32;
	setp.ge.s32 	%p1202, %r121, %r79;
	mov.pred 	%p1295, -1;
	@%p1202 bra 	$L__BB6_32;
	setp.gt.s32 	%p1203, %r2687, -1;
	setp.lt.s32 	%p1204, %r2688, 1;
	or.pred  	%p1295, %p1203, %p1204;
$L__BB6_32:
	selp.b32 	%r2677, %r2687, %r2688, %p1295;
	selp.u32 	%r2445, 1, 0, %p1295;
	add.s32 	%r128, %r120, %r2445;
	not.pred 	%p1205, %p1295;
	selp.u32 	%r2446, 1, 0, %p1205;
	add.s32 	%r129, %r121, %r2446;
	selp.b32 	%r130, %r120, %r121, %p1295;
	@%p1295 bra 	$L__BB6_34;
	shl.b32 	%r2447, %r129, 2;
	add.s32 	%r2449, %r2417, %r2447;
	ld.shared.u32 	%r2688, [%r2449];
	bra.uni 	$L__BB6_35;
$L__BB6_34:
	shl.b32 	%r2450, %r128, 2;
	add.s32 	%r2452, %r2417, %r2450;
	ld.shared.u32 	%r2687, [%r2452];
$L__BB6_35:
	setp.ge.s32 	%p1207, %r128, %r80;
	mov.pred 	%p1296, 0;
	@%p1207 bra 	$L__BB6_38;
	setp.ge.s32 	%p1209, %r129, %r79;
	mov.pred 	%p1296, -1;
	@%p1209 bra 	$L__BB6_38;
	setp.gt.s32 	%p1210, %r2687, -1;
	setp.lt.s32 	%p1211, %r2688, 1;
	or.pred  	%p1296, %p1210, %p1211;
$L__BB6_38:
	selp.b32 	%r2676, %r2687, %r2688, %p1296;
	selp.u32 	%r2453, 1, 0, %p1296;
	add.s32 	%r136, %r128, %r2453;
	not.pred 	%p1212, %p1296;
	selp.u32 	%r2454, 1, 0, %p1212;
	add.s32 	%r137, %r129, %r2454;
	selp.b32 	%r138, %r128, %r129, %p1296;
	@%p1296 bra 	$L__BB6_40;
	shl.b32 	%r2455, %r137, 2;
	add.s32 	%r2457, %r2417, %r2455;
	ld.shared.u32 	%r2688, [%r2457];
	bra.uni 	$L__BB6_41;
$L__BB6_40:
	shl.b32 	%r2458, %r136, 2;
	add.s32 	%r2460, %r2417, %r2458;
	ld.shared.u32 	%r2687, [%r2460];
$L__BB6_41:
	setp.ge.s32 	%p1214, %r136, %r80;
	mov.pred 	%p1297, 0;
	@%p1214 bra 	$L__BB6_44;
	setp.ge.s32 	%p1216, %r137, %r79;
	mov.pred 	%p1297, -1;
	@%p1216 bra 	$L__BB6_44;
	setp.gt.s32 	%p1217, %r2687, -1;
	setp.lt.s32 	%p1218, %r2688, 1;
	or.pred  	%p1297, %p1217, %p1218;
$L__BB6_44:
	selp.b32 	%r2675, %r2687, %r2688, %p1297;
	selp.u32 	%r2461, 1, 0, %p1297;
	add.s32 	%r144, %r136, %r2461;
	not.pred 	%p1219, %p1297;
	selp.u32 	%r2462, 1, 0, %p1219;
	add.s32 	%r145, %r137, %r2462;
	selp.b32 	%r146, %r136, %r137, %p1297;
	@%p1297 bra 	$L__BB6_46;
	shl.b32 	%r2463, %r145, 2;
	add.s32 	%r2465, %r2417, %r2463;
	ld.shared.u32 	%r2688, [%r2465];
	bra.uni 	$L__BB6_47;
$L__BB6_46:
	shl.b32 	%r2466, %r144, 2;
	add.s32 	%r2468, %r2417, %r2466;
	ld.shared.u32 	%r2687, [%r2468];
$L__BB6_47:
	setp.ge.s32 	%p1221, %r144, %r80;
	mov.pred 	%p1298, 0;
	@%p1221 bra 	$L__BB6_50;
	setp.ge.s32 	%p1223, %r145, %r79;
	mov.pred 	%p1298, -1;
	@%p1223 bra 	$L__BB6_50;
	setp.gt.s32 	%p1224, %r2687, -1;
	setp.lt.s32 	%p1225, %r2688, 1;
	or.pred  	%p1298, %p1224, %p1225;
$L__BB6_50:
	selp.b32 	%r2674, %r2687, %r2688, %p1298;
	selp.u32 	%r2469, 1, 0, %p1298;
	add.s32 	%r152, %r144, %r2469;
	not.pred 	%p1226, %p1298;
	selp.u32 	%r2470, 1, 0, %p1226;
	add.s32 	%r153, %r145, %r2470;
	selp.b32 	%r154, %r144, %r145, %p1298;
	@%p1298 bra 	$L__BB6_52;
	shl.b32 	%r2471, %r153, 2;
	add.s32 	%r2473, %r2417, %r2471;
	ld.shared.u32 	%r2688, [%r2473];
	bra.uni 	$L__BB6_53;
$L__BB6_52:
	shl.b32 	%r2474, %r152, 2;
	add.s32 	%r2476, %r2417, %r2474;
	ld.shared.u32 	%r2687, [%r2476];
$L__BB6_53:
	setp.ge.s32 	%p1228, %r152, %r80;
	mov.pred 	%p1299, 0;
	@%p1228 bra 	$L__BB6_56;
	setp.ge.s32 	%p1230, %r153, %r79;
	mov.pred 	%p1299, -1;
	@%p1230 bra 	$L__BB6_56;
	setp.gt.s32 	%p1231, %r2687, -1;
	setp.lt.s32 	%p1232, %r2688, 1;
	or.pred  	%p1299, %p1231, %p1232;
$L__BB6_56:
	selp.b32 	%r2673, %r2687, %r2688, %p1299;
	selp.u32 	%r2477, 1, 0, %p1299;
	add.s32 	%r160, %r152, %r2477;
	not.pred 	%p1233, %p1299;
	selp.u32 	%r2478, 1, 0, %p1233;
	add.s32 	%r161, %r153, %r2478;
	selp.b32 	%r162, %r152, %r153, %p1299;
	@%p1299 bra 	$L__BB6_58;
	shl.b32 	%r2479, %r161, 2;
	add.s32 	%r2481, %r2417, %r2479;
	ld.shared.u32 	%r2688, [%r2481];
	bra.uni 	$L__BB6_59;
$L__BB6_58:
	shl.b32 	%r2482, %r160, 2;
	add.s32 	%r2484, %r2417, %r2482;
	ld.shared.u32 	%r2687, [%r2484];
$L__BB6_59:
	setp.ge.s32 	%p1235, %r160, %r80;
	mov.pred 	%p1300, 0;
	@%p1235 bra 	$L__BB6_62;
	setp.ge.s32 	%p1237, %r161, %r79;
	mov.pred 	%p1300, -1;
	@%p1237 bra 	$L__BB6_62;
	setp.gt.s32 	%p1238, %r2687, -1;
	setp.lt.s32 	%p1239, %r2688, 1;
	or.pred  	%p1300, %p1238, %p1239;
$L__BB6_62:
	selp.b32 	%r2672, %r2687, %r2688, %p1300;
	selp.u32 	%r2485, 1, 0, %p1300;
	add.s32 	%r168, %r160, %r2485;
	not.pred 	%p1240, %p1300;
	selp.u32 	%r2486, 1, 0, %p1240;
	add.s32 	%r169, %r161, %r2486;
	selp.b32 	%r170, %r160, %r161, %p1300;
	@%p1300 bra 	$L__BB6_64;
	shl.b32 	%r2487, %r169, 2;
	add.s32 	%r2489, %r2417, %r2487;
	ld.shared.u32 	%r2688, [%r2489];
	bra.uni 	$L__BB6_65;
$L__BB6_64:
	shl.b32 	%r2490, %r168, 2;
	add.s32 	%r2492, %r2417, %r2490;
	ld.shared.u32 	%r2687, [%r2492];
$L__BB6_65:
	setp.ge.s32 	%p1242, %r168, %r80;
	mov.pred 	%p1301, 0;
	@%p1242 bra 	$L__BB6_68;
	setp.ge.s32 	%p1244, %r169, %r79;
	mov.pred 	%p1301, -1;
	@%p1244 bra 	$L__BB6_68;
	setp.gt.s32 	%p1245, %r2687, -1;
	setp.lt.s32 	%p1246, %r2688, 1;
	or.pred  	%p1301, %p1245, %p1246;
$L__BB6_68:
	selp.b32 	%r2671, %r2687, %r2688, %p1301;
	selp.u32 	%r2493, 1, 0, %p1301;
	add.s32 	%r176, %r168, %r2493;
	not.pred 	%p1247, %p1301;
	selp.u32 	%r2494, 1, 0, %p1247;
	add.s32 	%r177, %r169, %r2494;
	selp.b32 	%r178, %r168, %r169, %p1301;
	@%p1301 bra 	$L__BB6_70;
	shl.b32 	%r2495, %r177, 2;
	add.s32 	%r2497, %r2417, %r2495;
	ld.shared.u32 	%r2688, [%r2497];
	bra.uni 	$L__BB6_71;
$L__BB6_70:
	shl.b32 	%r2498, %r176, 2;
	add.s32 	%r2500, %r2417, %r2498;
	ld.shared.u32 	%r2687, [%r2500];
$L__BB6_71:
	setp.ge.s32 	%p1249, %r176, %r80;
	mov.pred 	%p1302, 0;
	@%p1249 bra 	$L__BB6_74;
	setp.ge.s32 	%p1251, %r177, %r79;
	mov.pred 	%p1302, -1;
	@%p1251 bra 	$L__BB6_74;
	setp.gt.s32 	%p1252, %r2687, -1;
	setp.lt.s32 	%p1253, %r2688, 1;
	or.pred  	%p1302, %p1252, %p1253;
$L__BB6_74:
	selp.b32 	%r2670, %r2687, %r2688, %p1302;
	selp.u32 	%r2501, 1, 0, %p1302;
	add.s32 	%r184, %r176, %r2501;
	not.pred 	%p1254, %p1302;
	selp.u32 	%r2502, 1, 0, %p1254;
	add.s32 	%r185, %r177, %r2502;
	selp.b32 	%r186, %r176, %r177, %p1302;
	@%p1302 bra 	$L__BB6_76;
	shl.b32 	%r2503, %r185, 2;
	add.s32 	%r2505, %r2417, %r2503;
	ld.shared.u32 	%r2688, [%r2505];
	bra.uni 	$L__BB6_77;
$L__BB6_76:
	shl.b32 	%r2506, %r184, 2;
	add.s32 	%r2508, %r2417, %r2506;
	ld.shared.u32 	%r2687, [%r2508];
$L__BB6_77:
	setp.ge.s32 	%p1256, %r184, %r80;
	mov.pred 	%p1303, 0;
	@%p1256 bra 	$L__BB6_80;
	setp.ge.s32 	%p1258, %r185, %r79;
	mov.pred 	%p1303, -1;
	@%p1258 bra 	$L__BB6_80;
	setp.gt.s32 	%p1259, %r2687, -1;
	setp.lt.s32 	%p1260, %r2688, 1;
	or.pred  	%p1303, %p1259, %p1260;
$L__BB6_80:
	selp.b32 	%r2669, %r2687, %r2688, %p1303;
	selp.u32 	%r2509, 1, 0, %p1303;
	add.s32 	%r192, %r184, %r2509;
	not.pred 	%p1261, %p1303;
	selp.u32 	%r2510, 1, 0, %p1261;
	add.s32 	%r193, %r185, %r2510;
	selp.b32 	%r194, %r184, %r185, %p1303;
	@%p1303 bra 	$L__BB6_82;
	shl.b32 	%r2511, %r193, 2;
	mov.u32 	%r2512, _ZZN3cub18CUB_300001_SM_10006detail10merge_sort30DeviceMergeSortBlockSortKernelINS2_10policy_hubIN6thrust24THRUST_300001_SM_1000_NS6detail15normal_iteratorINS6_10device_ptrIiEEEEE9Policy600ESB_SB_SB_SB_j10my_compareiiEEvbT0_T1_T2_T3_T4_PT6_PT7_T5_NS1_7vsmem_tEE19static_temp_storage;
	add.s32 	%r2513, %r2512, %r2511;
	ld.shared.u32 	%r2688, [%r2513];
	bra.uni 	$L__BB6_83;
$L__BB6_82:
	shl.b32 	%r2514, %r192, 2;
	mov.u32 	%r2515, _ZZN3cub18CUB_300001_SM_10006detail10merge_sort30DeviceMergeSortBlockSortKernelINS2_10policy_hubIN6thrust24THRUST_300001_SM_1000_NS6detail15normal_iteratorINS6_10device_ptrIiEEEEE9Policy600ESB_SB_SB_SB_j10my_compareiiEEvbT0_T1_T2_T3_T4_PT6_PT7_T5_NS1_7vsmem_tEE19static_temp_storage;
	add.s32 	%r2516, %r2515, %r2514;
	ld.shared.u32 	%r2687, [%r2516];
$L__BB6_83:
	setp.ge.s32 	%p1263, %r192, %r80;
	mov.pred 	%p1304, 0;
	@%p1263 bra 	$L__BB6_86;
	setp.ge.s32 	%p1265, %r193, %r79;
	mov.pred 	%p1304, -1;
	@%p1265 bra 	$L__BB6_86;
	setp.gt.s32 	%p1266, %r2687, -1;
	setp.lt.s32 	%p1267, %r2688, 1;
	or.pred  	%p1304, %p1266, %p1267;
$L__BB6_86:
	selp.b32 	%r2668, %r2687, %r2688, %p1304;
	selp.u32 	%r2517, 1, 0, %p1304;
	add.s32 	%r200, %r192, %r2517;
	not.pred 	%p1268, %p1304;
	selp.u32 	%r2518, 1, 0, %p1268;
	add.s32 	%r201, %r193, %r2518;
	selp.b32 	%r202, %r192, %r193, %p1304;
	@%p1304 bra 	$L__BB6_88;
	shl.b32 	%r2519, %r201, 2;
	mov.u32 	%r2520, _ZZN3cub18CUB_300001_SM_10006detail10merge_sort30DeviceMergeSortBlockSortKernelINS2_10policy_hubIN6thrust24THRUST_300001_SM_1000_NS6detail15normal_iteratorINS6_10device_ptrIiEEEEE9Policy600ESB_SB_SB_SB_j10my_compareiiEEvbT0_T1_T2_T3_T4_PT6_PT7_T5_NS1_7vsmem_tEE19static_temp_storage;
	add.s32 	%r2521, %r2520, %r2519;
	ld.shared.u32 	%r2688, [%r2521];
	bra.uni 	$L__BB6_89;
$L__BB6_88:
	shl.b32 	%r2522, %r200, 2;
	mov.u32 	%r2523, _ZZN3cub18CUB_300001_SM_10006detail10merge_sort30DeviceMergeSortBlockSortKernelINS2_10policy_hubIN6thrust24THRUST_300001_SM_1000_NS6detail15normal_iteratorINS6_10device_ptrIiEEEEE9Policy600ESB_SB_SB_SB_j10my_compareiiEEvbT0_T1_T2_T3_T4_PT6_PT7_T5_NS1_7vsmem_tEE19static_temp_storage;
	add.s32 	%r2524, %r2523, %r2522;
	ld.shared.u32 	%r2687, [%r2524];
$L__BB6_89:
	setp.ge.s32 	%p1270, %r200, %r80;
	mov.pred 	%p1305, 0;
	@%p1270 bra 	$L__BB6_92;
	setp.ge.s32 	%p1272, %r201, %r79;
	mov.pred 	%p1305, -1;
	@%p1272 bra 	$L__BB6_92;
	setp.gt.s32 	%p1273, %r2687, -1;
	setp.lt.s32 	%p1274, %r2688, 1;
	or.pred  	%p1305, %p1273, %p1274;
$L__BB6_92:
	selp.b32 	%r2667, %r2687, %r2688, %p1305;
	selp.u32 	%r2525, 1, 0, %p1305;
	add.s32 	%r208, %r200, %r2525;
	not.pred 	%p1275, %p1305;
	selp.u32 	%r2526, 1, 0, %p1275;
	add.s32 	%r209, %r201, %r2526;
	selp.b32 	%r210, %r200, %r201, %p1305;
	@%p1305 bra 	$L__BB6_94;
	shl.b32 	%r2527, %r209, 2;
	mov.u32 	%r2528, _ZZN3cub18CUB_300001_SM_10006detail10merge_sort30DeviceMergeSortBlockSortKernelINS2_10policy_hubIN6thrust24THRUST_300001_SM_1000_NS6detail15normal_iteratorINS6_10device_ptrIiEEEEE9Policy600ESB_SB_SB_SB_j10my_compareiiEEvbT0_T1_T2_T3_T4_PT6_PT7_T5_NS1_7vsmem_tEE19static_temp_storage;
	add.s32 	%r2529, %r2528, %r2527;
	ld.shared.u32 	%r2688, [%r2529];
	bra.uni 	$L__BB6_95;
$L__BB6_94:
	shl.b32 	%r2530, %r208, 2;
	mov.u32 	%r2531, _ZZN3cub18CUB_300001_SM_10006detail10merge_sort30DeviceMergeSortBlockSortKernelINS2_10policy_hubIN6thrust24THRUST_300001_SM_1000_NS6detail15normal_iteratorINS6_10device_ptrIiEEEEE9Policy600ESB_SB_SB_SB_j10my_compareiiEEvbT0_T1_T2_T3_T4_PT6_PT7_T5_NS1_7vsmem_tEE19static_temp_storage;
	add.s32 	%r2532, %r2531, %r2530;
	ld.shared.u32 	%r2687, [%r2532];
$L__BB6_95:
	setp.ge.s32 	%p1277, %r208, %r80;
	mov.pred 	%p1306, 0;
	@%p1277 bra 	$L__BB6_98;
	setp.ge.s32 	%p1279, %r209, %r79;
	mov.pred 	%p1306, -1;
	@%p1279 bra 	$L__BB6_98;
	setp.gt.s32 	%p1280, %r2687, -1;
	setp.lt.s32 	%p1281, %r2688, 1;
	or.pred  	%p1306, %p1280, %p1281;
$L__BB6_98:
	selp.b32 	%r2666, %r2687, %r2688, %p1306;
	selp.u32 	%r2533, 1, 0, %p1306;
	add.s32 	%r216, %r208, %r2533;
	not.pred 	%p1282, %p1306;
	selp.u32 	%r2534, 1, 0, %p1282;
	add.s32 	%r217, %r209, %r2534;
	selp.b32 	%r218, %r208, %r209, %p1306;
	@%p1306 bra 	$L__BB6_100;
	shl.b32 	%r2535, %r217, 2;
	mov.u32 	%r2536, _ZZN3cub18CUB_300001_SM_10006detail10merge_sort30DeviceMergeSortBlockSortKernelINS2_10policy_hubIN6thrust24THRUST_300001_SM_1000_NS6detail15normal_iteratorINS6_10device_ptrIiEEEEE9Policy600ESB_SB_SB_SB_j10my_compareiiEEvbT0_T1_T2_T3_T4_PT6_PT7_T5_NS1_7vsmem_tEE19static_temp_storage;
	add.s32 	%r2537, %r2536, %r2535;
	ld.shared.u32 	%r2688, [%r2537];
	bra.uni 	$L__BB6_101;
$L__BB6_100:
	shl.b32 	%r2538, %r216, 2;
	mov.u32 	%r2539, _ZZN3cub18CUB_300001_SM_10006detail10merge_sort30DeviceMergeSortBlockSortKernelINS2_10policy_hubIN6thrust24THRUST_300001_SM_1000_NS6detail15normal_iteratorINS6_10device_ptrIiEEEEE9Policy600ESB_SB_SB_SB_j10my_compareiiEEvbT0_T1_T2_T3_T4_PT6_PT7_T5_NS1_7vsmem_tEE19static_temp_storage;
	add.s32 	%r2540, %r2539, %r2538;
	ld.shared.u32 	%r2687, [%r2540];
$L__BB6_101:
	setp.ge.s32 	%p1284, %r216, %r80;
	mov.pred 	%p1307, 0;
	@%p1284 bra 	$L__BB6_104;
	setp.ge.s32 	%p1286, %r217, %r79;
	mov.pred 	%p1307, -1;
	@%p1286 bra 	$L__BB6_104;
	setp.gt.s32 	%p1287, %r2687, -1;
	setp.lt.s32 	%p1288, %r2688, 1;
	or.pred  	%p1307, %p1287, %p1288;
$L__BB6_104:
	selp.b32 	%r2665, %r2687, %r2688, %p1307;
	selp.b32 	%r2541, %r216, %r217, %p1307;
	bar.sync 	0;
	st.shared.u32 	[%r41], %r2664;
	st.shared.u32 	[%r41+4], %r2663;
	st.shared.u32 	[%r41+8], %r2662;
	st.shared.u32 	[%r41+12], %r2661;
	st.shared.u32 	[%r41+16], %r2660;
	st.shared.u32 	[%r41+20], %r2659;
	st.shared.u32 	[%r41+24], %r2658;
	st.shared.u32 	[%r41+28], %r2657;
	st.shared.u32 	[%r41+32], %r2656;
	st.shared.u32 	[%r41+36], %r2655;
	st.shared.u32 	[%r41+40], %r2654;
	st.shared.u32 	[%r41+44], %r2653;
	st.shared.u32 	[%r41+48], %r2652;
	st.shared.u32 	[%r41+52], %r2651;
	st.shared.u32 	[%r41+56], %r2650;
	st.shared.u32 	[%r41+60], %r2649;
	st.shared.u32 	[%r41+64], %r2648;
	bar.sync 	0;
	shl.b32 	%r2542, %r98, 2;
	mov.u32 	%r2543, _ZZN3cub18CUB_300001_SM_10006detail10merge_sort30DeviceMergeSortBlockSortKernelINS2_10policy_hubIN6thrust24THRUST_300001_SM_1000_NS6detail15normal_iteratorINS6_10device_ptrIiEEEEE9Policy600ESB_SB_SB_SB_j10my_compareiiEEvbT0_T1_T2_T3_T4_PT6_PT7_T5_NS1_7vsmem_tEE19static_temp_storage;
	add.s32 	%r2544, %r2543, %r2542;
	ld.shared.u32 	%r2664, [%r2544];
	shl.b32 	%r2545, %r106, 2;
	add.s32 	%r2546, %r2543, %r2545;
	ld.shared.u32 	%r2663, [%r2546];
	shl.b32 	%r2547, %r114, 2;
	add.s32 	%r2548, %r2543, %r2547;
	ld.shared.u32 	%r2662, [%r2548];
	shl.b32 	%r2549, %r122, 2;
	add.s32 	%r2550, %r2543, %r2549;
	ld.shared.u32 	%r2661, [%r2550];
	shl.b32 	%r2551, %r130, 2;
	add.s32 	%r2552, %r2543, %r2551;
	ld.shared.u32 	%r2660, [%r2552];
	shl.b32 	%r2553, %r138, 2;
	add.s32 	%r2554, %r2543, %r2553;
	ld.shared.u32 	%r2659, [%r2554];
	shl.b32 	%r2555, %r146, 2;
	add.s32 	%r2556, %r2543, %r2555;
	ld.shared.u32 	%r2658, [%r2556];
	shl.b32 	%r2557, %r154, 2;
	add.s32 	%r2558, %r2543, %r2557;
	ld.shared.u32 	%r2657, [%r2558];
	shl.b32 	%r2559, %r162, 2;
	add.s32 	%r2560, %r2543, %r2559;
	ld.shared.u32 	%r2656, [%r2560];
	shl.b32 	%r2561, %r170, 2;
	add.s32 	%r2562, %r2543, %r2561;
	ld.shared.u32 	%r2655, [%r2562];
	shl.b32 	%r2563, %r178, 2;
	add.s32 	%r2564, %r2543, %r2563;
	ld.shared.u32 	%r2654, [%r2564];
	shl.b32 	%r2565, %r186, 2;
	add.s32 	%r2566, %r2543, %r2565;
	ld.shared.u32 	%r2653, [%r2566];
	shl.b32 	%r2567, %r194, 2;
	add.s32 	%r2568, %r2543, %r2567;
	ld.shared.u32 	%r2652, [%r2568];
	shl.b32 	%r2569, %r202, 2;
	add.s32 	%r2570, %r2543, %r2569;
	ld.shared.u32 	%r2651, [%r2570];
	shl.b32 	%r2571, %r210, 2;
	add.s32 	%r2572, %r2543, %r2571;
	ld.shared.u32 	%r2650, [%r2572];
	shl.b32 	%r2573, %r218, 2;
	add.s32 	%r2574, %r2543, %r2573;
	ld.shared.u32 	%r2649, [%r2574];
	shl.b32 	%r2575, %r2541, 2;
	add.s32 	%r2576, %r2543, %r2575;
	ld.shared.u32 	%r2648, [%r2576];
	shl.b32 	%r2682, %r76, 1;
	setp.lt.u32 	%p1289, %r76, 129;
	@%p1289 bra 	$L__BB6_2;
	ld.param.s8 	%rs3, [_ZN3cub18CUB_300001_SM_10006detail10merge_sort30DeviceMergeSortBlockSortKernelINS2_10policy_hubIN6thrust24THRUST_300001_SM_1000_NS6detail15normal_iteratorINS6_10device_ptrIiEEEEE9Policy600ESB_SB_SB_SB_j10my_compareiiEEvbT0_T1_T2_T3_T4_PT6_PT7_T5_NS1_7vsmem_tE_param_0];
	bar.sync 	0;
	setp.eq.s16 	%p1290, %rs3, 0;
	@%p1290 bra 	$L__BB6_107;
	st.shared.u32 	[%r6], %r2681;
	st.shared.u32 	[%r6+4], %r2680;
	st.shared.u32 	[%r6+8], %r2679;
	st.shared.u32 	[%r6+12], %r2678;
	st.shared.u32 	[%r6+16], %r2677;
	st.shared.u32 	[%r6+20], %r2676;
	st.shared.u32 	[%r6+24], %r2675;
	st.shared.u32 	[%r6+28], %r2674;
	st.shared.u32 	[%r6+32], %r2673;
	st.shared.u32 	[%r6+36], %r2672;
	st.shared.u32 	[%r6+40], %r2671;
	st.shared.u32 	[%r6+44], %r2670;
	st.shared.u32 	[%r6+48], %r2669;
	st.shared.u32 	[%r6+52], %r2668;
	st.shared.u32 	[%r6+56], %r2667;
	st.shared.u32 	[%r6+60], %r2666;
	st.shared.u32 	[%r6+64], %r2665;
	bar.warp.sync 	-1;
	ld.shared.u32 	%r2577, [%r5];
	ld.shared.u32 	%r2578, [%r5+128];
	ld.shared.u32 	%r2579, [%r5+256];
	ld.shared.u32 	%r2580, [%r5+384];
	ld.shared.u32 	%r2581, [%r5+512];
	ld.shared.u32 	%r2582, [%r5+640];
	ld.shared.u32 	%r2583, [%r5+768];
	ld.shared.u32 	%r2584, [%r5+896];
	ld.shared.u32 	%r2585, [%r5+1024];
	ld.shared.u32 	%r2586, [%r5+1152];
	ld.shared.u32 	%r2587, [%r5+1280];
	ld.shared.u32 	%r2588, [%r5+1408];
	ld.shared.u32 	%r2589, [%r5+1536];
	ld.shared.u32 	%r2590, [%r5+1664];
	ld.shared.u32 	%r2591, [%r5+1792];
	ld.shared.u32 	%r2592, [%r5+1920];
	ld.shared.u32 	%r2593, [%r5+2048];
	cvt.u64.u32 	%rd42, %r4;
	mov.u32 	%r2594, %ctaid.x;
	mul.lo.s32 	%r2595, %r2594, 4352;
	or.b32  	%r2596, %r3, %r2595;
	cvt.u64.u32 	%rd43, %r2596;
	add.s64 	%rd44, %rd43, %rd42;
	shl.b64 	%rd45, %rd44, 2;
	add.s64 	%rd46, %rd3, %rd45;
	st.global.u32 	[%rd46], %r2577;
	st.global.u32 	[%rd46+128], %r2578;
	st.global.u32 	[%rd46+256], %r2579;
	st.global.u32 	[%rd46+384], %r2580;
	st.global.u32 	[%rd46+512], %r2581;
	st.global.u32 	[%rd46+640], %r2582;
	st.global.u32 	[%rd46+768], %r2583;
	st.global.u32 	[%rd46+896], %r2584;
	st.global.u32 	[%rd46+1024], %r2585;
	st.global.u32 	[%rd46+1152], %r2586;
	st.global.u32 	[%rd46+1280], %r2587;
	st.global.u32 	[%rd46+1408], %r2588;
	st.global.u32 	[%rd46+1536], %r2589;
	st.global.u32 	[%rd46+1664], %r2590;
	st.global.u32 	[%rd46+1792], %r2591;
	st.global.u32 	[%rd46+1920], %r2592;
	st.global.u32 	[%rd46+2048], %r2593;
	bar.sync 	0;
	st.shared.u32 	[%r6], %r2664;
	st.shared.u32 	[%r6+4], %r2663;
	st.shared.u32 	[%r6+8], %r2662;
	st.shared.u32 	[%r6+12], %r2661;
	st.shared.u32 	[%r6+16], %r2660;
	st.shared.u32 	[%r6+20], %r2659;
	st.shared.u32 	[%r6+24], %r2658;
	st.shared.u32 	[%r6+28], %r2657;
	st.shared.u32 	[%r6+32], %r2656;
	st.shared.u32 	[%r6+36], %r2655;
	st.shared.u32 	[%r6+40], %r2654;
	st.shared.u32 	[%r6+44], %r2653;
	st.shared.u32 	[%r6+48], %r2652;
	st.shared.u32 	[%r6+52], %r2651;
	st.shared.u32 	[%r6+56], %r2650;
	st.shared.u32 	[%r6+60], %r2649;
	st.shared.u32 	[%r6+64], %r2648;
	bar.warp.sync 	-1;
	ld.shared.u32 	%r2597, [%r5];
	ld.shared.u32 	%r2598, [%r5+128];
	ld.shared.u32 	%r2599, [%r5+256];
	ld.shared.u32 	%r2600, [%r5+384];
	ld.shared.u32 	%r2601, [%r5+512];
	ld.shared.u32 	%r2602, [%r5+640];
	ld.shared.u32 	%r2603, [%r5+768];
	ld.shared.u32 	%r2604, [%r5+896];
	ld.shared.u32 	%r2605, [%r5+1024];
	ld.shared.u32 	%r2606, [%r5+1152];
	ld.shared.u32 	%r2607, [%r5+1280];
	ld.shared.u32 	%r2608, [%r5+1408];
	ld.shared.u32 	%r2609, [%r5+1536];
	ld.shared.u32 	%r2610, [%r5+1664];
	ld.shared.u32 	%r2611, [%r5+1792];
	ld.shared.u32 	%r2612, [%r5+1920];
	ld.shared.u32 	%r2613, [%r5+2048];
	add.s64 	%rd47, %rd4, %rd45;
	st.global.u32 	[%rd47], %r2597;
	st.global.u32 	[%rd47+128], %r2598;
	st.global.u32 	[%rd47+256], %r2599;
	st.global.u32 	[%rd47+384], %r2600;
	st.global.u32 	[%rd47+512], %r2601;
	st.global.u32 	[%rd47+640], %r2602;
	st.global.u32 	[%rd47+768], %r2603;
	st.global.u32 	[%rd47+896], %r2604;
	st.global.u32 	[%rd47+1024], %r2605;
	st.global.u32 	[%rd47+1152], %r2606;
	st.global.u32 	[%rd47+1280], %r2607;
	st.global.u32 	[%rd47+1408], %r2608;
	st.global.u32 	[%rd47+1536], %r2609;
	st.global.u32 	[%rd47+1664], %r2610;
	st.global.u32 	[%rd47+1792], %r2611;
	st.global.u32 	[%rd47+1920], %r2612;
	st.global.u32 	[%rd47+2048], %r2613;
	bra.uni 	$L__BB6_427;
$L__BB6_107:
	ld.param.u64 	%rd56, [_ZN3cub18CUB_300001_SM_10006detail10merge_sort30DeviceMergeSortBlockSortKernelINS2_10policy_hubIN6thrust24THRUST_300001_SM_1000_NS6detail15normal_iteratorINS6_10device_ptrIiEEEEE9Policy600ESB_SB_SB_SB_j10my_compareiiEEvbT0_T1_T2_T3_T4_PT6_PT7_T5_NS1_7vsmem_tE_param_7];
	ld.param.u64 	%rd54, [_ZN3cub18CUB_300001_SM_10006detail10merge_sort30DeviceMergeSortBlockSortKernelINS2_10policy_hubIN6thrust24THRUST_300001_SM_1000_NS6detail15normal_iteratorINS6_10device_ptrIiEEEEE9Policy600ESB_SB_SB_SB_j10my_compareiiEEvbT0_T1_T2_T3_T4_PT6_PT7_T5_NS1_7vsmem_tE_param_6];
	st.shared.u32 	[%r6], %r2681;
	st.shared.u32 	[%r6+4], %r2680;
	st.shared.u32 	[%r6+8], %r2679;
	st.shared.u32 	[%r6+12], %r2678;
	st.shared.u32 	[%r6+16], %r2677;
	st.shared.u32 	[%r6+20], %r2676;
	st.shared.u32 	[%r6+24], %r2675;
	st.shared.u32 	[%r6+28], %r2674;
	st.shared.u32 	[%r6+32], %r2673;
	st.shared.u32 	[%r6+36], %r2672;
	st.shared.u32 	[%r6+40], %r2671;
	st.shared.u32 	[%r6+44], %r2670;
	st.shared.u32 	[%r6+48], %r2669;
	st.shared.u32 	[%r6+52], %r2668;
	st.shared.u32 	[%r6+56], %r2667;
	st.shared.u32 	[%r6+60], %r2666;
	st.shared.u32 	[%r6+64], %r2665;
	bar.warp.sync 	-1;
	ld.shared.u32 	%r2614, [%r5];
	ld.shared.u32 	%r2615, [%r5+128];
	ld.shared.u32 	%r2616, [%r5+256];
	ld.shared.u32 	%r2617, [%r5+384];
	ld.shared.u32 	%r2618, [%r5+512];
	ld.shared.u32 	%r2619, [%r5+640];
	ld.shared.u32 	%r2620, [%r5+768];
	ld.shared.u32 	%r2621, [%r5+896];
	ld.shared.u32 	%r2622, [%r5+1024];
	ld.shared.u32 	%r2623, [%r5+1152];
	ld.shared.u32 	%r2624, [%r5+1280];
	ld.shared.u32 	%r2625, [%r5+1408];
	ld.shared.u32 	%r2626, [%r5+1536];
	ld.shared.u32 	%r2627, [%r5+1664];
	ld.shared.u32 	%r2628, [%r5+1792];
	ld.shared.u32 	%r2629, [%r5+1920];
	ld.shared.u32 	%r2630, [%r5+2048];
	cvta.to.global.u64 	%rd48, %rd54;
	add.s64 	%rd50, %rd48, %rd39;
	st.global.u32 	[%rd50], %r2614;
	st.global.u32 	[%rd50+128], %r2615;
	st.global.u32 	[%rd50+256], %r2616;
	st.global.u32 	[%rd50+384], %r2617;
	st.global.u32 	[%rd50+512], %r2618;
	st.global.u32 	[%rd50+640], %r2619;
	st.global.u32 	[%rd50+768], %r2620;
	st.global.u32 	[%rd50+896], %r2621;
	st.global.u32 	[%rd50+1024], %r2622;
	st.global.u32 	[%rd50+1152], %r2623;
	st.global.u32 	[%rd50+1280], %r2624;
	st.global.u32 	[%rd50+1408], %r2625;
	st.global.u32 	[%rd50+1536], %r2626;
	st.global.u32 	[%rd50+1664], %r2627;
	st.global.u32 	[%rd50+1792], %r2628;
	st.global.u32 	[%rd50+1920], %r2629;
	st.global.u32 	[%rd50+2048], %r2630;
	bar.sync 	0;
	st.shared.u32 	[%r6], %r2664;
	st.shared.u32 	[%r6+4], %r2663;
	st.shared.u32 	[%r6+8], %r2662;
	st.shared.u32 	[%r6+12], %r2661;
	st.shared.u32 	[%r6+16], %r2660;
	st.shared.u32 	[%r6+20], %r2659;
	st.shared.u32 	[%r6+24], %r2658;
	st.shared.u32 	[%r6+28], %r2657;
	st.shared.u32 	[%r6+32], %r2656;
	st.shared.u32 	[%r6+36], %r2655;
	st.shared.u32 	[%r6+40], %r2654;
	st.shared.u32 	[%r6+44], %r2653;
	st.shared.u32 	[%r6+48], %r2652;
	st.shared.u32 	[%r6+52], %r2651;
	st.shared.u32 	[%r6+56], %r2650;
	st.shared.u32 	[%r6+60], %r2649;
	st.shared.u32 	[%r6+64], %r2648;
	bar.warp.sync 	-1;
	ld.shared.u32 	%r2631, [%r5];
	ld.shared.u32 	%r2632, [%r5+128];
	ld.shared.u32 	%r2633, [%r5+256];
	ld.shared.u32 	%r2634, [%r5+384];
	ld.shared.u32 	%r2635, [%r5+512];
	ld.shared.u32 	%r2636, [%r5+640];
	ld.shared.u32 	%r2637, [%r5+768];
	ld.shared.u32 	%r2638, [%r5+896];
	ld.shared.u32 	%r2639, [%r5+1024];
	ld.shared.u32 	%r2640, [%r5+1152];
	ld.shared.u32 	%r2641, [%r5+1280];
	ld.shared.u32 	%r2642, [%r5+1408];
	ld.shared.u32 	%r2643, [%r5+1536];
	ld.shared.u32 	%r2644, [%r5+1664];
	ld.shared.u32 	%r2645, [%r5+1792];
	ld.shared.u32 	%r2646, [%r5+1920];
	ld.shared.u32 	%r2647, [%r5+2048];
	cvta.to.global.u64 	%rd51, %rd56;
	add.s64 	%rd52, %rd51, %rd39;
	st.global.u32 	[%rd52], %r2631;
	st.global.u32 	[%rd52+128], %r2632;
	st.global.u32 	[%rd52+256], %r2633;
	st.global.u32 	[%rd52+384], %r2634;
	st.global.u32 	[%rd52+512], %r2635;
	st.global.u32 	[%rd52+640], %r2636;
	st.global.u32 	[%rd52+768], %r2637;
	st.global.u32 	[%rd52+896], %r2638;
	st.global.u32 	[%rd52+1024], %r2639;
	st.global.u32 	[%rd52+1152], %r2640;
	st.global.u32 	[%rd52+1280], %r2641;
	st.global.u32 	[%rd52+1408], %r2642;
	st.global.u32 	[%rd52+1536], %r2643;
	st.global.u32 	[%rd52+1664], %r2644;
	st.global.u32 	[%rd52+1792], %r2645;
	st.global.u32 	[%rd52+1920], %r2646;
	st.global.u32 	[%rd52+2048], %r2647;
	bra.uni 	$L__BB6_427;
$L__BB6_108:
	sub.s32 	%r715, %r711, %r1;
	min.s32 	%r242, %r715, 4352;
	// begin inline asm
	griddepcontrol.wait;
	// end inline asm
	cvt.u64.u32 	%rd6, %r1;
	mul.wide.u32 	%rd21, %r1, 4;
	add.s64 	%rd22, %rd2, %rd21;
	mov.u32 	%r243, %tid.x;
	ld.global.u32 	%r2734, [%rd22];
	and.b32  	%r716, %r243, 31;
	and.b32  	%r717, %r243, 992;
	mul.lo.s32 	%r718, %r717, 17;
	or.b32  	%r245, %r718, %r716;
	setp.ge.s32 	%p70, %r245, %r242;
	shl.b32 	%r246, %r245, 2;
	cvt.u64.u32 	%rd23, %r246;
	add.s64 	%rd7, %rd22, %rd23;
	mov.u32 	%r2718, %r2734;
	@%p70 bra 	$L__BB6_110;
	ld.global.u32 	%r2718, [%rd7];
$L__BB6_110:
	add.s32 	%r249, %r245, 32;
	setp.ge.s32 	%p71, %r249, %r242;
	mov.u32 	%r2719, %r2734;
	@%p71 bra 	$L__BB6_112;
	ld.global.u32 	%r2719, [%rd7+128];
$L__BB6_112:
	add.s32 	%r252, %r245, 64;
	setp.ge.s32 	%p72, %r252, %r242;
	mov.u32 	%r2720, %r2734;
	@%p72 bra 	$L__BB6_114;
	ld.global.u32 	%r2720, [%rd7+256];
$L__BB6_114:
	add.s32 	%r255, %r245, 96;
	setp.ge.s32 	%p73, %r255, %r242;
	mov.u32 	%r2721, %r2734;
	@%p73 bra 	$L__BB6_116;
	ld.global.u32 	%r2721, [%rd7+384];
$L__BB6_116:
	add.s32 	%r258, %r245, 128;
	setp.ge.s32 	%p74, %r258, %r242;
	mov.u32 	%r2722, %r2734;
	@%p74 bra 	$L__BB6_118;
	ld.global.u32 	%r2722, [%rd7+512];
$L__BB6_118:
	add.s32 	%r261, %r245, 160;
	setp.ge.s32 	%p75, %r261, %r242;
	mov.u32 	%r2723, %r2734;
	@%p75 bra 	$L__BB6_120;
	ld.global.u32 	%r2723, [%rd7+640];
$L__BB6_120:
	add.s32 	%r264, %r245, 192;
	setp.ge.s32 	%p76, %r264, %r242;
	mov.u32 	%r2724, %r2734;
	@%p76 bra 	$L__BB6_122;
	ld.global.u32 	%r2724, [%rd7+768];
$L__BB6_122:
	add.s32 	%r267, %r245, 224;
	setp.ge.s32 	%p77, %r267, %r242;
	mov.u32 	%r2725, %r2734;
	@%p77 bra 	$L__BB6_124;
	ld.global.u32 	%r2725, [%rd7+896];
$L__BB6_124:
	add.s32 	%r270, %r245, 256;
	setp.ge.s32 	%p78, %r270, %r242;
	mov.u32 	%r2726, %r2734;
	@%p78 bra 	$L__BB6_126;
	ld.global.u32 	%r2726, [%rd7+1024];
$L__BB6_126:
	add.s32 	%r273, %r245, 288;
	setp.ge.s32 	%p79, %r273, %r242;
	mov.u32 	%r2727, %r2734;
	@%p79 bra 	$L__BB6_128;
	ld.global.u32 	%r2727, [%rd7+1152];
$L__BB6_128:
	add.s32 	%r276, %r245, 320;
	setp.ge.s32 	%p80, %r276, %r242;
	mov.u32 	%r2728, %r2734;
	@%p80 bra 	$L__BB6_130;
	ld.global.u32 	%r2728, [%rd7+1280];
$L__BB6_130:
	add.s32 	%r279, %r245, 352;
	setp.ge.s32 	%p81, %r279, %r242;
	mov.u32 	%r2729, %r2734;
	@%p81 bra 	$L__BB6_132;
	ld.global.u32 	%r2729, [%rd7+1408];
$L__BB6_132:
	add.s32 	%r282, %r245, 384;
	setp.ge.s32 	%p82, %r282, %r242;
	mov.u32 	%r2730, %r2734;
	@%p82 bra 	$L__BB6_134;
	ld.global.u32 	%r2730, [%rd7+1536];
$L__BB6_134:
	add.s32 	%r285, %r245, 416;
	setp.ge.s32 	%p83, %r285, %r242;
	mov.u32 	%r2731, %r2734;
	@%p83 bra 	$L__BB6_136;
	ld.global.u32 	%r2731, [%rd7+1664];
$L__BB6_136:
	add.s32 	%r288, %r245, 448;
	setp.ge.s32 	%p84, %r288, %r242;
	mov.u32 	%r2732, %r2734;
	@%p84 bra 	$L__BB6_138;
	ld.global.u32 	%r2732, [%rd7+1792];
$L__BB6_138:
	add.s32 	%r291, %r245, 480;
	setp.ge.s32 	%p85, %r291, %r242;
	mov.u32 	%r2733, %r2734;
	@%p85 bra 	$L__BB6_140;
	ld.global.u32 	%r2733, [%rd7+1920];
$L__BB6_140:
	add.s32 	%r294, %r245, 512;
	setp.ge.s32 	%p86, %r294, %r242;
	@%p86 bra 	$L__BB6_142;
	ld.global.u32 	%r2734, [%rd7+2048];
$L__BB6_142:
	setp.ge.s32 	%p87, %r245, %r242;
	// begin inline asm
	mov.u32 %r719, %laneid;
	// end inline asm
	shr.u32 	%r720, %r243, 5;
	mad.lo.s32 	%r721, %r720, 544, %r719;
	shl.b32 	%r722, %r721, 2;
	mov.u32 	%r723, _ZZN3cub18CUB_300001_SM_10006detail10merge_sort30DeviceMergeSortBlockSortKernelINS2_10policy_hubIN6thrust24THRUST_300001_SM_1000_NS6detail15normal_iteratorINS6_10device_ptrIiEEEEE9Policy600ESB_SB_SB_SB_j10my_compareiiEEvbT0_T1_T2_T3_T4_PT6_PT7_T5_NS1_7vsmem_tEE19static_temp_storage;
	add.s32 	%r297, %r723, %r722;
	st.shared.u32 	[%r297], %r2718;
	st.shared.u32 	[%r297+128], %r2719;
	st.shared.u32 	[%r297+256], %r2720;
	st.shared.u32 	[%r297+384], %r2721;
	st.shared.u32 	[%r297+512], %r2722;
	st.shared.u32 	[%r297+640], %r2723;
	st.shared.u32 	[%r297+768], %r2724;
	st.shared.u32 	[%r297+896], %r2725;
	st.shared.u32 	[%r297+1024], %r2726;
	st.shared.u32 	[%r297+1152], %r2727;
	st.shared.u32 	[%r297+1280], %r2728;
	st.shared.u32 	[%r297+1408], %r2729;
	st.shared.u32 	[%r297+1536], %r2730;
	st.shared.u32 	[%r297+1664], %r2731;
	st.shared.u32 	[%r297+1792], %r2732;
	st.shared.u32 	[%r297+1920], %r2733;
	st.shared.u32 	[%r297+2048], %r2734;
	bar.warp.sync 	-1;
	shl.b32 	%r724, %r719, 6;
	add.s32 	%r298, %r297, %r724;
	ld.shared.u32 	%r2803, [%r298];
	ld.shared.u32 	%r2804, [%r298+4];
	ld.shared.u32 	%r2805, [%r298+8];
	ld.shared.u32 	%r2806, [%r298+12];
	ld.shared.u32 	%r2807, [%r298+16];
	ld.shared.u32 	%r2808, [%r298+20];
	ld.shared.u32 	%r2809, [%r298+24];
	ld.shared.u32 	%r2810, [%r298+28];
	ld.shared.u32 	%r2811, [%r298+32];
	ld.shared.u32 	%r2812, [%r298+36];
	ld.shared.u32 	%r2813, [%r298+40];
	ld.shared.u32 	%r2814, [%r298+44];
	ld.shared.u32 	%r2815, [%r298+48];
	ld.shared.u32 	%r2816, [%r298+52];
	ld.shared.u32 	%r2817, [%r298+56];
	ld.shared.u32 	%r2818, [%r298+60];
	ld.shared.u32 	%r2819, [%r298+64];
	bar.sync 	0;
	shl.b64 	%rd25, %rd6, 2;
	add.s64 	%rd26, %rd1, %rd25;
	ld.global.u32 	%r2751, [%rd26];
	add.s64 	%rd8, %rd26, %rd23;
	mov.u32 	%r2735, %r2751;
	@%p87 bra 	$L__BB6_144;
	ld.global.u32 	%r2735, [%rd8];
$L__BB6_144:
	setp.ge.s32 	%p88, %r249, %r242;
	mov.u32 	%r2736, %r2751;
	@%p88 bra 	$L__BB6_146;
	ld.global.u32 	%r2736, [%rd8+128];
$L__BB6_146:
	setp.ge.s32 	%p89, %r252, %r242;
	mov.u32 	%r2737, %r2751;
	@%p89 bra 	$L__BB6_148;
	ld.global.u32 	%r2737, [%rd8+256];
$L__BB6_148:
	setp.ge.s32 	%p90, %r255, %r242;
	mov.u32 	%r2738, %r2751;
	@%p90 bra 	$L__BB6_150;
	ld.global.u32 	%r2738, [%rd8+384];
$L__BB6_150:
	setp.ge.s32 	%p91, %r258, %r242;
	mov.u32 	%r2739, %r2751;
	@%p91 bra 	$L__BB6_152;
	ld.global.u32 	%r2739, [%rd8+512];
$L__BB6_152:
	setp.ge.s32 	%p92, %r261, %r242;
	mov.u32 	%r2740, %r2751;
	@%p92 bra 	$L__BB6_154;
	ld.global.u32 	%r2740, [%rd8+640];
$L__BB6_154:
	setp.ge.s32 	%p93, %r264, %r242;
	mov.u32 	%r2741, %r2751;
	@%p93 bra 	$L__BB6_156;
	ld.global.u32 	%r2741, [%rd8+768];
$L__BB6_156:
	setp.ge.s32 	%p94, %r267, %r242;
	mov.u32 	%r2742, %r2751;
	@%p94 bra 	$L__BB6_158;
	ld.global.u32 	%r2742, [%rd8+896];
$L__BB6_158:
	setp.ge.s32 	%p95, %r270, %r242;
	mov.u32 	%r2743, %r2751;
	@%p95 bra 	$L__BB6_160;
	ld.global.u32 	%r2743, [%rd8+1024];
$L__BB6_160:
	setp.ge.s32 	%p96, %r273, %r242;
	mov.u32 	%r2744, %r2751;
	@%p96 bra 	$L__BB6_162;
	ld.global.u32 	%r2744, [%rd8+1152];
$L__BB6_162:
	setp.ge.s32 	%p97, %r276, %r242;
	mov.u32 	%r2745, %r2751;
	@%p97 bra 	$L__BB6_164;
	ld.global.u32 	%r2745, [%rd8+1280];
$L__BB6_164:
	setp.ge.s32 	%p98, %r279, %r242;
	mov.u32 	%r2746, %r2751;
	@%p98 bra 	$L__BB6_166;
	ld.global.u32 	%r2746, [%rd8+1408];
$L__BB6_166:
	setp.ge.s32 	%p99, %r282, %r242;
	mov.u32 	%r2747, %r2751;
	@%p99 bra 	$L__BB6_168;
	ld.global.u32 	%r2747, [%rd8+1536];
$L__BB6_168:
	setp.ge.s32 	%p100, %r285, %r242;
	mov.u32 	%r2748, %r2751;
	@%p100 bra 	$L__BB6_170;
	ld.global.u32 	%r2748, [%rd8+1664];
$L__BB6_170:
	setp.ge.s32 	%p101, %r288, %r242;
	mov.u32 	%r2749, %r2751;
	@%p101 bra 	$L__BB6_172;
	ld.global.u32 	%r2749, [%rd8+1792];
$L__BB6_172:
	setp.ge.s32 	%p102, %r291, %r242;
	mov.u32 	%r2750, %r2751;
	@%p102 bra 	$L__BB6_174;
	ld.global.u32 	%r2750, [%rd8+1920];
$L__BB6_174:
	setp.ge.s32 	%p103, %r294, %r242;
	@%p103 bra 	$L__BB6_176;
	ld.global.u32 	%r2751, [%rd8+2048];
$L__BB6_176:
	st.shared.u32 	[%r297], %r2735;
	st.shared.u32 	[%r297+128], %r2736;
	st.shared.u32 	[%r297+256], %r2737;
	st.shared.u32 	[%r297+384], %r2738;
	st.shared.u32 	[%r297+512], %r2739;
	st.shared.u32 	[%r297+640], %r2740;
	st.shared.u32 	[%r297+768], %r2741;
	st.shared.u32 	[%r297+896], %r2742;
	st.shared.u32 	[%r297+1024], %r2743;
	st.shared.u32 	[%r297+1152], %r2744;
	st.shared.u32 	[%r297+1280], %r2745;
	st.shared.u32 	[%r297+1408], %r2746;
	st.shared.u32 	[%r297+1536], %r2747;
	st.shared.u32 	[%r297+1664], %r2748;
	st.shared.u32 	[%r297+1792], %r2749;
	st.shared.u32 	[%r297+1920], %r2750;
	st.shared.u32 	[%r297+2048], %r2751;
	bar.warp.sync 	-1;
	ld.shared.u32 	%r2802, [%r298];
	ld.shared.u32 	%r725, [%r298+4];
	ld.shared.u32 	%r727, [%r298+8];
	ld.shared.u32 	%r729, [%r298+12];
	ld.shared.u32 	%r731, [%r298+16];
	ld.shared.u32 	%r733, [%r298+20];
	ld.shared.u32 	%r735, [%r298+24];
	ld.shared.u32 	%r737, [%r298+28];
	ld.shared.u32 	%r739, [%r298+32];
	ld.shared.u32 	%r741, [%r298+36];
	ld.shared.u32 	%r743, [%r298+40];
	ld.shared.u32 	%r745, [%r298+44];
	ld.shared.u32 	%r747, [%r298+48];
	ld.shared.u32 	%r749, [%r298+52];
	ld.shared.u32 	%r751, [%r298+56];
	ld.shared.u32 	%r753, [%r298+60];
	ld.shared.u32 	%r755, [%r298+64];
	bar.sync 	0;
	// begin inline asm
	griddepcontrol.launch_dependents;
	// end inline asm
	mul.lo.s32 	%r756, %r243, 17;
	add.s32 	%r757, %r756, 1;
	setp.lt.u32 	%p104, %r757, %r242;
	setp.lt.s32 	%p105, %r2802, 0;
	setp.gt.s32 	%p106, %r725, 0;
	selp.b32 	%r758, %r2802, %r725, %p106;
	selp.b32 	%r759, %r758, %r725, %p105;
	selp.b32 	%r2801, %r725, %r2802, %p104;
	selp.b32 	%r760, %r759, %r2802, %p104;
	add.s32 	%r761, %r756, 2;
	setp.lt.u32 	%p107, %r761, %r242;
	setp.lt.s32 	%p108, %r760, 0;
	setp.gt.s32 	%p109, %r727, 0;
	selp.b32 	%r762, %r760, %r727, %p109;
	selp.b32 	%r763, %r762, %r727, %p108;
	selp.b32 	%r2800, %r727, %r760, %p107;
	selp.b32 	%r764, %r763, %r760, %p107;
	add.s32 	%r765, %r756, 3;
	setp.lt.u32 	%p110, %r765, %r242;
	setp.lt.s32 	%p111, %r764, 0;
	setp.gt.s32 	%p112, %r729, 0;
	selp.b32 	%r766, %r764, %r729, %p112;
	selp.b32 	%r767, %r766, %r729, %p111;
	selp.b32 	%r2799, %r729, %r764, %p110;
	selp.b32 	%r768, %r767, %r764, %p110;
	add.s32 	%r769, %r756, 4;
	setp.lt.u32 	%p113, %r769, %r242;
	setp.lt.s32 	%p114, %r768, 0;
	setp.gt.s32 	%p115, %r731, 0;
	selp.b32 	%r770, %r768, %r731, %p115;
	selp.b32 	%r771, %r770, %r731, %p114;
	selp.b32 	%r2798, %r731, %r768, %p113;
	selp.b32 	%r772, %r771, %r768, %p113;
	add.s32 	%r773, %r756, 5;
	setp.lt.u32 	%p116, %r773, %r242;
	setp.lt.s32 	%p117, %r772, 0;
	setp.gt.s32 	%p118, %r733, 0;
	selp.b32 	%r774, %r772, %r733, %p118;
	selp.b32 	%r775, %r774, %r733, %p117;
	selp.b32 	%r2797, %r733, %r772, %p116;
	selp.b32 	%r776, %r775, %r772, %p116;
	add.s32 	%r777, %r756, 6;
	setp.lt.u32 	%p119, %r777, %r242;
	setp.lt.s32 	%p120, %r776, 0;
	setp.gt.s32 	%p121, %r735, 0;
	selp.b32 	%r778, %r776, %r735, %p121;
	selp.b32 	%r779, %r778, %r735, %p120;
	selp.b32 	%r2796, %r735, %r776, %p119;
	selp.b32 	%r780, %r779, %r776, %p119;
	add.s32 	%r781, %r756, 7;
	setp.lt.u32 	%p122, %r781, %r242;
	setp.lt.s32 	%p123, %r780, 0;
	setp.gt.s32 	%p124, %r737, 0;
	selp.b32 	%r782, %r780, %r737, %p124;
	selp.b32 	%r783, %r782, %r737, %p123;
	selp.b32 	%r2795, %r737, %r780, %p122;
	selp.b32 	%r784, %r783, %r780, %p122;
	add.s32 	%r785, %r756, 8;
	setp.lt.u32 	%p125, %r785, %r242;
	setp.lt.s32 	%p126, %r784, 0;
	setp.gt.s32 	%p127, %r739, 0;
	selp.b32 	%r786, %r784, %r739, %p127;
	selp.b32 	%r787, %r786, %r739, %p126;
	selp.b32 	%r2794, %r739, %r784, %p125;
	selp.b32 	%r788, %r787, %r784, %p125;
	add.s32 	%r789, %r756, 9;
	setp.lt.u32 	%p128, %r789, %r242;
	setp.lt.s32 	%p129, %r788, 0;
	setp.gt.s32 	%p130, %r741, 0;
	selp.b32 	%r790, %r788, %r741, %p130;
	selp.b32 	%r791, %r790, %r741, %p129;
	selp.b32 	%r2793, %r741, %r788, %p128;
	selp.b32 	%r792, %r791, %r788, %p128;
	add.s32 	%r793, %r756, 10;
	setp.lt.u32 	%p131, %r793, %r242;
	setp.lt.s32 	%p132, %r792, 0;
	setp.gt.s32 	%p133, %r743, 0;
	selp.b32 	%r794, %r792, %r743, %p133;
	selp.b32 	%r795, %r794, %r743, %p132;
	selp.b32 	%r2792, %r743, %r792, %p131;
	selp.b32 	%r796, %r795, %r792, %p131;
	add.s32 	%r797, %r756, 11;
	setp.lt.u32 	%p134, %r797, %r242;
	setp.lt.s32 	%p135, %r796, 0;
	setp.gt.s32 	%p136, %r745, 0;
	selp.b32 	%r798, %r796, %r745, %p136;
	selp.b32 	%r799, %r798, %r745, %p135;
	selp.b32 	%r2791, %r745, %r796, %p134;
	selp.b32 	%r800, %r799, %r796, %p134;
	add.s32 	%r801, %r756, 12;
	setp.lt.u32 	%p137, %r801, %r242;
	setp.lt.s32 	%p138, %r800, 0;
	setp.gt.s32 	%p139, %r747, 0;
	selp.b32 	%r802, %r800, %r747, %p139;
	selp.b32 	%r803, %r802, %r747, %p138;
	selp.b32 	%r2790, %r747, %r800, %p137;
	selp.b32 	%r804, %r803, %r800, %p137;
	add.s32 	%r805, %r756, 13;
	setp.lt.u32 	%p140, %r805, %r242;
	setp.lt.s32 	%p141, %r804, 0;
	setp.gt.s32 	%p142, %r749, 0;
	selp.b32 	%r806, %r804, %r749, %p142;
	selp.b32 	%r807, %r806, %r749, %p141;
	selp.b32 	%r2789, %r749, %r804, %p140;
	selp.b32 	%r808, %r807, %r804, %p140;
	add.s32 	%r809, %r756, 14;
	setp.lt.u32 	%p143, %r809, %r242;
	setp.lt.s32 	%p144, %r808, 0;
	setp.gt.s32 	%p145, %r751, 0;
	selp.b32 	%r810, %r808, %r751, %p145;
	selp.b32 	%r811, %r810, %r751, %p144;
	selp.b32 	%r2788, %r751, %r808, %p143;
	selp.b32 	%r812, %r811, %r808, %p143;
	add.s32 	%r813, %r756, 15;
	setp.lt.u32 	%p146, %r813, %r242;
	setp.lt.s32 	%p147, %r812, 0;
	setp.gt.s32 	%p148, %r753, 0;
	selp.b32 	%r814, %r812, %r753, %p148;
	selp.b32 	%r815, %r814, %r753, %p147;
	selp.b32 	%r2787, %r753, %r812, %p146;
	selp.b32 	%r816, %r815, %r812, %p146;
	add.s32 	%r817, %r756, 16;
	setp.lt.u32 	%p149, %r817, %r242;
	selp.b32 	%r2786, %r755, %r816, %p149;
	setp.ge.u32 	%p150, %r756, %r242;
	@%p150 bra 	$L__BB6_178;
	setp.lt.s32 	%p151, %r2801, 0;
	setp.gt.s32 	%p152, %r2802, 0;
	and.pred  	%p153, %p151, %p152;
	selp.b32 	%r818, %r2801, %r2802, %p153;
	selp.b32 	%r820, %r2802, %r2801, %p153;
	selp.b32 	%r822, %r2803, %r2804, %p153;
	selp.b32 	%r823, %r2804, %r2803, %p153;
	setp.lt.s32 	%p154, %r2799, 0;
	setp.gt.s32 	%p155, %r2800, 0;
	and.pred  	%p156, %p154, %p155;
	selp.b32 	%r824, %r2799, %r2800, %p156;
	selp.b32 	%r826, %r2800, %r2799, %p156;
	selp.b32 	%r827, %r2805, %r2806, %p156;
	selp.b32 	%r828, %r2806, %r2805, %p156;
	setp.lt.s32 	%p157, %r2797, 0;
	setp.gt.s32 	%p158, %r2798, 0;
	and.pred  	%p159, %p157, %p158;
	selp.b32 	%r829, %r2797, %r2798, %p159;
	selp.b32 	%r831, %r2798, %r2797, %p159;
	selp.b32 	%r832, %r2807, %r2808, %p159;
	selp.b32 	%r833, %r2808, %r2807, %p159;
	setp.lt.s32 	%p160, %r2795, 0;
	setp.gt.s32 	%p161, %r2796, 0;
	and.pred  	%p162, %p160, %p161;
	selp.b32 	%r834, %r2795, %r2796, %p162;
	selp.b32 	%r836, %r2796, %r2795, %p162;
	selp.b32 	%r837, %r2809, %r2810, %p162;
	selp.b32 	%r838, %r2810, %r2809, %p162;
	setp.lt.s32 	%p163, %r2793, 0;
	setp.gt.s32 	%p164, %r2794, 0;
	and.pred  	%p165, %p163, %p164;
	selp.b32 	%r839, %r2793, %r2794, %p165;
	selp.b32 	%r841, %r2794, %r2793, %p165;
	selp.b32 	%r842, %r2811, %r2812, %p165;
	selp.b32 	%r843, %r2812, %r2811, %p165;
	setp.lt.s32 	%p166, %r2791, 0;
	setp.gt.s32 	%p167, %r2792, 0;
	and.pred  	%p168, %p166, %p167;
	selp.b32 	%r844, %r2791, %r2792, %p168;
	selp.b32 	%r846, %r2792, %r2791, %p168;
	selp.b32 	%r847, %r2813, %r2814, %p168;
	selp.b32 	%r848, %r2814, %r2813, %p168;
	setp.lt.s32 	%p169, %r2789, 0;
	setp.gt.s32 	%p170, %r2790, 0;
	and.pred  	%p171, %p169, %p170;
	selp.b32 	%r849, %r2789, %r2790, %p171;
	selp.b32 	%r851, %r2790, %r2789, %p171;
	selp.b32 	%r852, %r2815, %r2816, %p171;
	selp.b32 	%r853, %r2816, %r2815, %p171;
	setp.lt.s32 	%p172, %r2787, 0;
	setp.gt.s32 	%p173, %r2788, 0;
	and.pred  	%p174, %p172, %p173;
	selp.b32 	%r854, %r2787, %r2788, %p174;
	selp.b32 	%r856, %r2788, %r2787, %p174;
	selp.b32 	%r857, %r2817, %r2818, %p174;
	selp.b32 	%r858, %r2818, %r2817, %p174;
	setp.lt.s32 	%p175, %r826, 0;
	setp.gt.s32 	%p176, %r818, 0;
	and.pred  	%p177, %p175, %p176;
	selp.b32 	%r859, %r826, %r818, %p177;
	selp.b32 	%r861, %r818, %r826, %p177;
	selp.b32 	%r862, %r823, %r827, %p177;
	selp.b32 	%r863, %r827, %r823, %p177;
	setp.lt.s32 	%p178, %r831, 0;
	setp.gt.s32 	%p179, %r824, 0;
	and.pred  	%p180, %p178, %p179;
	selp.b32 	%r864, %r831, %r824, %p180;
	selp.b32 	%r866, %r824, %r831, %p180;
	selp.b32 	%r867, %r828, %r832, %p180;
	selp.b32 	%r868, %r832, %r828, %p180;
	setp.lt.s32 	%p181, %r836, 0;
	setp.gt.s32 	%p182, %r829, 0;
	and.pred  	%p183, %p181, %p182;
	selp.b32 	%r869, %r836, %r829, %p183;
	selp.b32 	%r871, %r829, %r836, %p183;
	selp.b32 	%r872, %r833, %r837, %p183;
	selp.b32 	%r873, %r837, %r833, %p183;
	setp.lt.s32 	%p184, %r841, 0;
	setp.gt.s32 	%p185, %r834, 0;
	and.pred  	%p186, %p184, %p185;
	selp.b32 	%r874, %r841, %r834, %p186;
	selp.b32 	%r876, %r834, %r841, %p186;
	selp.b32 	%r877, %r838, %r842, %p186;
	selp.b32 	%r878, %r842, %r838, %p186;
	setp.lt.s32 	%p187, %r846, 0;
	setp.gt.s32 	%p188, %r839, 0;
	and.pred  	%p189, %p187, %p188;
	selp.b32 	%r879, %r846, %r839, %p189;
	selp.b32 	%r881, %r839, %r846, %p189;
	selp.b32 	%r882, %r843, %r847, %p189;
	selp.b32 	%r883, %r847, %r843, %p189;
	setp.lt.s32 	%p190, %r851, 0;
	setp.gt.s32 	%p191, %r844, 0;
	and.pred  	%p192, %p190, %p191;
	selp.b32 	%r884, %r851, %r844, %p192;
	selp.b32 	%r886, %r844, %r851, %p192;
	selp.b32 	%r887, %r848, %r852, %p192;
	selp.b32 	%r888, %r852, %r848, %p192;
	setp.lt.s32 	%p193, %r856, 0;
	setp.gt.s32 	%p194, %r849, 0;
	and.pred  	%p195, %p193, %p194;
	selp.b32 	%r889, %r856, %r849, %p195;
	selp.b32 	%r891, %r849, %r856, %p195;
	selp.b32 	%r892, %r853, %r857, %p195;
	selp.b32 	%r893, %r857, %r853, %p195;
	setp.lt.s32 	%p196, %r2786, 0;
	setp.gt.s32 	%p197, %r854, 0;
	and.pred  	%p198, %p196, %p197;
	selp.b32 	%r894, %r2786, %r854, %p198;
	selp.b32 	%r895, %r854, %r2786, %p198;
	selp.b32 	%r896, %r858, %r2819, %p198;
	selp.b32 	%r897, %r2819, %r858, %p198;
	setp.lt.s32 	%p199, %r861, 0;
	setp.gt.s32 	%p200, %r820, 0;
	and.pred  	%p201, %p199, %p200;
	selp.b32 	%r898, %r861, %r820, %p201;
	selp.b32 	%r900, %r820, %r861, %p201;
	selp.b32 	%r902, %r822, %r862, %p201;
	selp.b32 	%r903, %r862, %r822, %p201;
	setp.lt.s32 	%p202, %r866, 0;
	setp.gt.s32 	%p203, %r859, 0;
	and.pred  	%p204, %p202, %p203;
	selp.b32 	%r904, %r866, %r859, %p204;
	selp.b32 	%r906, %r859, %r866, %p204;
	selp.b32 	%r907, %r863, %r867, %p204;
	selp.b32 	%r908, %r867, %r863, %p204;
	setp.lt.s32 	%p205, %r871, 0;
	setp.gt.s32 	%p206, %r864, 0;
	and.pred  	%p207, %p205, %p206;
	selp.b32 	%r909, %r871, %r864, %p207;
	selp.b32 	%r911, %r864, %r871, %p207;
	selp.b32 	%r912, %r868, %r872, %p207;
	selp.b32 	%r913, %r872, %r868, %p207;
	setp.lt.s32 	%p208, %r876, 0;
	setp.gt.s32 	%p209, %r869, 0;
	and.pred  	%p210, %p208, %p209;
	selp.b32 	%r914, %r876, %r869, %p210;
	selp.b32 	%r916, %r869, %r876, %p210;
	selp.b32 	%r917, %r873, %r877, %p210;
	selp.b32 	%r918, %r877, %r873, %p210;
	setp.lt.s32 	%p211, %r881, 0;
	setp.gt.s32 	%p212, %r874, 0;
	and.pred  	%p213, %p211, %p212;
	selp.b32 	%r919, %r881, %r874, %p213;
	selp.b32 	%r921, %r874, %r881, %p213;
	selp.b32 	%r922, %r878, %r882, %p213;
	selp.b32 	%r923, %r882, %r878, %p213;
	setp.lt.s32 	%p214, %r886, 0;
	setp.gt.s32 	%p215, %r879, 0;
	and.pred  	%p216, %p214, %p215;
	selp.b32 	%r924, %r886, %r879, %p216;
	selp.b32 	%r926, %r879, %r886, %p216;
	selp.b32 	%r927, %r883, %r887, %p216;
	selp.b32 	%r928, %r887, %r883, %p216;
	setp.lt.s32 	%p217, %r891, 0;
	setp.gt.s32 	%p218, %r884, 0;
	and.pred  	%p219, %p217, %p218;
	selp.b32 	%r929, %r891, %r884, %p219;
	selp.b32 	%r931, %r884, %r891, %p219;
	selp.b32 	%r932, %r888, %r892, %p219;
	selp.b32 	%r933, %r892, %r888, %p219;
	setp.lt.s32 	%p220, %r895, 0;
	setp.gt.s32 	%p221, %r889, 0;
	and.pred  	%p222, %p220, %p221;
	selp.b32 	%r934, %r895, %r889, %p222;
	selp.b32 	%r936, %r889, %r895, %p222;
	selp.b32 	%r937, %r893, %r896, %p222;
	selp.b32 	%r938, %r896, %r893, %p222;
	setp.lt.s32 	%p223, %r906, 0;
	setp.gt.s32 	%p224, %r898, 0;
	and.pred  	%p225, %p223, %p224;
	selp.b32 	%r939, %r906, %r898, %p225;
	selp.b32 	%r941, %r898, %r906, %p225;
	selp.b32 	%r942, %r903, %r907, %p225;
	selp.b32 	%r943, %r907, %r903, %p225;
	setp.lt.s32 	%p226, %r911, 0;
	setp.gt.s32 	%p227, %r904, 0;
	and.pred  	%p228, %p226, %p227;
	selp.b32 	%r944, %r911, %r904, %p228;
	selp.b32 	%r946, %r904, %r911, %p228;
	selp.b32 	%r947, %r908, %r912, %p228;
	selp.b32 	%r948, %r912, %r908, %p228;
	setp.lt.s32 	%p229, %r916, 0;
	setp.gt.s32 	%p230, %r909, 0;
	and.pred  	%p231, %p229, %p230;
	selp.b32 	%r949, %r916, %r909, %p231;
	selp.b32 	%r951, %r909, %r916, %p231;
	selp.b32 	%r952, %r913, %r917, %p231;
	selp.b32 	%r953, %r917, %r913, %p231;
	setp.lt.s32 	%p232, %r921, 0;
	setp.gt.s32 	%p233, %r914, 0;
	and.pred  	%p234, %p232, %p233;
	selp.b32 	%r954, %r921, %r914, %p234;
	selp.b32 	%r956, %r914, %r921, %p234;
	selp.b32 	%r957, %r918, %r922, %p234;
	selp.b32 	%r958, %r922, %r918, %p234;
	setp.lt.s32 	%p235, %r926, 0;
	setp.gt.s32 	%p236, %r919, 0;
	and.pred  	%p237, %p235, %p236;
	selp.b32 	%r959, %r926, %r919, %p237;
	selp.b32 	%r961, %r919, %r926, %p237;
	selp.b32 	%r962, %r923, %r927, %p237;
	selp.b32 	%r963, %r927, %r923, %p237;
	setp.lt.s32 	%p238, %r931, 0;
	setp.gt.s32 	%p239, %r924, 0;
	and.pred  	%p240, %p238, %p239;
	selp.b32 	%r964, %r931, %r924, %p240;
	selp.b32 	%r966, %r924, %r931, %p240;
	selp.b32 	%r967, %r928, %r932, %p240;
	selp.b32 	%r968, %r932, %r928, %p240;
	setp.lt.s32 	%p241, %r936, 0;
	setp.gt.s32 	%p242, %r929, 0;
	and.pred  	%p243, %p241, %p242;
	selp.b32 	%r969, %r936, %r929, %p243;
	selp.b32 	%r971, %r929, %r936, %p243;
	selp.b32 	%r972, %r933, %r937, %p243;
	selp.b32 	%r973, %r937, %r933, %p243;
	setp.lt.s32 	%p244, %r894, 0;
	setp.gt.s32 	%p245, %r934, 0;
	and.pred  	%p246, %p244, %p245;
	selp.b32 	%r974, %r894, %r934, %p246;
	selp.b32 	%r975, %r934, %r894, %p246;
	selp.b32 	%r976, %r938, %r897, %p246;
	selp.b32 	%r977, %r897, %r938, %p246;
	setp.lt.s32 	%p247, %r941, 0;
	setp.gt.s32 	%p248, %r900, 0;
	and.pred  	%p249, %p247, %p248;
	selp.b32 	%r978, %r941, %r900, %p249;
	selp.b32 	%r980, %r900, %r941, %p249;
	selp.b32 	%r982, %r902, %r942, %p249;
	selp.b32 	%r983, %r942, %r902, %p249;
	setp.lt.s32 	%p250, %r946, 0;
	setp.gt.s32 	%p251, %r939, 0;
	and.pred  	%p252, %p250, %p251;
	selp.b32 	%r984, %r946, %r939, %p252;
	selp.b32 	%r986, %r939, %r946, %p252;
	selp.b32 	%r987, %r943, %r947, %p252;
	selp.b32 	%r988, %r947, %r943, %p252;
	setp.lt.s32 	%p253, %r951, 0;
	setp.gt.s32 	%p254, %r944, 0;
	and.pred  	%p255, %p253, %p254;
	selp.b32 	%r989, %r951, %r944, %p255;
	selp.b32 	%r991, %r944, %r951, %p255;
	selp.b32 	%r992, %r948, %r952, %p255;
	selp.b32 	%r993, %r952, %r948, %p255;
	setp.lt.s32 	%p256, %r956, 0;
	setp.gt.s32 	%p257, %r949, 0;
	and.pred  	%p258, %p256, %p257;
	selp.b32 	%r994, %r956, %r949, %p258;
	selp.b32 	%r996, %r949, %r956, %p258;
	selp.b32 	%r997, %r953, %r957, %p258;
	selp.b32 	%r998, %r957, %r953, %p258;
	setp.lt.s32 	%p259, %r961, 0;
	setp.gt.s32 	%p260, %r954, 0;
	and.pred  	%p261, %p259, %p260;
	selp.b32 	%r999, %r961, %r954, %p261;
	selp.b32 	%r1001, %r954, %r961, %p261;
	selp.b32 	%r1002, %r958, %r962, %p261;
	selp.b32 	%r1003, %r962, %r958, %p261;
	setp.lt.s32 	%p262, %r966, 0;
	setp.gt.s32 	%p263, %r959, 0;
	and.pred  	%p264, %p262, %p263;
	selp.b32 	%r1004, %r966, %r959, %p264;
	selp.b32 	%r1006, %r959, %r966, %p264;
	selp.b32 	%r1007, %r963, %r967, %p264;
	selp.b32 	%r1008, %r967, %r963, %p264;
	setp.lt.s32 	%p265, %r971, 0;
	setp.gt.s32 	%p266, %r964, 0;
	and.pred  	%p267, %p265, %p266;
	selp.b32 	%r1009, %r971, %r964, %p267;
	selp.b32 	%r1011, %r964, %r971, %p267;
	selp.b32 	%r1012, %r968, %r972, %p267;
	selp.b32 	%r1013, %r972, %r968, %p267;
	setp.lt.s32 	%p268, %r975, 0;
	setp.gt.s32 	%p269, %r969, 0;
	and.pred  	%p270, %p268, %p269;
	selp.b32 	%r1014, %r975, %r969, %p270;
	selp.b32 	%r1016, %r969, %r975, %p270;
	selp.b32 	%r1017, %r973, %r976, %p270;
	selp.b32 	%r1018, %r976, %r973, %p270;
	setp.lt.s32 	%p271, %r986, 0;
	setp.gt.s32 	%p272, %r978, 0;
	and.pred  	%p273, %p271, %p272;
	selp.b32 	%r1019, %r986, %r978, %p273;
	selp.b32 	%r1021, %r978, %r986, %p273;
	selp.b32 	%r1022, %r983, %r987, %p273;
	selp.b32 	%r1023, %r987, %r983, %p273;
	setp.lt.s32 	%p274, %r991, 0;
	setp.gt.s32 	%p275, %r984, 0;
	and.pred  	%p276, %p274, %p275;
	selp.b32 	%r1024, %r991, %r984, %p276;
	selp.b32 	%r1026, %r984, %r991, %p276;
	selp.b32 	%r1027, %r988, %r992, %p276;
	selp.b32 	%r1028, %r992, %r988, %p276;
	setp.lt.s32 	%p277, %r996, 0;
	setp.gt.s32 	%p278, %r989, 0;
	and.pred  	%p279, %p277, %p278;
	selp.b32 	%r1029, %r996, %r989, %p279;
	selp.b32 	%r1031, %r989, %r996, %p279;
	selp.b32 	%r1032, %r993, %r997, %p279;
	selp.b32 	%r1033, %r997, %r993, %p279;
	setp.lt.s32 	%p280, %r1001, 0;
	setp.gt.s32 	%p281, %r994, 0;
	and.pred  	%p282, %p280, %p281;
	selp.b32 	%r1034, %r1001, %r994, %p282;
	selp.b32 	%r1036, %r994, %r1001, %p282;
	selp.b32 	%r1037, %r998, %r1002, %p282;
	selp.b32 	%r1038, %r1002, %r998, %p282;
	setp.lt.s32 	%p283, %r1006, 0;
	setp.gt.s32 	%p284, %r999, 0;
	and.pred  	%p285, %p283, %p284;
	selp.b32 	%r1039, %r1006, %r999, %p285;
	selp.b32 	%r1041, %r999, %r1006, %p285;
	selp.b32 	%r1042, %r1003, %r1007, %p285;
	selp.b32 	%r1043, %r1007, %r1003, %p285;
	setp.lt.s32 	%p286, %r1011, 0;
	setp.gt.s32 	%p287, %r1004, 0;
	and.pred  	%p288, %p286, %p287;
	selp.b32 	%r1044, %r1011, %r1004, %p288;
	selp.b32 	%r1046, %r1004, %r1011, %p288;
	selp.b32 	%r1047, %r1008, %r1012, %p288;
	selp.b32 	%r1048, %r1012, %r1008, %p288;
	setp.lt.s32 	%p289, %r1016, 0;
	setp.gt.s32 	%p290, %r1009, 0;
	and.pred  	%p291, %p289, %p290;
	selp.b32 	%r1049, %r1016, %r1009, %p291;
	selp.b32 	%r1051, %r1009, %r1016, %p291;
	selp.b32 	%r1052, %r1013, %r1017, %p291;
	selp.b32 	%r1053, %r1017, %r1013, %p291;
	setp.lt.s32 	%p292, %r974, 0;
	setp.gt.s32 	%p293, %r1014, 0;
	and.pred  	%p294, %p292, %p293;
	selp.b32 	%r1054, %r974, %r1014, %p294;
	selp.b32 	%r1055, %r1014, %r974, %p294;
	selp.b32 	%r1056, %r1018, %r977, %p294;
	selp.b32 	%r1057, %r977, %r1018, %p294;
	setp.lt.s32 	%p295, %r1021, 0;
	setp.gt.s32 	%p296, %r980, 0;
	and.pred  	%p297, %p295, %p296;
	selp.b32 	%r1058, %r1021, %r980, %p297;
	selp.b32 	%r1060, %r980, %r1021, %p297;
	selp.b32 	%r1062, %r982, %r1022, %p297;
	selp.b32 	%r1063, %r1022, %r982, %p297;
	setp.lt.s32 	%p298, %r1026, 0;
	setp.gt.s32 	%p299, %r1019, 0;
	and.pred  	%p300, %p298, %p299;
	selp.b32 	%r1064, %r1026, %r1019, %p300;
	selp.b32 	%r1066, %r1019, %r1026, %p300;
	selp.b32 	%r1067, %r1023, %r1027, %p300;
	selp.b32 	%r1068, %r1027, %r1023, %p300;
	setp.lt.s32 	%p301, %r1031, 0;
	setp.gt.s32 	%p302, %r1024, 0;
	and.pred  	%p303, %p301, %p302;
	selp.b32 	%r1069, %r1031, %r1024, %p303;
	selp.b32 	%r1071, %r1024, %r1031, %p303;
	selp.b32 	%r1072, %r1028, %r1032, %p303;
	selp.b32 	%r1073, %r1032, %r1028, %p303;
	setp.lt.s32 	%p304, %r1036, 0;
	setp.gt.s32 	%p305, %r1029, 0;
	and.pred  	%p306, %p304, %p305;
	selp.b32 	%r1074, %r1036, %r1029, %p306;
	selp.b32 	%r1076, %r1029, %r1036, %p306;
	selp.b32 	%r1077, %r1033, %r1037, %p306;
	selp.b32 	%r1078, %r1037, %r1033, %p306;
	setp.lt.s32 	%p307, %r1041, 0;
	setp.gt.s32 	%p308, %r1034, 0;
	and.pred  	%p309, %p307, %p308;
	selp.b32 	%r1079, %r1041, %r1034, %p309;
	selp.b32 	%r1081, %r1034, %r1041, %p309;
	selp.b32 	%r1082, %r1038, %r1042, %p309;
	selp.b32 	%r1083, %r1042, %r1038, %p309;
	setp.lt.s32 	%p310, %r1046, 0;
	setp.gt.s32 	%p311, %r1039, 0;
	and.pred  	%p312, %p310, %p311;
	selp.b32 	%r1084, %r1046, %r1039, %p312;
	selp.b32 	%r1086, %r1039, %r1046, %p312;
	selp.b32 	%r1087, %r1043, %r1047, %p312;
	selp.b32 	%r1088, %r1047, %r1043, %p312;
	setp.lt.s32 	%p313, %r1051, 0;
	setp.gt.s32 	%p314, %r1044, 0;
	and.pred  	%p315, %p313, %p314;
	selp.b32 	%r1089, %r1051, %r1044, %p315;
	selp.b32 	%r1091, %r1044, %r1051, %p315;
	selp.b32 	%r1092, %r1048, %r1052, %p315;
	selp.b32 	%r1093, %r1052, %r1048, %p315;
	setp.lt.s32 	%p316, %r1055, 0;
	setp.gt.s32 	%p317, %r1049, 0;
	and.pred  	%p318, %p316, %p317;
	selp.b32 	%r1094, %r1055, %r1049, %p318;
	selp.b32 	%r1096, %r1049, %r1055, %p318;
	selp.b32 	%r1097, %r1053, %r1056, %p318;
	selp.b32 	%r1098, %r1056, %r1053, %p318;
	setp.lt.s32 	%p319, %r1066, 0;
	setp.gt.s32 	%p320, %r1058, 0;
	and.pred  	%p321, %p319, %p320;
	selp.b32 	%r1099, %r1066, %r1058, %p321;
	selp.b32 	%r1101, %r1058, %r1066, %p321;
	selp.b32 	%r1102, %r1063, %r1067, %p321;
	selp.b32 	%r1103, %r1067, %r1063, %p321;
	setp.lt.s32 	%p322, %r1071, 0;
	setp.gt.s32 	%p323, %r1064, 0;
	and.pred  	%p324, %p322, %p323;
	selp.b32 	%r1104, %r1071, %r1064, %p324;
	selp.b32 	%r1106, %r1064, %r1071, %p324;
	selp.b32 	%r1107, %r1068, %r1072, %p324;
	selp.b32 	%r1108, %r1072, %r1068, %p324;
	setp.lt.s32 	%p325, %r1076, 0;
	setp.gt.s32 	%p326, %r1069, 0;
	and.pred  	%p327, %p325, %p326;
	selp.b32 	%r1109, %r1076, %r1069, %p327;
	selp.b32 	%r1111, %r1069, %r1076, %p327;
	selp.b32 	%r1112, %r1073, %r1077, %p327;
	selp.b32 	%r1113, %r1077, %r1073, %p327;
	setp.lt.s32 	%p328, %r1081, 0;
	setp.gt.s32 	%p329, %r1074, 0;
	and.pred  	%p330, %p328, %p329;
	selp.b32 	%r1114, %r1081, %r1074, %p330;
	selp.b32 	%r1116, %r1074, %r1081, %p330;
	selp.b32 	%r1117, %r1078, %r1082, %p330;
	selp.b32 	%r1118, %r1082, %r1078, %p330;
	setp.lt.s32 	%p331, %r1086, 0;
	setp.gt.s32 	%p332, %r1079, 0;
	and.pred  	%p333, %p331, %p332;
	selp.b32 	%r1119, %r1086, %r1079, %p333;
	selp.b32 	%r1121, %r1079, %r1086, %p333;
	selp.b32 	%r1122, %r1083, %r1087, %p333;
	selp.b32 	%r1123, %r1087, %r1083, %p333;
	setp.lt.s32 	%p334, %r1091, 0;
	setp.gt.s32 	%p335, %r1084, 0;
	and.pred  	%p336, %p334, %p335;
	selp.b32 	%r1124, %r1091, %r1084, %p336;
	selp.b32 	%r1126, %r1084, %r1091, %p336;
	selp.b32 	%r1127, %r1088, %r1092, %p336;
	selp.b32 	%r1128, %r1092, %r1088, %p336;
	setp.lt.s32 	%p337, %r1096, 0;
	setp.gt.s32 	%p338, %r1089, 0;
	and.pred  	%p339, %p337, %p338;
	selp.b32 	%r1129, %r1096, %r1089, %p339;
	selp.b32 	%r1131, %r1089, %r1096, %p339;
	selp.b32 	%r1132, %r1093, %r1097, %p339;
	selp.b32 	%r1133, %r1097, %r1093, %p339;
	setp.lt.s32 	%p340, %r1054, 0;
	setp.gt.s32 	%p341, %r1094, 0;
	and.pred  	%p342, %p340, %p341;
	selp.b32 	%r1134, %r1054, %r1094, %p342;
	selp.b32 	%r1135, %r1094, %r1054, %p342;
	selp.b32 	%r1136, %r1098, %r1057, %p342;
	selp.b32 	%r1137, %r1057, %r1098, %p342;
	setp.lt.s32 	%p343, %r1101, 0;
	setp.gt.s32 	%p344, %r1060, 0;
	and.pred  	%p345, %p343, %p344;
	selp.b32 	%r1138, %r1101, %r1060, %p345;
	selp.b32 	%r1140, %r1060, %r1101, %p345;
	selp.b32 	%r1142, %r1062, %r1102, %p345;
	selp.b32 	%r1143, %r1102, %r1062, %p345;
	setp.lt.s32 	%p346, %r1106, 0;
	setp.gt.s32 	%p347, %r1099, 0;
	and.pred  	%p348, %p346, %p347;
	selp.b32 	%r1144, %r1106, %r1099, %p348;
	selp.b32 	%r1146, %r1099, %r1106, %p348;
	selp.b32 	%r1147, %r1103, %r1107, %p348;
	selp.b32 	%r1148, %r1107, %r1103, %p348;
	setp.lt.s32 	%p349, %r1111, 0;
	setp.gt.s32 	%p350, %r1104, 0;
	and.pred  	%p351, %p349, %p350;
	selp.b32 	%r1149, %r1111, %r1104, %p351;
	selp.b32 	%r1151, %r1104, %r1111, %p351;
	selp.b32 	%r1152, %r1108, %r1112, %p351;
	selp.b32 	%r1153, %r1112, %r1108, %p351;
	setp.lt.s32 	%p352, %r1116, 0;
	setp.gt.s32 	%p353, %r1109, 0;
	and.pred  	%p354, %p352, %p353;
	selp.b32 	%r1154, %r1116, %r1109, %p354;
	selp.b32 	%r1156, %r1109, %r1116, %p354;
	selp.b32 	%r1157, %r1113, %r1117, %p354;
	selp.b32 	%r1158, %r1117, %r1113, %p354;
	setp.lt.s32 	%p355, %r1121, 0;
	setp.gt.s32 	%p356, %r1114, 0;
	and.pred  	%p357, %p355, %p356;
	selp.b32 	%r1159, %r1121, %r1114, %p357;
	selp.b32 	%r1161, %r1114, %r1121, %p357;
	selp.b32 	%r1162, %r1118, %r1122, %p357;
	selp.b32 	%r1163, %r1122, %r1118, %p357;
	setp.lt.s32 	%p358, %r1126, 0;
	setp.gt.s32 	%p359, %r1119, 0;
	and.pred  	%p360, %p358, %p359;
	selp.b32 	%r1164, %r1126, %r1119, %p360;
	selp.b32 	%r1166, %r1119, %r1126, %p360;
	selp.b32 	%r1167, %r1123, %r1127, %p360;
	selp.b32 	%r1168, %r1127, %r1123, %p360;
	setp.lt.s32 	%p361, %r1131, 0;
	setp.gt.s32 	%p362, %r1124, 0;
	and.pred  	%p363, %p361, %p362;
	selp.b32 	%r1169, %r1131, %r1124, %p363;
	selp.b32 	%r1171, %r1124, %r1131, %p363;
	selp.b32 	%r1172, %r1128, %r1132, %p363;
	selp.b32 	%r1173, %r1132, %r1128, %p363;
	setp.lt.s32 	%p364, %r1135, 0;
	setp.gt.s32 	%p365, %r1129, 0;
	and.pred  	%p366, %p364, %p365;
	selp.b32 	%r1174, %r1135, %r1129, %p366;
	selp.b32 	%r1176, %r1129, %r1135, %p366;
	selp.b32 	%r1177, %r1133, %r1136, %p366;
	selp.b32 	%r1178, %r1136, %r1133, %p366;
	setp.lt.s32 	%p367, %r1146, 0;
	setp.gt.s32 	%p368, %r1138, 0;
	and.pred  	%p369, %p367, %p368;
	selp.b32 	%r1179, %r1146, %r1138, %p369;
	selp.b32 	%r1181, %r1138, %r1146, %p369;
	selp.b32 	%r1182, %r1143, %r1147, %p369;
	selp.b32 	%r1183, %r1147, %r1143, %p369;
	setp.lt.s32 	%p370, %r1151, 0;
	setp.gt.s32 	%p371, %r1144, 0;
	and.pred  	%p372, %p370, %p371;
	selp.b32 	%r1184, %r1151, %r1144, %p372;
	selp.b32 	%r1186, %r1144, %r1151, %p372;
	selp.b32 	%r1187, %r1148, %r1152, %p372;
	selp.b32 	%r1188, %r1152, %r1148, %p372;
	setp.lt.s32 	%p373, %r1156, 0;
	setp.gt.s32 	%p374, %r1149, 0;
	and.pred  	%p375, %p373, %p374;
	selp.b32 	%r1189, %r1156, %r1149, %p375;
	selp.b32 	%r1191, %r1149, %r1156, %p375;
	selp.b32 	%r1192, %r1153, %r1157, %p375;
	selp.b32 	%r1193, %r1157, %r1153, %p375;
	setp.lt.s32 	%p376, %r1161, 0;
	setp.gt.s32 	%p377, %r1154, 0;
	and.pred  	%p378, %p376, %p377;
	selp.b32 	%r1194, %r1161, %r1154, %p378;
	selp.b32 	%r1196, %r1154, %r1161, %p378;
	selp.b32 	%r1197, %r1158, %r1162, %p378;
	selp.b32 	%r1198, %r1162, %r1158, %p378;
	setp.lt.s32 	%p379, %r1166, 0;
	setp.gt.s32 	%p380, %r1159, 0;
	and.pred  	%p381, %p379, %p380;
	selp.b32 	%r1199, %r1166, %r1159, %p381;
	selp.b32 	%r1201, %r1159, %r1166, %p381;
	selp.b32 	%r1202, %r1163, %r1167, %p381;
	selp.b32 	%r1203, %r1167, %r1163, %p381;
	setp.lt.s32 	%p382, %r1171, 0;
	setp.gt.s32 	%p383, %r1164, 0;
	and.pred  	%p384, %p382, %p383;
	selp.b32 	%r1204, %r1171, %r1164, %p384;
	selp.b32 	%r1206, %r1164, %r1171, %p384;
	selp.b32 	%r1207, %r1168, %r1172, %p384;
	selp.b32 	%r1208, %r1172, %r1168, %p384;
	setp.lt.s32 	%p385, %r1176, 0;
	setp.gt.s32 	%p386, %r1169, 0;
	and.pred  	%p387, %p385, %p386;
	selp.b32 	%r1209, %r1176, %r1169, %p387;
	selp.b32 	%r1211, %r1169, %r1176, %p387;
	selp.b32 	%r1212, %r1173, %r1177, %p387;
	selp.b32 	%r1213, %r1177, %r1173, %p387;
	setp.lt.s32 	%p388, %r1134, 0;
	setp.gt.s32 	%p389, %r1174, 0;
	and.pred  	%p390, %p388, %p389;
	selp.b32 	%r1214, %r1134, %r1174, %p390;
	selp.b32 	%r1215, %r1174, %r1134, %p390;
	selp.b32 	%r1216, %r1178, %r1137, %p390;
	selp.b32 	%r1217, %r1137, %r1178, %p390;
	setp.lt.s32 	%p391, %r1181, 0;
	setp.gt.s32 	%p392, %r1140, 0;
	and.pred  	%p393, %p391, %p392;
	selp.b32 	%r1218, %r1181, %r1140, %p393;
	selp.b32 	%r1220, %r1140, %r1181, %p393;
	selp.b32 	%r1222, %r1142, %r1182, %p393;
	selp.b32 	%r1223, %r1182, %r1142, %p393;
	setp.lt.s32 	%p394, %r1186, 0;
	setp.gt.s32 	%p395, %r1179, 0;
	and.pred  	%p396, %p394, %p395;
	selp.b32 	%r1224, %r1186, %r1179, %p396;
	selp.b32 	%r1226, %r1179, %r1186, %p396;
	selp.b32 	%r1227, %r1183, %r1187, %p396;
	selp.b32 	%r1228, %r1187, %r1183, %p396;
	setp.lt.s32 	%p397, %r1191, 0;
	setp.gt.s32 	%p398, %r1184, 0;
	and.pred  	%p399, %p397, %p398;
	selp.b32 	%r1229, %r1191, %r1184, %p399;
	selp.b32 	%r1231, %r1184, %r1191, %p399;
	selp.b32 	%r1232, %r1188, %r1192, %p399;
	selp.b32 	%r1233, %r1192, %r1188, %p399;
	setp.lt.s32 	%p400, %r1196, 0;
	setp.gt.s32 	%p401, %r1189, 0;
	and.pred  	%p402, %p400, %p401;
	selp.b32 	%r1234, %r1196, %r1189, %p402;
	selp.b32 	%r1236, %r1189, %r1196, %p402;
	selp.b32 	%r1237, %r1193, %r1197, %p402;
	selp.b32 	%r1238, %r1197, %r1193, %p402;
	setp.lt.s32 	%p403, %r1201, 0;
	setp.gt.s32 	%p404, %r1194, 0;
	and.pred  	%p405, %p403, %p404;
	selp.b32 	%r1239, %r1201, %r1194, %p405;
	selp.b32 	%r1241, %r1194, %r1201, %p405;
	selp.b32 	%r1242, %r1198, %r1202, %p405;
	selp.b32 	%r1243, %r1202, %r1198, %p405;
	setp.lt.s32 	%p406, %r1206, 0;
	setp.gt.s32 	%p407, %r1199, 0;
	and.pred  	%p408, %p406, %p407;
	selp.b32 	%r1244, %r1206, %r1199, %p408;
	selp.b32 	%r1246, %r1199, %r1206, %p408;
	selp.b32 	%r1247, %r1203, %r1207, %p408;
	selp.b32 	%r1248, %r1207, %r1203, %p408;
	setp.lt.s32 	%p409, %r1211, 0;
	setp.gt.s32 	%p410, %r1204, 0;
	and.pred  	%p411, %p409, %p410;
	selp.b32 	%r1249, %r1211, %r1204, %p411;
	selp.b32 	%r1251, %r1204, %r1211, %p411;
	selp.b32 	%r1252, %r1208, %r1212, %p411;
	selp.b32 	%r1253, %r1212, %r1208, %p411;
	setp.lt.s32 	%p412, %r1215, 0;
	setp.gt.s32 	%p413, %r1209, 0;
	and.pred  	%p414, %p412, %p413;
	selp.b32 	%r1254, %r1215, %r1209, %p414;
	selp.b32 	%r1256, %r1209, %r1215, %p414;
	selp.b32 	%r1257, %r1213, %r1216, %p414;
	selp.b32 	%r1258, %r1216, %r1213, %p414;
	setp.lt.s32 	%p415, %r1226, 0;
	setp.gt.s32 	%p416, %r1218, 0;
	and.pred  	%p417, %p415, %p416;
	selp.b32 	%r1259, %r1226, %r1218, %p417;
	selp.b32 	%r1261, %r1218, %r1226, %p417;
	selp.b32 	%r1262, %r1223, %r1227, %p417;
	selp.b32 	%r1263, %r1227, %r1223, %p417;
	setp.lt.s32 	%p418, %r1231, 0;
	setp.gt.s32 	%p419, %r1224, 0;
	and.pred  	%p420, %p418, %p419;
	selp.b32 	%r1264, %r1231, %r1224, %p420;
	selp.b32 	%r1266, %r1224, %r1231, %p420;
	selp.b32 	%r1267, %r1228, %r1232, %p420;
	selp.b32 	%r1268, %r1232, %r1228, %p420;
	setp.lt.s32 	%p421, %r1236, 0;
	setp.gt.s32 	%p422, %r1229, 0;
	and.pred  	%p423, %p421, %p422;
	selp.b32 	%r1269, %r1236, %r1229, %p423;
	selp.b32 	%r1271, %r1229, %r1236, %p423;
	selp.b32 	%r1272, %r1233, %r1237, %p423;
	selp.b32 	%r1273, %r1237, %r1233, %p423;
	setp.lt.s32 	%p424, %r1241, 0;
	setp.gt.s32 	%p425, %r1234, 0;
	and.pred  	%p426, %p424, %p425;
	selp.b32 	%r1274, %r1241, %r1234, %p426;
	selp.b32 	%r1276, %r1234, %r1241, %p426;
	selp.b32 	%r1277, %r1238, %r1242, %p426;
	selp.b32 	%r1278, %r1242, %r1238, %p426;
	setp.lt.s32 	%p427, %r1246, 0;
	setp.gt.s32 	%p428, %r1239, 0;
	and.pred  	%p429, %p427, %p428;
	selp.b32 	%r1279, %r1246, %r1239, %p429;
	selp.b32 	%r1281, %r1239, %r1246, %p429;
	selp.b32 	%r1282, %r1243, %r1247, %p429;
	selp.b32 	%r1283, %r1247, %r1243, %p429;
	setp.lt.s32 	%p430, %r1251, 0;
	setp.gt.s32 	%p431, %r1244, 0;
	and.pred  	%p432, %p430, %p431;
	selp.b32 	%r1284, %r1251, %r1244, %p432;
	selp.b32 	%r1286, %r1244, %r1251, %p432;
	selp.b32 	%r1287, %r1248, %r1252, %p432;
	selp.b32 	%r1288, %r1252, %r1248, %p432;
	setp.lt.s32 	%p433, %r1256, 0;
	setp.gt.s32 	%p434, %r1249, 0;
	and.pred  	%p435, %p433, %p434;
	selp.b32 	%r1289, %r1256, %r1249, %p435;
	selp.b32 	%r1291, %r1249, %r1256, %p435;
	selp.b32 	%r1292, %r1253, %r1257, %p435;
	selp.b32 	%r1293, %r1257, %r1253, %p435;
	setp.lt.s32 	%p436, %r1214, 0;
	setp.gt.s32 	%p437, %r1254, 0;
	and.pred  	%p438, %p436, %p437;
	selp.b32 	%r1294, %r1214, %r1254, %p438;
	selp.b32 	%r1295, %r1254, %r1214, %p438;
	selp.b32 	%r1296, %r1258, %r1217, %p438;
	selp.b32 	%r1297, %r1217, %r1258, %p438;
	setp.lt.s32 	%p439, %r1261, 0;
	setp.gt.s32 	%p440, %r1220, 0;
	and.pred  	%p441, %p439, %p440;
	selp.b32 	%r1298, %r1261, %r1220, %p441;
	selp.b32 	%r1300, %r1220, %r1261, %p441;
	selp.b32 	%r1302, %r1222, %r1262, %p441;
	selp.b32 	%r1303, %r1262, %r1222, %p441;
	setp.lt.s32 	%p442, %r1266, 0;
	setp.gt.s32 	%p443, %r1259, 0;
	and.pred  	%p444, %p442, %p443;
	selp.b32 	%r1304, %r1266, %r1259, %p444;
	selp.b32 	%r1306, %r1259, %r1266, %p444;
	selp.b32 	%r1307, %r1263, %r1267, %p444;
	selp.b32 	%r1308, %r1267, %r1263, %p444;
	setp.lt.s32 	%p445, %r1271, 0;
	setp.gt.s32 	%p446, %r1264, 0;
	and.pred  	%p447, %p445, %p446;
	selp.b32 	%r1309, %r1271, %r1264, %p447;
	selp.b32 	%r1311, %r1264, %r1271, %p447;
	selp.b32 	%r1312, %r1268, %r1272, %p447;
	selp.b32 	%r1313, %r1272, %r1268, %p447;
	setp.lt.s32 	%p448, %r1276, 0;
	setp.gt.s32 	%p449, %r1269, 0;
	and.pred  	%p450, %p448, %p449;
	selp.b32 	%r1314, %r1276, %r1269, %p450;
	selp.b32 	%r1316, %r1269, %r1276, %p450;
	selp.b32 	%r1317, %r1273, %r1277, %p450;
	selp.b32 	%r1318, %r1277, %r1273, %p450;
	setp.lt.s32 	%p451, %r1281, 0;
	setp.gt.s32 	%p452, %r1274, 0;
	and.pred  	%p453, %p451, %p452;
	selp.b32 	%r1319, %r1281, %r1274, %p453;
	selp.b32 	%r1321, %r1274, %r1281, %p453;
	selp.b32 	%r1322, %r1278, %r1282, %p453;
	selp.b32 	%r1323, %r1282, %r1278, %p453;
	setp.lt.s32 	%p454, %r1286, 0;
	setp.gt.s32 	%p455, %r1279, 0;
	and.pred  	%p456, %p454, %p455;
	selp.b32 	%r1324, %r1286, %r1279, %p456;
	selp.b32 	%r1326, %r1279, %r1286, %p456;
	selp.b32 	%r1327, %r1283, %r1287, %p456;
	selp.b32 	%r1328, %r1287, %r1283, %p456;
	setp.lt.s32 	%p457, %r1291, 0;
	setp.gt.s32 	%p458, %r1284, 0;
	and.pred  	%p459, %p457, %p458;
	selp.b32 	%r1329, %r1291, %r1284, %p459;
	selp.b32 	%r1331, %r1284, %r1291, %p459;
	selp.b32 	%r1332, %r1288, %r1292, %p459;
	selp.b32 	%r1333, %r1292, %r1288, %p459;
	setp.lt.s32 	%p460, %r1295, 0;
	setp.gt.s32 	%p461, %r1289, 0;
	and.pred  	%p462, %p460, %p461;
	selp.b32 	%r1334, %r1295, %r1289, %p462;
	selp.b32 	%r1336, %r1289, %r1295, %p462;
	selp.b32 	%r1337, %r1293, %r1296, %p462;
	selp.b32 	%r1338, %r1296, %r1293, %p462;
	setp.lt.s32 	%p463, %r1306, 0;
	setp.gt.s32 	%p464, %r1298, 0;
	and.pred  	%p465, %p463, %p464;
	selp.b32 	%r1339, %r1306, %r1298, %p465;
	selp.b32 	%r1341, %r1298, %r1306, %p465;
	selp.b32 	%r1342, %r1303, %r1307, %p465;
	selp.b32 	%r1343, %r1307, %r1303, %p465;
	setp.lt.s32 	%p466, %r1311, 0;
	setp.gt.s32 	%p467, %r1304, 0;
	and.pred  	%p468, %p466, %p467;
	selp.b32 	%r1344, %r1311, %r1304, %p468;
	selp.b32 	%r1346, %r1304, %r1311, %p468;
	selp.b32 	%r1347, %r1308, %r1312, %p468;
	selp.b32 	%r1348, %r1312, %r1308, %p468;
	setp.lt.s32 	%p469, %r1316, 0;
	setp.gt.s32 	%p470, %r1309, 0;
	and.pred  	%p471, %p469, %p470;
	selp.b32 	%r1349, %r1316, %r1309, %p471;
	selp.b32 	%r1351, %r1309, %r1316, %p471;
	selp.b32 	%r1352, %r1313, %r1317, %p471;
	selp.b32 	%r1353, %r1317, %r1313, %p471;
	setp.lt.s32 	%p472, %r1321, 0;
	setp.gt.s32 	%p473, %r1314, 0;
	and.pred  	%p474, %p472, %p473;
	selp.b32 	%r1354, %r1321, %r1314, %p474;
	selp.b32 	%r1356, %r1314, %r1321, %p474;
	selp.b32 	%r1357, %r1318, %r1322, %p474;
	selp.b32 	%r1358, %r1322, %r1318, %p474;
	setp.lt.s32 	%p475, %r1326, 0;
	setp.gt.s32 	%p476, %r1319, 0;
	and.pred  	%p477, %p475, %p476;
	selp.b32 	%r1359, %r1326, %r1319, %p477;
	selp.b32 	%r1361, %r1319, %r1326, %p477;
	selp.b32 	%r1362, %r1323, %r1327, %p477;
	selp.b32 	%r1363, %r1327, %r1323, %p477;
	setp.lt.s32 	%p478, %r1331, 0;
	setp.gt.s32 	%p479, %r1324, 0;
	and.pred  	%p480, %p478, %p479;
	selp.b32 	%r1364, %r1331, %r1324, %p480;
	selp.b32 	%r1366, %r1324, %r1331, %p480;
	selp.b32 	%r1367, %r1328, %r1332, %p480;
	selp.b32 	%r1368, %r1332, %r1328, %p480;
	setp.lt.s32 	%p481, %r1336, 0;
	setp.gt.s32 	%p482, %r1329, 0;
	and.pred  	%p483, %p481, %p482;
	selp.b32 	%r1369, %r1336, %r1329, %p483;
	selp.b32 	%r1371, %r1329, %r1336, %p483;
	selp.b32 	%r1372, %r1333, %r1337, %p483;
	selp.b32 	%r1373, %r1337, %r1333, %p483;
	setp.lt.s32 	%p484, %r1294, 0;
	setp.gt.s32 	%p485, %r1334, 0;
	and.pred  	%p486, %p484, %p485;
	selp.b32 	%r1374, %r1294, %r1334, %p486;
	selp.b32 	%r1375, %r1334, %r1294, %p486;
	selp.b32 	%r1376, %r1338, %r1297, %p486;
	selp.b32 	%r1377, %r1297, %r1338, %p486;
	setp.lt.s32 	%p487, %r1341, 0;
	setp.gt.s32 	%p488, %r1300, 0;
	and.pred  	%p489, %p487, %p488;
	selp.b32 	%r1378, %r1341, %r1300, %p489;
	selp.b32 	%r1380, %r1300, %r1341, %p489;
	selp.b32 	%r1382, %r1302, %r1342, %p489;
	selp.b32 	%r1383, %r1342, %r1302, %p489;
	setp.lt.s32 	%p490, %r1346, 0;
	setp.gt.s32 	%p491, %r1339, 0;
	and.pred  	%p492, %p490, %p491;
	selp.b32 	%r1384, %r1346, %r1339, %p492;
	selp.b32 	%r1386, %r1339, %r1346, %p492;
	selp.b32 	%r1387, %r1343, %r1347, %p492;
	selp.b32 	%r1388, %r1347, %r1343, %p492;
	setp.lt.s32 	%p493, %r1351, 0;
	setp.gt.s32 	%p494, %r1344, 0;
	and.pred  	%p495, %p493, %p494;
	selp.b32 	%r1389, %r1351, %r1344, %p495;
	selp.b32 	%r1391, %r1344, %r1351, %p495;
	selp.b32 	%r1392, %r1348, %r1352, %p495;
	selp.b32 	%r1393, %r1352, %r1348, %p495;
	setp.lt.s32 	%p496, %r1356, 0;
	setp.gt.s32 	%p497, %r1349, 0;
	and.pred  	%p498, %p496, %p497;
	selp.b32 	%r1394, %r1356, %r1349, %p498;
	selp.b32 	%r1396, %r1349, %r1356, %p498;
	selp.b32 	%r1397, %r1353, %r1357, %p498;
	selp.b32 	%r1398, %r1357, %r1353, %p498;
	setp.lt.s32 	%p499, %r1361, 0;
	setp.gt.s32 	%p500, %r1354, 0;
	and.pred  	%p501, %p499, %p500;
	selp.b32 	%r1399, %r1361, %r1354, %p501;
	selp.b32 	%r1401, %r1354, %r1361, %p501;
	selp.b32 	%r1402, %r1358, %r1362, %p501;
	selp.b32 	%r1403, %r1362, %r1358, %p501;
	setp.lt.s32 	%p502, %r1366, 0;
	setp.gt.s32 	%p503, %r1359, 0;
	and.pred  	%p504, %p502, %p503;
	selp.b32 	%r1404, %r1366, %r1359, %p504;
	selp.b32 	%r1406, %r1359, %r1366, %p504;
	selp.b32 	%r1407, %r1363, %r1367, %p504;
	selp.b32 	%r1408, %r1367, %r1363, %p504;
	setp.lt.s32 	%p505, %r1371, 0;
	setp.gt.s32 	%p506, %r1364, 0;
	and.pred  	%p507, %p505, %p506;
	selp.b32 	%r1409, %r1371, %r1364, %p507;
	selp.b32 	%r1411, %r1364, %r1371, %p507;
	selp.b32 	%r1412, %r1368, %r1372, %p507;
	selp.b32 	%r1413, %r1372, %r1368, %p507;
	setp.lt.s32 	%p508, %r1375, 0;
	setp.gt.s32 	%p509, %r1369, 0;
	and.pred  	%p510, %p508, %p509;
	selp.b32 	%r1414, %r1375, %r1369, %p510;
	selp.b32 	%r1416, %r1369, %r1375, %p510;
	selp.b32 	%r1417, %r1373, %r1376, %p510;
	selp.b32 	%r1418, %r1376, %r1373, %p510;
	setp.lt.s32 	%p511, %r1386, 0;
	setp.gt.s32 	%p512, %r1378, 0;
	and.pred  	%p513, %p511, %p512;
	selp.b32 	%r1419, %r1386, %r1378, %p513;
	selp.b32 	%r1421, %r1378, %r1386, %p513;
	selp.b32 	%r1422, %r1383, %r1387, %p513;
	selp.b32 	%r1423, %r1387, %r1383, %p513;
	setp.lt.s32 	%p514, %r1391, 0;
	setp.gt.s32 	%p515, %r1384, 0;
	and.pred  	%p516, %p514, %p515;
	selp.b32 	%r1424, %r1391, %r1384, %p516;
	selp.b32 	%r1426, %r1384, %r1391, %p516;
	selp.b32 	%r1427, %r1388, %r1392, %p516;
	selp.b32 	%r1428, %r1392, %r1388, %p516;
	setp.lt.s32 	%p517, %r1396, 0;
	setp.gt.s32 	%p518, %r1389, 0;
	and.pred  	%p519, %p517, %p518;
	selp.b32 	%r1429, %r1396, %r1389, %p519;
	selp.b32 	%r1431, %r1389, %r1396, %p519;
	selp.b32 	%r1432, %r1393, %r1397, %p519;
	selp.b32 	%r1433, %r1397, %r1393, %p519;
	setp.lt.s32 	%p520, %r1401, 0;
	setp.gt.s32 	%p521, %r1394, 0;
	and.pred  	%p522, %p520, %p521;
	selp.b32 	%r1434, %r1401, %r1394, %p522;
	selp.b32 	%r1436, %r1394, %r1401, %p522;
	selp.b32 	%r1437, %r1398, %r1402, %p522;
	selp.b32 	%r1438, %r1402, %r1398, %p522;
	setp.lt.s32 	%p523, %r1406, 0;
	setp.gt.s32 	%p524, %r1399, 0;
	and.pred  	%p525, %p523, %p524;
	selp.b32 	%r1439, %r1406, %r1399, %p525;
	selp.b32 	%r1441, %r1399, %r1406, %p525;
	selp.b32 	%r1442, %r1403, %r1407, %p525;
	selp.b32 	%r1443, %r1407, %r1403, %p525;
	setp.lt.s32 	%p526, %r1411, 0;
	setp.gt.s32 	%p527, %r1404, 0;
	and.pred  	%p528, %p526, %p527;
	selp.b32 	%r1444, %r1411, %r1404, %p528;
	selp.b32 	%r1446, %r1404, %r1411, %p528;
	selp.b32 	%r1447, %r1408, %r1412, %p528;
	selp.b32 	%r1448, %r1412, %r1408, %p528;
	setp.lt.s32 	%p529, %r1416, 0;
	setp.gt.s32 	%p530, %r1409, 0;
	and.pred  	%p531, %p529, %p530;
	selp.b32 	%r1449, %r1416, %r1409, %p531;
	selp.b32 	%r1451, %r1409, %r1416, %p531;
	selp.b32 	%r1452, %r1413, %r1417, %p531;
	selp.b32 	%r1453, %r1417, %r1413, %p531;
	setp.lt.s32 	%p532, %r1374, 0;
	setp.gt.s32 	%p533, %r1414, 0;
	and.pred  	%p534, %p532, %p533;
	selp.b32 	%r2786, %r1374, %r1414, %p534;
	selp.b32 	%r1454, %r1414, %r1374, %p534;
	selp.b32 	%r1455, %r1418, %r1377, %p534;
	selp.b32 	%r2819, %r1377, %r1418, %p534;
	setp.lt.s32 	%p535, %r1421, 0;
	setp.gt.s32 	%p536, %r1380, 0;
	and.pred  	%p537, %p535, %p536;
	selp.b32 	%r2801, %r1421, %r1380, %p537;
	selp.b32 	%r2802, %r1380, %r1421, %p537;
	selp.b32 	%r2803, %r1382, %r1422, %p537;
	selp.b32 	%r2804, %r1422, %r1382, %p537;
	setp.lt.s32 	%p538, %r1426, 0;
	setp.gt.s32 	%p539, %r1419, 0;
	and.pred  	%p540, %p538, %p539;
	selp.b32 	%r2799, %r1426, %r1419, %p540;
	selp.b32 	%r2800, %r1419, %r1426, %p540;
	selp.b32 	%r2805, %r1423, %r1427, %p540;
	selp.b32 	%r2806, %r1427, %r1423, %p540;
	setp.lt.s32 	%p541, %r1431, 0;
	setp.gt.s32 	%p542, %r1424, 0;
	and.pred  	%p543, %p541, %p542;
	selp.b32 	%r2797, %r1431, %r1424, %p543;
	selp.b32 	%r2798, %r1424, %r1431, %p543;
	selp.b32 	%r2807, %r1428, %r1432, %p543;
	selp.b32 	%r2808, %r1432, %r1428, %p543;
	setp.lt.s32 	%p544, %r1436, 0;
	setp.gt.s32 	%p545, %r1429, 0;
	and.pred  	%p546, %p544, %p545;
	selp.b32 	%r2795, %r1436, %r1429, %p546;
	selp.b32 	%r2796, %r1429, %r1436, %p546;
	selp.b32 	%r2809, %r1433, %r1437, %p546;
	selp.b32 	%r2810, %r1437, %r1433, %p546;
	setp.lt.s32 	%p547, %r1441, 0;
	setp.gt.s32 	%p548, %r1434, 0;
	and.pred  	%p549, %p547, %p548;
	selp.b32 	%r2793, %r1441, %r1434, %p549;
	selp.b32 	%r2794, %r1434, %r1441, %p549;
	selp.b32 	%r2811, %r1438, %r1442, %p549;
	selp.b32 	%r2812, %r1442, %r1438, %p549;
	setp.lt.s32 	%p550, %r1446, 0;
	setp.gt.s32 	%p551, %r1439, 0;
	and.pred  	%p552, %p550, %p551;
	selp.b32 	%r2791, %r1446, %r1439, %p552;
	selp.b32 	%r2792, %r1439, %r1446, %p552;
	selp.b32 	%r2813, %r1443, %r1447, %p552;
	selp.b32 	%r2814, %r1447, %r1443, %p552;
	setp.lt.s32 	%p553, %r1451, 0;
	setp.gt.s32 	%p554, %r1444, 0;
	and.pred  	%p555, %p553, %p554;
	selp.b32 	%r2789, %r1451, %r1444, %p555;
	selp.b32 	%r2790, %r1444, %r1451, %p555;
	selp.b32 	%r2815, %r1448, %r1452, %p555;
	selp.b32 	%r2816, %r1452, %r1448, %p555;
	setp.lt.s32 	%p556, %r1454, 0;
	setp.gt.s32 	%p557, %r1449, 0;
	and.pred  	%p558, %p556, %p557;
	selp.b32 	%r2787, %r1454, %r1449, %p558;
	selp.b32 	%r2788, %r1449, %r1454, %p558;
	selp.b32 	%r2817, %r1453, %r1455, %p558;
	selp.b32 	%r2818, %r1455, %r1453, %p558;
$L__BB6_178:
	mov.b32 	%r2820, 2;
$L__BB6_179:
	mov.u32 	%r470, %r2820;
	bar.sync 	0;
	add.s32 	%r1457, %r470, -1;
	shr.u32 	%r1458, %r470, 1;
	mov.u32 	%r1459, _ZZN3cub18CUB_300001_SM_10006detail10merge_sort30DeviceMergeSortBlockSortKernelINS2_10policy_hubIN6thrust24THRUST_300001_SM_1000_NS6detail15normal_iteratorINS6_10device_ptrIiEEEEE9Policy600ESB_SB_SB_SB_j10my_compareiiEEvbT0_T1_T2_T3_T4_PT6_PT7_T5_NS1_7vsmem_tEE19static_temp_storage;
	mad.lo.s32 	%r1460, %r243, 68, %r1459;
	st.shared.u32 	[%r1460], %r2802;
	st.shared.u32 	[%r1460+4], %r2801;
	st.shared.u32 	[%r1460+8], %r2800;
	st.shared.u32 	[%r1460+12], %r2799;
	st.shared.u32 	[%r1460+16], %r2798;
	st.shared.u32 	[%r1460+20], %r2797;
	st.shared.u32 	[%r1460+24], %r2796;
	st.shared.u32 	[%r1460+28], %r2795;
	st.shared.u32 	[%r1460+32], %r2794;
	st.shared.u32 	[%r1460+36], %r2793;
	st.shared.u32 	[%r1460+40], %r2792;
	st.shared.u32 	[%r1460+44], %r2791;
	st.shared.u32 	[%r1460+48], %r2790;
	st.shared.u32 	[%r1460+52], %r2789;
	st.shared.u32 	[%r1460+56], %r2788;
	st.shared.u32 	[%r1460+60], %r2787;
	st.shared.u32 	[%r1460+64], %r2786;
	bar.sync 	0;
	neg.s32 	%r1461, %r470;
	and.b32  	%r1462, %r243, %r1461;
	mul.lo.s32 	%r1463, %r1462, 17;
	mul.lo.s32 	%r1464, %r1458, 17;
	and.b32  	%r1465, %r1457, %r243;
	mul.lo.s32 	%r1466, %r1465, 17;
	min.s32 	%r471, %r1466, %r242;
	min.s32 	%r472, %r1463, %r242;
	add.s32 	%r1467, %r472, %r1464;
	min.s32 	%r473, %r1467, %r242;
	add.s32 	%r1468, %r473, %r1464;
	min.s32 	%r474, %r1468, %r242;
	sub.s32 	%r1469, %r473, %r472;
	sub.s32 	%r1470, %r474, %r473;
	setp.lt.s32 	%p559, %r471, %r1470;
	sub.s32 	%r1471, %r471, %r1470;
	selp.b32 	%r2823, 0, %r1471, %p559;
	min.s32 	%r2821, %r1469, %r471;
	setp.ge.s32 	%p560, %r2823, %r2821;
	@%p560 bra 	$L__BB6_182;
	add.s32 	%r477, %r473, %r471;
$L__BB6_181:
	sub.s32 	%r1472, %r2821, %r2823;
	shr.u32 	%r1473, %r1472, 31;
	add.s32 	%r1474, %r1472, %r1473;
	shr.s32 	%r1475, %r1474, 1;
	add.s32 	%r1476, %r1475, %r2823;
	add.s32 	%r1477, %r1476, %r472;
	shl.b32 	%r1478, %r1477, 2;
	add.s32 	%r1480, %r1459, %r1478;
	ld.shared.u32 	%r1481, [%r1480];
	not.b32 	%r1483, %r1476;
	add.s32 	%r1484, %r477, %r1483;
	shl.b32 	%r1485, %r1484, 2;
	add.s32 	%r1486, %r1459, %r1485;
	ld.shared.u32 	%r1487, [%r1486];
	setp.lt.s32 	%p561, %r1487, 0;
	setp.gt.s32 	%p562, %r1481, 0;
	and.pred  	%p563, %p561, %p562;
	add.s32 	%r1488, %r1476, 1;
	selp.b32 	%r2823, %r1488, %r2823, %p563;
	selp.b32 	%r2821, %r2821, %r1476, %p563;
	setp.lt.s32 	%p564, %r2823, %r2821;
	@%p564 bra 	$L__BB6_181;
$L__BB6_182:
	add.s32 	%r483, %r2823, %r472;
	add.s32 	%r1489, %r473, %r471;
	sub.s32 	%r484, %r1489, %r2823;
	shl.b32 	%r1490, %r483, 2;
	add.s32 	%r485, %r1459, %r1490;
	ld.shared.u32 	%r2826, [%r485];
	shl.b32 	%r1492, %r484, 2;
	add.s32 	%r487, %r1459, %r1492;
	ld.shared.u32 	%r2825, [%r487];
	setp.ge.s32 	%p566, %r484, %r474;
	mov.pred 	%p1308, 0;
	@%p566 bra 	$L__BB6_185;
	setp.ge.s32 	%p568, %r483, %r473;
	mov.pred 	%p1308, -1;
	@%p568 bra 	$L__BB6_185;
	setp.gt.s32 	%p569, %r2825, -1;
	setp.lt.s32 	%p570, %r2826, 1;
	or.pred  	%p1308, %p569, %p570;
$L__BB6_185:
	selp.b32 	%r2802, %r2825, %r2826, %p1308;
	selp.u32 	%r1493, 1, 0, %p1308;
	add.s32 	%r490, %r484, %r1493;
	not.pred 	%p571, %p1308;
	selp.u32 	%r1494, 1, 0, %p571;
	add.s32 	%r491, %r483, %r1494;
	selp.b32 	%r492, %r484, %r483, %p1308;
	@%p571 bra 	$L__BB6_187;
	ld.shared.u32 	%r2825, [%r487+4];
	bra.uni 	$L__BB6_188;
$L__BB6_187:
	ld.shared.u32 	%r2826, [%r485+4];
$L__BB6_188:
	setp.ge.s32 	%p573, %r490, %r474;
	mov.pred 	%p1309, 0;
	@%p573 bra 	$L__BB6_191;
	setp.ge.s32 	%p575, %r491, %r473;
	mov.pred 	%p1309, -1;
	@%p575 bra 	$L__BB6_191;
	setp.gt.s32 	%p576, %r2825, -1;
	setp.lt.s32 	%p577, %r2826, 1;
	or.pred  	%p1309, %p576, %p577;
$L__BB6_191:
	selp.b32 	%r2801, %r2825, %r2826, %p1309;
	selp.u32 	%r1495, 1, 0, %p1309;
	add.s32 	%r498, %r490, %r1495;
	not.pred 	%p578, %p1309;
	selp.u32 	%r1496, 1, 0, %p578;
	add.s32 	%r499, %r491, %r1496;
	selp.b32 	%r500, %r490, %r491, %p1309;
	@%p1309 bra 	$L__BB6_193;
	shl.b32 	%r1497, %r499, 2;
	add.s32 	%r1499, %r1459, %r1497;
	ld.shared.u32 	%r2826, [%r1499];
	bra.uni 	$L__BB6_194;
$L__BB6_193:
	shl.b32 	%r1500, %r498, 2;
	add.s32 	%r1502, %r1459, %r1500;
	ld.shared.u32 	%r2825, [%r1502];
$L__BB6_194:
	setp.ge.s32 	%p580, %r498, %r474;
	mov.pred 	%p1310, 0;
	@%p580 bra 	$L__BB6_197;
	setp.ge.s32 	%p582, %r499, %r473;
	mov.pred 	%p1310, -1;
	@%p582 bra 	$L__BB6_197;
	setp.gt.s32 	%p583, %r2825, -1;
	setp.lt.s32 	%p584, %r2826, 1;
	or.pred  	%p1310, %p583, %p584;
$L__BB6_197:
	selp.b32 	%r2800, %r2825, %r2826, %p1310;
	selp.u32 	%r1503, 1, 0, %p1310;
	add.s32 	%r506, %r498, %r1503;
	not.pred 	%p585, %p1310;
	selp.u32 	%r1504, 1, 0, %p585;
	add.s32 	%r507, %r499, %r1504;
	selp.b32 	%r508, %r498, %r499, %p1310;
	@%p1310 bra 	$L__BB6_199;
	shl.b32 	%r1505, %r507, 2;
	add.s32 	%r1507, %r1459, %r1505;
	ld.shared.u32 	%r2826, [%r1507];
	bra.uni 	$L__BB6_200;
$L__BB6_199:
	shl.b32 	%r1508, %r506, 2;
	add.s32 	%r1510, %r1459, %r1508;
	ld.shared.u32 	%r2825, [%r1510];
$L__BB6_200:
	setp.ge.s32 	%p587, %r506, %r474;
	mov.pred 	%p1311, 0;
	@%p587 bra 	$L__BB6_203;
	setp.ge.s32 	%p589, %r507, %r473;
	mov.pred 	%p1311, -1;
	@%p589 bra 	$L__BB6_203;
	setp.gt.s32 	%p590, %r2825, -1;
	setp.lt.s32 	%p591, %r2826, 1;
	or.pred  	%p1311, %p590, %p591;
$L__BB6_203:
	selp.b32 	%r2799, %r2825, %r2826, %p1311;
	selp.u32 	%r1511, 1, 0, %p1311;
	add.s32 	%r514, %r506, %r1511;
	not.pred 	%p592, %p1311;
	selp.u32 	%r1512, 1, 0, %p592;
	add.s32 	%r515, %r507, %r1512;
	selp.b32 	%r516, %r506, %r507, %p1311;
	@%p1311 bra 	$L__BB6_205;
	shl.b32 	%r1513, %r515, 2;
	add.s32 	%r1515, %r1459, %r1513;
	ld.shared.u32 	%r2826, [%r1515];
	bra.uni 	$L__BB6_206;
$L__BB6_205:
	shl.b32 	%r1516, %r514, 2;
	add.s32 	%r1518, %r1459, %r1516;
	ld.shared.u32 	%r2825, [%r1518];
$L__BB6_206:
	setp.ge.s32 	%p594, %r514, %r474;
	mov.pred 	%p1312, 0;
	@%p594 bra 	$L__BB6_209;
	setp.ge.s32 	%p596, %r515, %r473;
	mov.pred 	%p1312, -1;
	@%p596 bra 	$L__BB6_209;
	setp.gt.s32 	%p597, %r2825, -1;
	setp.lt.s32 	%p598, %r2826, 1;
	or.pred  	%p1312, %p597, %p598;
$L__BB6_209:
	selp.b32 	%r2798, %r2825, %r2826, %p1312;
	selp.u32 	%r1519, 1, 0, %p1312;
	add.s32 	%r522, %r514, %r1519;
	not.pred 	%p599, %p1312;
	selp.u32 	%r1520, 1, 0, %p599;
	add.s32 	%r523, %r515, %r1520;
	selp.b32 	%r524, %r514, %r515, %p1312;
	@%p1312 bra 	$L__BB6_211;
	shl.b32 	%r1521, %r523, 2;
	add.s32 	%r1523, %r1459, %r1521;
	ld.shared.u32 	%r2826, [%r1523];
	bra.uni 	$L__BB6_212;
$L__BB6_211:
	shl.b32 	%r1524, %r522, 2;
	add.s32 	%r1526, %r1459, %r1524;
	ld.shared.u32 	%r2825, [%r1526];
$L__BB6_212:
	setp.ge.s32 	%p601, %r522, %r474;
	mov.pred 	%p1313, 0;
	@%p601 bra 	$L__BB6_215;
	setp.ge.s32 	%p603, %r523, %r473;
	mov.pred 	%p1313, -1;
	@%p603 bra 	$L__BB6_215;
	setp.gt.s32 	%p604, %r2825, -1;
	setp.lt.s32 	%p605, %r2826, 1;
	or.pred  	%p1313, %p604, %p605;
$L__BB6_215:
	selp.b32 	%r2797, %r2825, %r2826, %p1313;
	selp.u32 	%r1527, 1, 0, %p1313;
	add.s32 	%r530, %r522, %r1527;
	not.pred 	%p606, %p1313;
	selp.u32 	%r1528, 1, 0, %p606;
	add.s32 	%r531, %r523, %r1528;
	selp.b32 	%r532, %r522, %r523, %p1313;
	@%p1313 bra 	$L__BB6_217;
	shl.b32 	%r1529, %r531, 2;
	add.s32 	%r1531, %r1459, %r1529;
	ld.shared.u32 	%r2826, [%r1531];
	bra.uni 	$L__BB6_218;
$L__BB6_217:
	shl.b32 	%r1532, %r530, 2;
	add.s32 	%r1534, %r1459, %r1532;
	ld.shared.u32 	%r2825, [%r1534];
$L__BB6_218:
	setp.ge.s32 	%p608, %r530, %r474;
	mov.pred 	%p1314, 0;
	@%p608 bra 	$L__BB6_221;
	setp.ge.s32 	%p610, %r531, %r473;
	mov.pred 	%p1314, -1;
	@%p610 bra 	$L__BB6_221;
	setp.gt.s32 	%p611, %r2825, -1;
	setp.lt.s32 	%p612, %r2826, 1;
	or.pred  	%p1314, %p611, %p612;
$L__BB6_221:
	selp.b32 	%r2796, %r2825, %r2826, %p1314;
	selp.u32 	%r1535, 1, 0, %p1314;
	add.s32 	%r538, %r530, %r1535;
	not.pred 	%p613, %p1314;
	selp.u32 	%r1536, 1, 0, %p613;
	add.s32 	%r539, %r531, %r1536;
	selp.b32 	%r540, %r530, %r531, %p1314;
	@%p1314 bra 	$L__BB6_223;
	shl.b32 	%r1537, %r539, 2;
	add.s32 	%r1539, %r1459, %r1537;
	ld.shared.u32 	%r2826, [%r1539];
	bra.uni 	$L__BB6_224;
$L__BB6_223:
	shl.b32 	%r1540, %r538, 2;
	add.s32 	%r1542, %r1459, %r1540;
	ld.shared.u32 	%r2825, [%r1542];
$L__BB6_224:
	setp.ge.s32 	%p615, %r538, %r474;
	mov.pred 	%p1315, 0;
	@%p615 bra 	$L__BB6_227;
	setp.ge.s32 	%p617, %r539, %r473;
	mov.pred 	%p1315, -1;
	@%p617 bra 	$L__BB6_227;
	setp.gt.s32 	%p618, %r2825, -1;
	setp.lt.s32 	%p619, %r2826, 1;
	or.pred  	%p1315, %p618, %p619;
$L__BB6_227:
	selp.b32 	%r2795, %r2825, %r2826, %p1315;
	selp.u32 	%r1543, 1, 0, %p1315;
	add.s32 	%r546, %r538, %r1543;
	not.pred 	%p620, %p1315;
	selp.u32 	%r1544, 1, 0, %p620;
	add.s32 	%r547, %r539, %r1544;
	selp.b32 	%r548, %r538, %r539, %p1315;
	@%p1315 bra 	$L__BB6_229;
	shl.b32 	%r1545, %r547, 2;
	mov.u32 	%r1546, _ZZN3cub18CUB_300001_SM_10006detail10merge_sort30DeviceMergeSortBlockSortKernelINS2_10policy_hubIN6thrust24THRUST_300001_SM_1000_NS6detail15normal_iteratorINS6_10device_ptrIiEEEEE9Policy600ESB_SB_SB_SB_j10my_compareiiEEvbT0_T1_T2_T3_T4_PT6_PT7_T5_NS1_7vsmem_tEE19static_temp_storage;
	add.s32 	%r1547, %r1546, %r1545;
	ld.shared.u32 	%r2826, [%r1547];
	bra.uni 	$L__BB6_230;
$L__BB6_229:
	shl.b32 	%r1548, %r546, 2;
	mov.u32 	%r1549, _ZZN3cub18CUB_300001_SM_10006detail10merge_sort30DeviceMergeSortBlockSortKernelINS2_10policy_hubIN6thrust24THRUST_300001_SM_1000_NS6detail15normal_iteratorINS6_10device_ptrIiEEEEE9Policy600ESB_SB_SB_SB_j10my_compareiiEEvbT0_T1_T2_T3_T4_PT6_PT7_T5_NS1_7vsmem_tEE19static_temp_storage;
	add.s32 	%r1550, %r1549, %r1548;
	ld.shared.u32 	%r2825, [%r1550];
$L__BB6_230:
	setp.ge.s32 	%p622, %r546, %r474;
	mov.pred 	%p1316, 0;
	@%p622 bra 	$L__BB6_233;
	setp.ge.s32 	%p624, %r547, %r473;
	mov.pred 	%p1316, -1;
	@%p624 bra 	$L__BB6_233;
	setp.gt.s32 	%p625, %r2825, -1;
	setp.lt.s32 	%p626, %r2826, 1;
	or.pred  	%p1316, %p625, %p626;
$L__BB6_233:
	selp.b32 	%r2794, %r2825, %r2826, %p1316;
	selp.u32 	%r1551, 1, 0, %p1316;
	add.s32 	%r554, %r546, %r1551;
	not.pred 	%p627, %p1316;
	selp.u32 	%r1552, 1, 0, %p627;
	add.s32 	%r555, %r547, %r1552;
	selp.b32 	%r556, %r546, %r547, %p1316;
	@%p1316 bra 	$L__BB6_235;
	shl.b32 	%r1553, %r555, 2;
	mov.u32 	%r1554, _ZZN3cub18CUB_300001_SM_10006detail10merge_sort30DeviceMergeSortBlockSortKernelINS2_10policy_hubIN6thrust24THRUST_300001_SM_1000_NS6detail15normal_iteratorINS6_10device_ptrIiEEEEE9Policy600ESB_SB_SB_SB_j10my_compareiiEEvbT0_T1_T2_T3_T4_PT6_PT7_T5_NS1_7vsmem_tEE19static_temp_storage;
	add.s32 	%r1555, %r1554, %r1553;
	ld.shared.u32 	%r2826, [%r1555];
	bra.uni 	$L__BB6_236;
$L__BB6_235:
	shl.b32 	%r1556, %r554, 2;
	mov.u32 	%r1557, _ZZN3cub18CUB_300001_SM_10006detail10merge_sort30DeviceMergeSortBlockSortKernelINS2_10policy_hubIN6thrust24THRUST_300001_SM_1000_NS6detail15normal_iteratorINS6_10device_ptrIiEEEEE9Policy600ESB_SB_SB_SB_j10my_compareiiEEvbT0_T1_T2_T3_T4_PT6_PT7_T5_NS1_7vsmem_tEE19static_temp_storage;
	add.s32 	%r1558, %r1557, %r1556;
	ld.shared.u32 	%r2825, [%r1558];
$L__BB6_236:
	setp.ge.s32 	%p629, %r554, %r474;
	mov.pred 	%p1317, 0;
	@%p629 bra 	$L__BB6_239;
	setp.ge.s32 	%p631, %r555, %r473;
	mov.pred 	%p1317, -1;
	@%p631 bra 	$L__BB6_239;
	setp.gt.s32 	%p632, %r2825, -1;
	setp.lt.s32 	%p633, %r2826, 1;
	or.pred  	%p1317, %p632, %p633;
$L__BB6_239:
	selp.b32 	%r2793, %r2825, %r2826, %p1317;
	selp.u32 	%r1559, 1, 0, %p1317;
	add.s32 	%r562, %r554, %r1559;
	not.pred 	%p634, %p1317;
	selp.u32 	%r1560, 1, 0, %p634;
	add.s32 	%r563, %r555, %r1560;
	selp.b32 	%r564, %r554, %r555, %p1317;
	@%p1317 bra 	$L__BB6_241;
	shl.b32 	%r1561, %r563, 2;
	mov.u32 	%r1562, _ZZN3cub18CUB_300001_SM_10006detail10merge_sort30DeviceMergeSortBlockSortKernelINS2_10policy_hubIN6thrust24THRUST_300001_SM_1000_NS6detail15normal_iteratorINS6_10device_ptrIiEEEEE9Policy600ESB_SB_SB_SB_j10my_compareiiEEvbT0_T1_T2_T3_T4_PT6_PT7_T5_NS1_7vsmem_tEE19static_temp_storage;
	add.s32 	%r1563, %r1562, %r1561;
	ld.shared.u32 	%r2826, [%r1563];
	bra.uni 	$L__BB6_242;
$L__BB6_241:
	shl.b32 	%r1564, %r562, 2;
	mov.u32 	%r1565, _ZZN3cub18CUB_300001_SM_10006detail10merge_sort30DeviceMergeSortBlockSortKernelINS2_10policy_hubIN6thrust24THRUST_300001_SM_1000_NS6detail15normal_iteratorINS6_10device_ptrIiEEEEE9Policy600ESB_SB_SB_SB_j10my_compareiiEEvbT0_T1_T2_T3_T4_PT6_PT7_T5_NS1_7vsmem_tEE19static_temp_storage;
	add.s32 	%r1566, %r1565, %r1564;
	ld.shared.u32 	%r2825, [%r1566];
$L__BB6_242:
	setp.ge.s32 	%p636, %r562, %r474;
	mov.pred 	%p1318, 0;
	@%p636 bra 	$L__BB6_245;
	setp.ge.s32 	%p638, %r563, %r473;
	mov.pred 	%p1318, -1;
	@%p638 bra 	$L__BB6_245;
	setp.gt.s32 	%p639, %r2825, -1;
	setp.lt.s32 	%p640, %r2826, 1;
	or.pred  	%p1318, %p639, %p640;
$L__BB6_245:
	selp.b32 	%r2792, %r2825, %r2826, %p1318;
	selp.u32 	%r1567, 1, 0, %p1318;
	add.s32 	%r570, %r562, %r1567;
	not.pred 	%p641, %p1318;
	selp.u32 	%r1568, 1, 0, %p641;
	add.s32 	%r571, %r563, %r1568;
	selp.b32 	%r572, %r562, %r563, %p1318;
	@%p1318 bra 	$L__BB6_247;
	shl.b32 	%r1569, %r571, 2;
	mov.u32 	%r1570, _ZZN3cub18CUB_300001_SM_10006detail10merge_sort30DeviceMergeSortBlockSortKernelINS2_10policy_hubIN6thrust24THRUST_300001_SM_1000_NS6detail15normal_iteratorINS6_10device_ptrIiEEEEE9Policy600ESB_SB_SB_SB_j10my_compareiiEEvbT0_T1_T2_T3_T4_PT6_PT7_T5_NS1_7vsmem_tEE19static_temp_storage;
	add.s32 	%r1571, %r1570, %r1569;
	ld.shared.u32 	%r2826, [%r1571];
	bra.uni 	$L__BB6_248;
$L__BB6_247:
	shl.b32 	%r1572, %r570, 2;
	mov.u32 	%r1573, _ZZN3cub18CUB_300001_SM_10006detail10merge_sort30DeviceMergeSortBlockSortKernelINS2_10policy_hubIN6thrust24THRUST_300001_SM_1000_NS6detail15normal_iteratorINS6_10device_ptrIiEEEEE9Policy600ESB_SB_SB_SB_j10my_compareiiEEvbT0_T1_T2_T3_T4_PT6_PT7_T5_NS1_7vsmem_tEE19static_temp_storage;
	add.s32 	%r1574, %r1573, %r1572;
	ld.shared.u32 	%r2825, [%r1574];
$L__BB6_248:
	setp.ge.s32 	%p643, %r570, %r474;
	mov.pred 	%p1319, 0;
	@%p643 bra 	$L__BB6_251;
	setp.ge.s32 	%p645, %r571, %r473;
	mov.pred 	%p1319, -1;
	@%p645 bra 	$L__BB6_251;
	setp.gt.s32 	%p646, %r2825, -1;
	setp.lt.s32 	%p647, %r2826, 1;
	or.pred  	%p1319, %p646, %p647;
$L__BB6_251:
	selp.b32 	%r2791, %r2825, %r2826, %p1319;
	selp.u32 	%r1575, 1, 0, %p1319;
	add.s32 	%r578, %r570, %r1575;
	not.pred 	%p648, %p1319;
	selp.u32 	%r1576, 1, 0, %p648;
	add.s32 	%r579, %r571, %r1576;
	selp.b32 	%r580, %r570, %r571, %p1319;
	@%p1319 bra 	$L__BB6_253;
	shl.b32 	%r1577, %r579, 2;
	mov.u32 	%r1578, _ZZN3cub18CUB_300001_SM_10006detail10merge_sort30DeviceMergeSortBlockSortKernelINS2_10policy_hubIN6thrust24THRUST_300001_SM_1000_NS6detail15normal_iteratorINS6_10device_ptrIiEEEEE9Policy600ESB_SB_SB_SB_j10my_compareiiEEvbT0_T1_T2_T3_T4_PT6_PT7_T5_NS1_7vsmem_tEE19static_temp_storage;
	add.s32 	%r1579, %r1578, %r1577;
	ld.shared.u32 	%r2826, [%r1579];
	bra.uni 	$L__BB6_254;
$L__BB6_253:
	shl.b32 	%r1580, %r578, 2;
	mov.u32 	%r1581, _ZZN3cub18CUB_300001_SM_10006detail10merge_sort30DeviceMergeSortBlockSortKernelINS2_10policy_hubIN6thrust24THRUST_300001_SM_1000_NS6detail15normal_iteratorINS6_10device_ptrIiEEEEE9Policy600ESB_SB_SB_SB_j10my_compareiiEEvbT0_T1_T2_T3_T4_PT6_PT7_T5_NS1_7vsmem_tEE19static_temp_storage;
	add.s32 	%r1582, %r1581, %r1580;
	ld.shared.u32 	%r2825, [%r1582];
$L__BB6_254:
	setp.ge.s32 	%p650, %r578, %r474;
	mov.pred 	%p1320, 0;
	@%p650 bra 	$L__BB6_257;
	setp.ge.s32 	%p652, %r579, %r473;
	mov.pred 	%p1320, -1;
	@%p652 bra 	$L__BB6_257;
	setp.gt.s32 	%p653, %r2825, -1;
	setp.lt.s32 	%p654, %r2826, 1;
	or.pred  	%p1320, %p653, %p654;
$L__BB6_257:
	selp.b32 	%r2790, %r2825, %r2826, %p1320;
	selp.u32 	%r1583, 1, 0, %p1320;
	add.s32 	%r586, %r578, %r1583;
	not.pred 	%p655, %p1320;
	selp.u32 	%r1584, 1, 0, %p655;
	add.s32 	%r587, %r579, %r1584;
	selp.b32 	%r588, %r578, %r579, %p1320;
	@%p1320 bra 	$L__BB6_259;
	shl.b32 	%r1585, %r587, 2;
	mov.u32 	%r1586, _ZZN3cub18CUB_300001_SM_10006detail10merge_sort30DeviceMergeSortBlockSortKernelINS2_10policy_hubIN6thrust24THRUST_300001_SM_1000_NS6detail15normal_iteratorINS6_10device_ptrIiEEEEE9Policy600ESB_SB_SB_SB_j10my_compareiiEEvbT0_T1_T2_T3_T4_PT6_PT7_T5_NS1_7vsmem_tEE19static_temp_storage;
	add.s32 	%r1587, %r1586, %r1585;
	ld.shared.u32 	%r2826, [%r1587];
	bra.uni 	$L__BB6_260;
$L__BB6_259:
	shl.b32 	%r1588, %r586, 2;
	mov.u32 	%r1589, _ZZN3cub18CUB_300001_SM_10006detail10merge_sort30DeviceMergeSortBlockSortKernelINS2_10policy_hubIN6thrust24THRUST_300001_SM_1000_NS6detail15normal_iteratorINS6_10device_ptrIiEEEEE9Policy600ESB_SB_SB_SB_j10my_compareiiEEvbT0_T1_T2_T3_T4_PT6_PT7_T5_NS1_7vsmem_tEE19static_temp_storage;
	add.s32 	%r1590, %r1589, %r1588;
	ld.shared.u32 	%r2825, [%r1590];
$L__BB6_260:
	setp.ge.s32 	%p657, %r586, %r474;
	mov.pred 	%p1321, 0;
	@%p657 bra 	$L__BB6_263;
	setp.ge.s32 	%p659, %r587, %r473;
	mov.pred 	%p1321, -1;
	@%p659 bra 	$L__BB6_263;
	setp.gt.s32 	%p660, %r2825, -1;
	setp.lt.s32 	%p661, %r2826, 1;
	or.pred  	%p1321, %p660, %p661;
$L__BB6_263:
	selp.b32 	%r2789, %r2825, %r2826, %p1321;
	selp.u32 	%r1591, 1, 0, %p1321;
	add.s32 	%r594, %r586, %r1591;
	not.pred 	%p662, %p1321;
	selp.u32 	%r1592, 1, 0, %p662;
	add.s32 	%r595, %r587, %r1592;
	selp.b32 	%r596, %r586, %r587, %p1321;
	@%p1321 bra 	$L__BB6_265;
	shl.b32 	%r1593, %r595, 2;
	mov.u32 	%r1594, _ZZN3cub18CUB_300001_SM_10006detail10merge_sort30DeviceMergeSortBlockSortKernelINS2_10policy_hubIN6thrust24THRUST_300001_SM_1000_NS6detail15normal_iteratorINS6_10device_ptrIiEEEEE9Policy600ESB_SB_SB_SB_j10my_compareiiEEvbT0_T1_T2_T3_T4_PT6_PT7_T5_NS1_7vsmem_tEE19static_temp_storage;
	add.s32 	%r1595, %r1594, %r1593;
	ld.shared.u32 	%r2826, [%r1595];
	bra.uni 	$L__BB6_266;
$L__BB6_265:
	shl.b32 	%r1596, %r594, 2;
	mov.u32 	%r1597, _ZZN3cub18CUB_300001_SM_10006detail10merge_sort30DeviceMergeSortBlockSortKernelINS2_10policy_hubIN6thrust24THRUST_300001_SM_1000_NS6detail15normal_iteratorINS6_10device_ptrIiEEEEE9Policy600ESB_SB_SB_SB_j10my_compareiiEEvbT0_T1_T2_T3_T4_PT6_PT7_T5_NS1_7vsmem_tEE19static_temp_storage;
	add.s32 	%r1598, %r1597, %r1596;
	ld.shared.u32 	%r2825, [%r1598];
$L__BB6_266:
	setp.ge.s32 	%p664, %r594, %r474;
	mov.pred 	%p1322, 0;
	@%p664 bra 	$L__BB6_269;
	setp.ge.s32 	%p666, %r595, %r473;
	mov.pred 	%p1322, -1;
	@%p666 bra 	$L__BB6_269;
	setp.gt.s32 	%p667, %r2825, -1;
	setp.lt.s32 	%p668, %r2826, 1;
	or.pred  	%p1322, %p667, %p668;
$L__BB6_269:
	selp.b32 	%r2788, %r2825, %r2826, %p1322;
	selp.u32 	%r1599, 1, 0, %p1322;
	add.s32 	%r602, %r594, %r1599;
	not.pred 	%p669, %p1322;
	selp.u32 	%r1600, 1, 0, %p669;
	add.s32 	%r603, %r595, %r1600;
	selp.b32 	%r604, %r594, %r595, %p1322;
	@%p1322 bra 	$L__BB6_271;
	shl.b32 	%r1601, %r603, 2;
	mov.u32 	%r1602, _ZZN3cub18CUB_300001_SM_10006detail10merge_sort30DeviceMergeSortBlockSortKernelINS2_10policy_hubIN6thrust24THRUST_300001_SM_1000_NS6detail15normal_iteratorINS6_10device_ptrIiEEEEE9Policy600ESB_SB_SB_SB_j10my_compareiiEEvbT0_T1_T2_T3_T4_PT6_PT7_T5_NS1_7vsmem_tEE19static_temp_storage;
	add.s32 	%r1603, %r1602, %r1601;
	ld.shared.u32 	%r2826, [%r1603];
	bra.uni 	$L__BB6_272;
$L__BB6_271:
	shl.b32 	%r1604, %r602, 2;
	mov.u32 	%r1605, _ZZN3cub18CUB_300001_SM_10006detail10merge_sort30DeviceMergeSortBlockSortKernelINS2_10policy_hubIN6thrust24THRUST_300001_SM_1000_NS6detail15normal_iteratorINS6_10device_ptrIiEEEEE9Policy600ESB_SB_SB_SB_j10my_compareiiEEvbT0_T1_T2_T3_T4_PT6_PT7_T5_NS1_7vsmem_tEE19static_temp_storage;
	add.s32 	%r1606, %r1605, %r1604;
	ld.shared.u32 	%r2825, [%r1606];
$L__BB6_272:
	setp.ge.s32 	%p671, %r602, %r474;
	mov.pred 	%p1323, 0;
	@%p671 bra 	$L__BB6_275;
	setp.ge.s32 	%p673, %r603, %r473;
	mov.pred 	%p1323, -1;
	@%p673 bra 	$L__BB6_275;
	setp.gt.s32 	%p674, %r2825, -1;
	setp.lt.s32 	%p675, %r2826, 1;
	or.pred  	%p1323, %p674, %p675;
$L__BB6_275:
	selp.b32 	%r2787, %r2825, %r2826, %p1323;
	selp.u32 	%r1607, 1, 0, %p1323;
	add.s32 	%r610, %r602, %r1607;
	not.pred 	%p676, %p1323;
	selp.u32 	%r1608, 1, 0, %p676;
	add.s32 	%r611, %r603, %r1608;
	selp.b32 	%r612, %r602, %r603, %p1323;
	@%p1323 bra 	$L__BB6_277;
	shl.b32 	%r1609, %r611, 2;
	mov.u32 	%r1610, _ZZN3cub18CUB_300001_SM_10006detail10merge_sort30DeviceMergeSortBlockSortKernelINS2_10policy_hubIN6thrust24THRUST_300001_SM_1000_NS6detail15normal_iteratorINS6_10device_ptrIiEEEEE9Policy600ESB_SB_SB_SB_j10my_compareiiEEvbT0_T1_T2_T3_T4_PT6_PT7_T5_NS1_7vsmem_tEE19static_temp_storage;
	add.s32 	%r1611, %r1610, %r1609;
	ld.shared.u32 	%r2826, [%r1611];
	bra.uni 	$L__BB6_278;
$L__BB6_277:
	shl.b32 	%r1612, %r610, 2;
	mov.u32 	%r1613, _ZZN3cub18CUB_300001_SM_10006detail10merge_sort30DeviceMergeSortBlockSortKernelINS2_10policy_hubIN6thrust24THRUST_300001_SM_1000_NS6detail15normal_iteratorINS6_10device_ptrIiEEEEE9Policy600ESB_SB_SB_SB_j10my_compareiiEEvbT0_T1_T2_T3_T4_PT6_PT7_T5_NS1_7vsmem_tEE19static_temp_storage;
	add.s32 	%r1614, %r1613, %r1612;
	ld.shared.u32 	%r2825, [%r1614];
$L__BB6_278:
	setp.ge.s32 	%p678, %r610, %r474;
	mov.pred 	%p1324, 0;
	@%p678 bra 	$L__BB6_281;
	setp.ge.s32 	%p680, %r611, %r473;
	mov.pred 	%p1324, -1;
	@%p680 bra 	$L__BB6_281;
	setp.gt.s32 	%p681, %r2825, -1;
	setp.lt.s32 	%p682, %r2826, 1;
	or.pred  	%p1324, %p681, %p682;
$L__BB6_281:
	selp.b32 	%r2786, %r2825, %r2826, %p1324;
	selp.b32 	%r1615, %r610, %r611, %p1324;
	bar.sync 	0;
	mov.u32 	%r1616, _ZZN3cub18CUB_300001_SM_10006detail10merge_sort30DeviceMergeSortBlockSortKernelINS2_10policy_hubIN6thrust24THRUST_300001_SM_1000_NS6detail15normal_iteratorINS6_10device_ptrIiEEEEE9Policy600ESB_SB_SB_SB_j10my_compareiiEEvbT0_T1_T2_T3_T4_PT6_PT7_T5_NS1_7vsmem_tEE19static_temp_storage;
	mad.lo.s32 	%r1617, %r243, 68, %r1616;
	st.shared.u32 	[%r1617], %r2803;
	st.shared.u32 	[%r1617+4], %r2804;
	st.shared.u32 	[%r1617+8], %r2805;
	st.shared.u32 	[%r1617+12], %r2806;
	st.shared.u32 	[%r1617+16], %r2807;
	st.shared.u32 	[%r1617+20], %r2808;
	st.shared.u32 	[%r1617+24], %r2809;
	st.shared.u32 	[%r1617+28], %r2810;
	st.shared.u32 	[%r1617+32], %r2811;
	st.shared.u32 	[%r1617+36], %r2812;
	st.shared.u32 	[%r1617+40], %r2813;
	st.shared.u32 	[%r1617+44], %r2814;
	st.shared.u32 	[%r1617+48], %r2815;
	st.shared.u32 	[%r1617+52], %r2816;
	st.shared.u32 	[%r1617+56], %r2817;
	st.shared.u32 	[%r1617+60], %r2818;
	st.shared.u32 	[%r1617+64], %r2819;
	bar.sync 	0;
	shl.b32 	%r1618, %r492, 2;
	add.s32 	%r1619, %r1616, %r1618;
	ld.shared.u32 	%r2803, [%r1619];
	shl.b32 	%r1620, %r500, 2;
	add.s32 	%r1621, %r1616, %r1620;
	ld.shared.u32 	%r2804, [%r1621];
	shl.b32 	%r1622, %r508, 2;
	add.s32 	%r1623, %r1616, %r1622;
	ld.shared.u32 	%r2805, [%r1623];
	shl.b32 	%r1624, %r516, 2;
	add.s32 	%r1625, %r1616, %r1624;
	ld.shared.u32 	%r2806, [%r1625];
	shl.b32 	%r1626, %r524, 2;
	add.s32 	%r1627, %r1616, %r1626;
	ld.shared.u32 	%r2807, [%r1627];
	shl.b32 	%r1628, %r532, 2;
	add.s32 	%r1629, %r1616, %r1628;
	ld.shared.u32 	%r2808, [%r1629];
	shl.b32 	%r1630, %r540, 2;
	add.s32 	%r1631, %r1616, %r1630;
	ld.shared.u32 	%r2809, [%r1631];
	shl.b32 	%r1632, %r548, 2;
	add.s32 	%r1633, %r1616, %r1632;
	ld.shared.u32 	%r2810, [%r1633];
	shl.b32 	%r1634, %r556, 2;
	add.s32 	%r1635, %r1616, %r1634;
	ld.shared.u32 	%r2811, [%r1635];
	shl.b32 	%r1636, %r564, 2;
	add.s32 	%r1637, %r1616, %r1636;
	ld.shared.u32 	%r2812, [%r1637];
	shl.b32 	%r1638, %r572, 2;
	add.s32 	%r1639, %r1616, %r1638;
	ld.shared.u32 	%r2813, [%r1639];
	shl.b32 	%r1640, %r580, 2;
	add.s32 	%r1641, %r1616, %r1640;
	ld.shared.u32 	%r2814, [%r1641];
	shl.b32 	%r1642, %r588, 2;
	add.s32 	%r1643, %r1616, %r1642;
	ld.shared.u32 	%r2815, [%r1643];
	shl.b32 	%r1644, %r596, 2;
	add.s32 	%r1645, %r1616, %r1644;
	ld.shared.u32 	%r2816, [%r1645];
	shl.b32 	%r1646, %r604, 2;
	add.s32 	%r1647, %r1616, %r1646;
	ld.shared.u32 	%r2817, [%r1647];
	shl.b32 	%r1648, %r612, 2;
	add.s32 	%r1649, %r1616, %r1648;
	ld.shared.u32 	%r2818, [%r1649];
	shl.b32 	%r1650, %r1615, 2;
	add.s32 	%r1651, %r1616, %r1650;
	ld.shared.u32 	%r2819, [%r1651];
	shl.b32 	%r2820, %r470, 1;
	setp.lt.u32 	%p683, %r470, 129;
	@%p683 bra 	$L__BB6_179;
	ld.param.s8 	%rs2, [_ZN3cub18CUB_300001_SM_10006detail10merge_sort30DeviceMergeSortBlockSortKernelINS2_10policy_hubIN6thrust24THRUST_300001_SM_1000_NS6detail15normal_iteratorINS6_10device_ptrIiEEEEE9Policy600ESB_SB_SB_SB_j10my_compareiiEEvbT0_T1_T2_T3_T4_PT6_PT7_T5_NS1_7vsmem_tE_param_0];
	add.s32 	%r636, %r245, 512;
	add.s32 	%r637, %r245, 96;
	add.s32 	%r638, %r245, 128;
	bar.sync 	0;
	setp.eq.s16 	%p684, %rs2, 0;
	@%p684 bra 	$L__BB6_355;
	st.shared.u32 	[%r298], %r2802;
	st.shared.u32 	[%r298+4], %r2801;
	st.shared.u32 	[%r298+8], %r2800;
	st.shared.u32 	[%r298+12], %r2799;
	st.shared.u32 	[%r298+16], %r2798;
	st.shared.u32 	[%r298+20], %r2797;
	st.shared.u32 	[%r298+24], %r2796;
	st.shared.u32 	[%r298+28], %r2795;
	st.shared.u32 	[%r298+32], %r2794;
	st.shared.u32 	[%r298+36], %r2793;
	st.shared.u32 	[%r298+40], %r2792;
	st.shared.u32 	[%r298+44], %r2791;
	st.shared.u32 	[%r298+48], %r2790;
	st.shared.u32 	[%r298+52], %r2789;
	st.shared.u32 	[%r298+56], %r2788;
	st.shared.u32 	[%r298+60], %r2787;
	st.shared.u32 	[%r298+64], %r2786;
	bar.warp.sync 	-1;
	ld.shared.u32 	%r639, [%r297];
	ld.shared.u32 	%r640, [%r297+128];
	ld.shared.u32 	%r641, [%r297+256];
	ld.shared.u32 	%r642, [%r297+384];
	ld.shared.u32 	%r643, [%r297+512];
	ld.shared.u32 	%r644, [%r297+640];
	ld.shared.u32 	%r645, [%r297+768];
	ld.shared.u32 	%r646, [%r297+896];
	ld.shared.u32 	%r647, [%r297+1024];
	ld.shared.u32 	%r648, [%r297+1152];
	ld.shared.u32 	%r649, [%r297+1280];
	ld.shared.u32 	%r650, [%r297+1408];
	ld.shared.u32 	%r651, [%r297+1536];
	ld.shared.u32 	%r652, [%r297+1664];
	ld.shared.u32 	%r653, [%r297+1792];
	ld.shared.u32 	%r654, [%r297+1920];
	ld.shared.u32 	%r655, [%r297+2048];
	setp.eq.s32 	%p685, %r243, 0;
	@%p685 bra 	$L__BB6_284;
	bra.uni 	$L__BB6_285;
$L__BB6_284:
	st.volatile.shared.u32 	[_ZZN3cub18CUB_300001_SM_10006detail10merge_sort30DeviceMergeSortBlockSortKernelINS2_10policy_hubIN6thrust24THRUST_300001_SM_1000_NS6detail15normal_iteratorINS6_10device_ptrIiEEEEE9Policy600ESB_SB_SB_SB_j10my_compareiiEEvbT0_T1_T2_T3_T4_PT6_PT7_T5_NS1_7vsmem_tEE19static_temp_storage+17408], %r242;
$L__BB6_285:
	bar.sync 	0;
	ld.volatile.shared.u32 	%r673, [_ZZN3cub18CUB_300001_SM_10006detail10merge_sort30DeviceMergeSortBlockSortKernelINS2_10policy_hubIN6thrust24THRUST_300001_SM_1000_NS6detail15normal_iteratorINS6_10device_ptrIiEEEEE9Policy600ESB_SB_SB_SB_j10my_compareiiEEvbT0_T1_T2_T3_T4_PT6_PT7_T5_NS1_7vsmem_tEE19static_temp_storage+17408];
	and.b32  	%r1652, %r243, 992;
	mul.lo.s32 	%r1653, %r1652, 17;
	cvt.u64.u32 	%rd27, %r1653;
	and.b32  	%r1654, %r243, 31;
	mov.u32 	%r1655, %ctaid.x;
	mul.lo.s32 	%r1656, %r1655, 4352;
	or.b32  	%r1657, %r1654, %r1656;
	cvt.u64.u32 	%rd28, %r1657;
	add.s64 	%rd9, %rd28, %rd27;
	setp.ge.s32 	%p686, %r245, %r673;
	shl.b64 	%rd29, %rd9, 2;
	add.s64 	%rd10, %rd3, %rd29;
	@%p686 bra 	$L__BB6_287;
	st.global.u32 	[%rd10], %r639;
$L__BB6_287:
	setp.ge.s32 	%p687, %r249, %r673;
	@%p687 bra 	$L__BB6_289;
	st.global.u32 	[%rd10+128], %r640;
$L__BB6_289:
	setp.ge.s32 	%p688, %r252, %r673;
	@%p688 bra 	$L__BB6_291;
	st.global.u32 	[%rd10+256], %r641;
$L__BB6_291:
	setp.ge.s32 	%p689, %r637, %r673;
	@%p689 bra 	$L__BB6_293;
	st.global.u32 	[%rd10+384], %r642;
$L__BB6_293:
	setp.ge.s32 	%p690, %r638, %r673;
	@%p690 bra 	$L__BB6_295;
	st.global.u32 	[%rd10+512], %r643;
$L__BB6_295:
	setp.ge.s32 	%p691, %r261, %r673;
	@%p691 bra 	$L__BB6_297;
	st.global.u32 	[%rd10+640], %r644;
$L__BB6_297:
	setp.ge.s32 	%p692, %r264, %r673;
	@%p692 bra 	$L__BB6_299;
	st.global.u32 	[%rd10+768], %r645;
$L__BB6_299:
	setp.ge.s32 	%p693, %r267, %r673;
	@%p693 bra 	$L__BB6_301;
	st.global.u32 	[%rd10+896], %r646;
$L__BB6_301:
	setp.ge.s32 	%p694, %r270, %r673;
	@%p694 bra 	$L__BB6_303;
	st.global.u32 	[%rd10+1024], %r647;
$L__BB6_303:
	setp.ge.s32 	%p695, %r273, %r673;
	@%p695 bra 	$L__BB6_305;
	st.global.u32 	[%rd10+1152], %r648;
$L__BB6_305:
	setp.ge.s32 	%p696, %r276, %r673;
	@%p696 bra 	$L__BB6_307;
	st.global.u32 	[%rd10+1280], %r649;
$L__BB6_307:
	setp.ge.s32 	%p697, %r279, %r673;
	@%p697 bra 	$L__BB6_309;
	st.global.u32 	[%rd10+1408], %r650;
$L__BB6_309:
	setp.ge.s32 	%p698, %r282, %r673;
	@%p698 bra 	$L__BB6_311;
	st.global.u32 	[%rd10+1536], %r651;
$L__BB6_311:
	setp.ge.s32 	%p699, %r285, %r673;
	@%p699 bra 	$L__BB6_313;
	st.global.u32 	[%rd10+1664], %r652;
$L__BB6_313:
	setp.ge.s32 	%p700, %r288, %r673;
	@%p700 bra 	$L__BB6_315;
	st.global.u32 	[%rd10+1792], %r653;
$L__BB6_315:
	setp.ge.s32 	%p701, %r291, %r673;
	@%p701 bra 	$L__BB6_317;
	st.global.u32 	[%rd10+1920], %r654;
$L__BB6_317:
	setp.ge.s32 	%p702, %r636, %r673;
	@%p702 bra 	$L__BB6_319;
	st.global.u32 	[%rd10+2048], %r655;
$L__BB6_319:
	setp.ne.s32 	%p703, %r243, 0;
	bar.sync 	0;
	st.shared.u32 	[%r298], %r2803;
	st.shared.u32 	[%r298+4], %r2804;
	st.shared.u32 	[%r298+8], %r2805;
	st.shared.u32 	[%r298+12], %r2806;
	st.shared.u32 	[%r298+16], %r2807;
	st.shared.u32 	[%r298+20], %r2808;
	st.shared.u32 	[%r298+24], %r2809;
	st.shared.u32 	[%r298+28], %r2810;
	st.shared.u32 	[%r298+32], %r2811;
	st.shared.u32 	[%r298+36], %r2812;
	st.shared.u32 	[%r298+40], %r2813;
	st.shared.u32 	[%r298+44], %r2814;
	st.shared.u32 	[%r298+48], %r2815;
	st.shared.u32 	[%r298+52], %r2816;
	st.shared.u32 	[%r298+56], %r2817;
	st.shared.u32 	[%r298+60], %r2818;
	st.shared.u32 	[%r298+64], %r2819;
	bar.warp.sync 	-1;
	ld.shared.u32 	%r674, [%r297];
	ld.shared.u32 	%r675, [%r297+128];
	ld.shared.u32 	%r676, [%r297+256];
	ld.shared.u32 	%r677, [%r297+384];
	ld.shared.u32 	%r678, [%r297+512];
	ld.shared.u32 	%r679, [%r297+640];
	ld.shared.u32 	%r680, [%r297+768];
	ld.shared.u32 	%r681, [%r297+896];
	ld.shared.u32 	%r682, [%r297+1024];
	ld.shared.u32 	%r683, [%r297+1152];
	ld.shared.u32 	%r684, [%r297+1280];
	ld.shared.u32 	%r685, [%r297+1408];
	ld.shared.u32 	%r686, [%r297+1536];
	ld.shared.u32 	%r687, [%r297+1664];
	ld.shared.u32 	%r688, [%r297+1792];
	ld.shared.u32 	%r689, [%r297+1920];
	ld.shared.u32 	%r690, [%r297+2048];
	@%p703 bra 	$L__BB6_321;
	st.volatile.shared.u32 	[_ZZN3cub18CUB_300001_SM_10006detail10merge_sort30DeviceMergeSortBlockSortKernelINS2_10policy_hubIN6thrust24THRUST_300001_SM_1000_NS6detail15normal_iteratorINS6_10device_ptrIiEEEEE9Policy600ESB_SB_SB_SB_j10my_compareiiEEvbT0_T1_T2_T3_T4_PT6_PT7_T5_NS1_7vsmem_tEE19static_temp_storage+17408], %r242;
$L__BB6_321:
	bar.sync 	0;
	ld.volatile.shared.u32 	%r691, [_ZZN3cub18CUB_300001_SM_10006detail10merge_sort30DeviceMergeSortBlockSortKernelINS2_10policy_hubIN6thrust24THRUST_300001_SM_1000_NS6detail15normal_iteratorINS6_10device_ptrIiEEEEE9Policy600ESB_SB_SB_SB_j10my_compareiiEEvbT0_T1_T2_T3_T4_PT6_PT7_T5_NS1_7vsmem_tEE19static_temp_storage+17408];
	setp.ge.s32 	%p704, %r245, %r691;
	add.s64 	%rd11, %rd4, %rd29;
	@%p704 bra 	$L__BB6_323;
	st.global.u32 	[%rd11], %r674;
$L__BB6_323:
	setp.ge.s32 	%p705, %r249, %r691;
	@%p705 bra 	$L__BB6_325;
	st.global.u32 	[%rd11+128], %r675;
$L__BB6_325:
	setp.ge.s32 	%p706, %r252, %r691;
	@%p706 bra 	$L__BB6_327;
	st.global.u32 	[%rd11+256], %r676;
$L__BB6_327:
	setp.ge.s32 	%p707, %r637, %r691;
	@%p707 bra 	$L__BB6_329;
	st.global.u32 	[%rd11+384], %r677;
$L__BB6_329:
	setp.ge.s32 	%p708, %r638, %r691;
	@%p708 bra 	$L__BB6_331;
	st.global.u32 	[%rd11+512], %r678;
$L__BB6_331:
	setp.ge.s32 	%p709, %r261, %r691;
	@%p709 bra 	$L__BB6_333;
	st.global.u32 	[%rd11+640], %r679;
$L__BB6_333:
	setp.ge.s32 	%p710, %r264, %r691;
	@%p710 bra 	$L__BB6_335;
	st.global.u32 	[%rd11+768], %r680;
$L__BB6_335:
	setp.ge.s32 	%p711, %r267, %r691;
	@%p711 bra 	$L__BB6_337;
	st.global.u32 	[%rd11+896], %r681;
$L__BB6_337:
	setp.ge.s32 	%p712, %r270, %r691;
	@%p712 bra 	$L__BB6_339;
	st.global.u32 	[%rd11+1024], %r682;
$L__BB6_339:
	setp.ge.s32 	%p713, %r273, %r691;
	@%p713 bra 	$L__BB6_341;
	st.global.u32 	[%rd11+1152], %r683;
$L__BB6_341:
	setp.ge.s32 	%p714, %r276, %r691;
	@%p714 bra 	$L__BB6_343;
	st.global.u32 	[%rd11+1280], %r684;
$L__BB6_343:
	setp.ge.s32 	%p715, %r279, %r691;
	@%p715 bra 	$L__BB6_345;
	st.global.u32 	[%rd11+1408], %r685;
$L__BB6_345:
	setp.ge.s32 	%p716, %r282, %r691;
	@%p716 bra 	$L__BB6_347;
	st.global.u32 	[%rd11+1536], %r686;
$L__BB6_347:
	setp.ge.s32 	%p717, %r285, %r691;
	@%p717 bra 	$L__BB6_349;
	st.global.u32 	[%rd11+1664], %r687;
$L__BB6_349:
	setp.ge.s32 	%p718, %r288, %r691;
	@%p718 bra 	$L__BB6_351;
	st.global.u32 	[%rd11+1792], %r688;
$L__BB6_351:
	setp.ge.s32 	%p719, %r291, %r691;
	@%p719 bra 	$L__BB6_353;
	st.global.u32 	[%rd11+1920], %r689;
$L__BB6_353:
	setp.ge.s32 	%p720, %r636, %r691;
	@%p720 bra 	$L__BB6_427;
	st.global.u32 	[%rd11+2048], %r690;
	bra.uni 	$L__BB6_427;
$L__BB6_355:
	st.shared.u32 	[%r298], %r2802;
	st.shared.u32 	[%r298+4], %r2801;
	st.shared.u32 	[%r298+8], %r2800;
	st.shared.u32 	[%r298+12], %r2799;
	st.shared.u32 	[%r298+16], %r2798;
	st.shared.u32 	[%r298+20], %r2797;
	st.shared.u32 	[%r298+24], %r2796;
	st.shared.u32 	[%r298+28], %r2795;
	st.shared.u32 	[%r298+32], %r2794;
	st.shared.u32 	[%r298+36], %r2793;
	st.shared.u32 	[%r298+40], %r2792;
	st.shared.u32 	[%r298+44], %r2791;
	st.shared.u32 	[%r298+48], %r2790;
	st.shared.u32 	[%r298+52], %r2789;
	st.shared.u32 	[%r298+56], %r2788;
	st.shared.u32 	[%r298+60], %r2787;
	st.shared.u32 	[%r298+64], %r2786;
	bar.warp.sync 	-1;
	ld.shared.u32 	%r656, [%r297];
	ld.shared.u32 	%r657, [%r297+128];
	ld.shared.u32 	%r658, [%r297+256];
	ld.shared.u32 	%r659, [%r297+384];
	ld.shared.u32 	%r660, [%r297+512];
	ld.shared.u32 	%r661, [%r297+640];
	ld.shared.u32 	%r662, [%r297+768];
	ld.shared.u32 	%r663, [%r297+896];
	ld.shared.u32 	%r664, [%r297+1024];
	ld.shared.u32 	%r665, [%r297+1152];
	ld.shared.u32 	%r666, [%r297+1280];
	ld.shared.u32 	%r667, [%r297+1408];
	ld.shared.u32 	%r668, [%r297+1536];
	ld.shared.u32 	%r669, [%r297+1664];
	ld.shared.u32 	%r670, [%r297+1792];
	ld.shared.u32 	%r671, [%r297+1920];
	ld.shared.u32 	%r672, [%r297+2048];
	setp.eq.s32 	%p721, %r243, 0;
	@%p721 bra 	$L__BB6_356;
	bra.uni 	$L__BB6_357;
$L__BB6_356:
	st.volatile.shared.u32 	[_ZZN3cub18CUB_300001_SM_10006detail10merge_sort30DeviceMergeSortBlockSortKernelINS2_10policy_hubIN6thrust24THRUST_300001_SM_1000_NS6detail15normal_iteratorINS6_10device_ptrIiEEEEE9Policy600ESB_SB_SB_SB_j10my_compareiiEEvbT0_T1_T2_T3_T4_PT6_PT7_T5_NS1_7vsmem_tEE19static_temp_storage+17408], %r242;
$L__BB6_357:
	ld.param.u64 	%rd53, [_ZN3cub18CUB_300001_SM_10006detail10merge_sort30DeviceMergeSortBlockSortKernelINS2_10policy_hubIN6thrust24THRUST_300001_SM_1000_NS6detail15normal_iteratorINS6_10device_ptrIiEEEEE9Policy600ESB_SB_SB_SB_j10my_compareiiEEvbT0_T1_T2_T3_T4_PT6_PT7_T5_NS1_7vsmem_tE_param_6];
	bar.sync 	0;
	ld.volatile.shared.u32 	%r692, [_ZZN3cub18CUB_300001_SM_10006detail10merge_sort30DeviceMergeSortBlockSortKernelINS2_10policy_hubIN6thrust24THRUST_300001_SM_1000_NS6detail15normal_iteratorINS6_10device_ptrIiEEEEE9Policy600ESB_SB_SB_SB_j10my_compareiiEEvbT0_T1_T2_T3_T4_PT6_PT7_T5_NS1_7vsmem_tEE19static_temp_storage+17408];
	setp.ge.s32 	%p722, %r245, %r692;
	cvt.u64.u32 	%rd31, %r245;
	mov.u32 	%r1658, %ctaid.x;
	mul.lo.s32 	%r1659, %r1658, 4352;
	cvt.u64.u32 	%rd32, %r1659;
	add.s64 	%rd12, %rd31, %rd32;
	cvta.to.global.u64 	%rd33, %rd53;
	shl.b64 	%rd34, %rd12, 2;
	add.s64 	%rd13, %rd33, %rd34;
	@%p722 bra 	$L__BB6_359;
	st.global.u32 	[%rd13], %r656;
$L__BB6_359:
	setp.ge.s32 	%p723, %r249, %r692;
	@%p723 bra 	$L__BB6_361;
	st.global.u32 	[%rd13+128], %r657;
$L__BB6_361:
	setp.ge.s32 	%p724, %r252, %r692;
	@%p724 bra 	$L__BB6_363;
	st.global.u32 	[%rd13+256], %r658;
$L__BB6_363:
	setp.ge.s32 	%p725, %r637, %r692;
	@%p725 bra 	$L__BB6_365;
	st.global.u32 	[%rd13+384], %r659;
$L__BB6_365:
	setp.ge.s32 	%p726, %r638, %r692;
	@%p726 bra 	$L__BB6_367;
	st.global.u32 	[%rd13+512], %r660;
$L__BB6_367:
	setp.ge.s32 	%p727, %r261, %r692;
	@%p727 bra 	$L__BB6_369;
	st.global.u32 	[%rd13+640], %r661;
$L__BB6_369:
	setp.ge.s32 	%p728, %r264, %r692;
	@%p728 bra 	$L__BB6_371;
	st.global.u32 	[%rd13+768], %r662;
$L__BB6_371:
	setp.ge.s32 	%p729, %r267, %r692;
	@%p729 bra 	$L__BB6_373;
	st.global.u32 	[%rd13+896], %r663;
$L__BB6_373:
	setp.ge.s32 	%p730, %r270, %r692;
	@%p730 bra 	$L__BB6_375;
	st.global.u32 	[%rd13+1024], %r664;
$L__BB6_375:
	setp.ge.s32 	%p731, %r273, %r692;
	@%p731 bra 	$L__BB6_377;
	st.global.u32 	[%rd13+1152], %r665;
$L__BB6_377:
	setp.ge.s32 	%p732, %r276, %r692;
	@%p732 bra 	$L__BB6_379;
	st.global.u32 	[%rd13+1280], %r666;
$L__BB6_379:
	setp.ge.s32 	%p733, %r279, %r692;
	@%p733 bra 	$L__BB6_381;
	st.global.u32 	[%rd13+1408], %r667;
$L__BB6_381:
	setp.ge.s32 	%p734, %r282, %r692;
	@%p734 bra 	$L__BB6_383;
	st.global.u32 	[%rd13+1536], %r668;
$L__BB6_383:
	setp.ge.s32 	%p735, %r285, %r692;
	@%p735 bra 	$L__BB6_385;
	st.global.u32 	[%rd13+1664], %r669;
$L__BB6_385:
	setp.ge.s32 	%p736, %r288, %r692;
	@%p736 bra 	$L__BB6_387;
	st.global.u32 	[%rd13+1792], %r670;
$L__BB6_387:
	setp.ge.s32 	%p737, %r291, %r692;
	@%p737 bra 	$L__BB6_389;
	st.global.u32 	[%rd13+1920], %r671;
$L__BB6_389:
	setp.ge.s32 	%p738, %r636, %r692;
	@%p738 bra 	$L__BB6_391;
	st.global.u32 	[%rd13+2048], %r672;
$L__BB6_391:
	setp.ne.s32 	%p739, %r243, 0;
	bar.sync 	0;
	st.shared.u32 	[%r298], %r2803;
	st.shared.u32 	[%r298+4], %r2804;
	st.shared.u32 	[%r298+8], %r2805;
	st.shared.u32 	[%r298+12], %r2806;
	st.shared.u32 	[%r298+16], %r2807;
	st.shared.u32 	[%r298+20], %r2808;
	st.shared.u32 	[%r298+24], %r2809;
	st.shared.u32 	[%r298+28], %r2810;
	st.shared.u32 	[%r298+32], %r2811;
	st.shared.u32 	[%r298+36], %r2812;
	st.shared.u32 	[%r298+40], %r2813;
	st.shared.u32 	[%r298+44], %r2814;
	st.shared.u32 	[%r298+48], %r2815;
	st.shared.u32 	[%r298+52], %r2816;
	st.shared.u32 	[%r298+56], %r2817;
	st.shared.u32 	[%r298+60], %r2818;
	st.shared.u32 	[%r298+64], %r2819;
	bar.warp.sync 	-1;
	ld.shared.u32 	%r693, [%r297];
	ld.shared.u32 	%r694, [%r297+128];
	ld.shared.u32 	%r695, [%r297+256];
	ld.shared.u32 	%r696, [%r297+384];
	ld.shared.u32 	%r697, [%r297+512];
	ld.shared.u32 	%r698, [%r297+640];
	ld.shared.u32 	%r699, [%r297+768];
	ld.shared.u32 	%r700, [%r297+896];
	ld.shared.u32 	%r701, [%r297+1024];
	ld.shared.u32 	%r702, [%r297+1152];
	ld.shared.u32 	%r703, [%r297+1280];
	ld.shared.u32 	%r704, [%r297+1408];
	ld.shared.u32 	%r705, [%r297+1536];
	ld.shared.u32 	%r706, [%r297+1664];
	ld.shared.u32 	%r707, [%r297+1792];
	ld.shared.u32 	%r708, [%r297+1920];
	ld.shared.u32 	%r709, [%r297+2048];
	@%p739 bra 	$L__BB6_393;
	st.volatile.shared.u32 	[_ZZN3cub18CUB_300001_SM_10006detail10merge_sort30DeviceMergeSortBlockSortKernelINS2_10policy_hubIN6thrust24THRUST_300001_SM_1000_NS6detail15normal_iteratorINS6_10device_ptrIiEEEEE9Policy600ESB_SB_SB_SB_j10my_compareiiEEvbT0_T1_T2_T3_T4_PT6_PT7_T5_NS1_7vsmem_tEE19static_temp_storage+17408], %r242;
$L__BB6_393:
	ld.param.u64 	%rd55, [_ZN3cub18CUB_300001_SM_10006detail10merge_sort30DeviceMergeSortBlockSortKernelINS2_10policy_hubIN6thrust24THRUST_300001_SM_1000_NS6detail15normal_iteratorINS6_10device_ptrIiEEEEE9Policy600ESB_SB_SB_SB_j10my_compareiiEEvbT0_T1_T2_T3_T4_PT6_PT7_T5_NS1_7vsmem_tE_param_7];
	bar.sync 	0;
	ld.volatile.shared.u32 	%r710, [_ZZN3cub18CUB_300001_SM_10006detail10merge_sort30DeviceMergeSortBlockSortKernelINS2_10policy_hubIN6thrust24THRUST_300001_SM_1000_NS6detail15normal_iteratorINS6_10device_ptrIiEEEEE9Policy600ESB_SB_SB_SB_j10my_compareiiEEvbT0_T1_T2_T3_T4_PT6_PT7_T5_NS1_7vsmem_tEE19static_temp_storage+17408];
	setp.ge.s32 	%p740, %r245, %r710;
	cvta.to.global.u64 	%rd35, %rd55;
	add.s64 	%rd14, %rd35, %rd34;
	@%p740 bra 	$L__BB6_395;
	st.global.u32 	[%rd14], %r693;
$L__BB6_395:
	setp.ge.s32 	%p741, %r249, %r710;
	@%p741 bra 	$L__BB6_397;
	st.global.u32 	[%rd14+128], %r694;
$L__BB6_397:
	setp.ge.s32 	%p742, %r252, %r710;
	@%p742 bra 	$L__BB6_399;
	st.global.u32 	[%rd14+256], %r695;
$L__BB6_399:
	setp.ge.s32 	%p743, %r637, %r710;
	@%p743 bra 	$L__BB6_401;
	st.global.u32 	[%rd14+384], %r696;
$L__BB6_401:
	setp.ge.s32 	%p744, %r638, %r710;
	@%p744 bra 	$L__BB6_403;
	st.global.u32 	[%rd14+512], %r697;
$L__BB6_403:
	setp.ge.s32 	%p745, %r261, %r710;
	@%p745 bra 	$L__BB6_405;
	st.global.u32 	[%rd14+640], %r698;
$L__BB6_405:
	setp.ge.s32 	%p746, %r264, %r710;
	@%p746 bra 	$L__BB6_407;
	st.global.u32 	[%rd14+768], %r699;
$L__BB6_407:
	setp.ge.s32 	%p747, %r267, %r710;
	@%p747 bra 	$L__BB6_409;
	st.global.u32 	[%rd14+896], %r700;
$L__BB6_409:
	setp.ge.s32 	%p748, %r270, %r710;
	@%p748 bra 	$L__BB6_411;
	st.global.u32 	[%rd14+1024], %r701;
$L__BB6_411:
	setp.ge.s32 	%p749, %r273, %r710;
	@%p749 bra 	$L__BB6_413;
	st.global.u32 	[%rd14+1152], %r702;
$L__BB6_413:
	setp.ge.s32 	%p750, %r276, %r710;
	@%p750 bra 	$L__BB6_415;
	st.global.u32 	[%rd14+1280], %r703;
$L__BB6_415:
	setp.ge.s32 	%p751, %r279, %r710;
	@%p751 bra 	$L__BB6_417;
	st.global.u32 	[%rd14+1408], %r704;
$L__BB6_417:
	setp.ge.s32 	%p752, %r282, %r710;
	@%p752 bra 	$L__BB6_419;
	st.global.u32 	[%rd14+1536], %r705;
$L__BB6_419:
	setp.ge.s32 	%p753, %r285, %r710;
	@%p753 bra 	$L__BB6_421;
	st.global.u32 	[%rd14+1664], %r706;
$L__BB6_421:
	setp.ge.s32 	%p754, %r288, %r710;
	@%p754 bra 	$L__BB6_423;
	st.global.u32 	[%rd14+1792], %r707;
$L__BB6_423:
	setp.ge.s32 	%p755, %r291, %r710;
	@%p755 bra 	$L__BB6_425;
	st.global.u32 	[%rd14+1920], %r708;
$L__BB6_425:
	setp.ge.s32 	%p756, %r636, %r710;
	@%p756 bra 	$L__BB6_427;
	st.global.u32 	[%rd14+2048], %r709;
$L__BB6_427:
	ret;

}
	// .globl	_ZN3cub18CUB_300001_SM_10006detail10merge_sort30DeviceMergeSortPartitionKernelIN6thrust24THRUST_300001_SM_1000_NS6detail15normal_iteratorINS5_10device_ptrIiEEEEj10my_compareiEEvbT_PT2_T0_SF_PSF_T1_SF_i
.visible .entry _ZN3cub18CUB_300001_SM_10006detail10merge_sort30DeviceMergeSortPartitionKernelIN6thrust24THRUST_300001_SM_1000_NS6detail15normal_iteratorINS5_10device_ptrIiEEEEj10my_compareiEEvbT_PT2_T0_SF_PSF_T1_SF_i(
	.param .u8 _ZN3cub18CUB_300001_SM_10006detail10merge_sort30DeviceMergeSortPartitionKernelIN6thrust24THRUST_300001_SM_1000_NS6detail15normal_iteratorINS5_10device_ptrIiEEEEj10my_compareiEEvbT_PT2_T0_SF_PSF_T1_SF_i_param_0,
	.param .align 8 .b8 _ZN3cub18CUB_300001_SM_10006detail10merge_sort30DeviceMergeSortPartitionKernelIN6thrust24THRUST_300001_SM_1000_NS6detail15normal_iteratorINS5_10device_ptrIiEEEEj10my_compareiEEvbT_PT2_T0_SF_PSF_T1_SF_i_param_1[8],
	.param .u64 .ptr .align 1 _ZN3cub18CUB_300001_SM_10006detail10merge_sort30DeviceMergeSortPartitionKernelIN6thrust24THRUST_300001_SM_1000_NS6detail15normal_iteratorINS5_10device_ptrIiEEEEj10my_compareiEEvbT_PT2_T0_SF_PSF_T1_SF_i_param_2,
	.param .u32 _ZN3cub18CUB_300001_SM_10006detail10merge_sort30DeviceMergeSortPartitionKernelIN6thrust24THRUST_300001_SM_1000_NS6detail15normal_iteratorINS5_10device_ptrIiEEEEj10my_compareiEEvbT_PT2_T0_SF_PSF_T1_SF_i_param_3,
	.param .u32 _ZN3cub18CUB_300001_SM_10006detail10merge_sort30DeviceMergeSortPartitionKernelIN6thrust24THRUST_300001_SM_1000_NS6detail15normal_iteratorINS5_10device_ptrIiEEEEj10my_compareiEEvbT_PT2_T0_SF_PSF_T1_SF_i_param_4,
	.param .u64 .ptr .align 1 _ZN3cub18CUB_300001_SM_10006detail10merge_sort30DeviceMergeSortPartitionKernelIN6thrust24THRUST_300001_SM_1000_NS6detail15normal_iteratorINS5_10device_ptrIiEEEEj10my_compareiEEvbT_PT2_T0_SF_PSF_T1_SF_i_param_5,
	.param .align 1 .b8 _ZN3cub18CUB_300001_SM_10006detail10merge_sort30DeviceMergeSortPartitionKernelIN6thrust24THRUST_300001_SM_1000_NS6detail15normal_iteratorINS5_10device_ptrIiEEEEj10my_compareiEEvbT_PT2_T0_SF_PSF_T1_SF_i_param_6[1],
	.param .u32 _ZN3cub18CUB_300001_SM_10006detail10merge_sort30DeviceMergeSortPartitionKernelIN6thrust24THRUST_300001_SM_1000_NS6detail15normal_iteratorINS5_10device_ptrIiEEEEj10my_compareiEEvbT_PT2_T0_SF_PSF_T1_SF_i_param_7,
	.param .u32 _ZN3cub18CUB_300001_SM_10006detail10merge_sort30DeviceMergeSortPartitionKernelIN6thrust24THRUST_300001_SM_1000_NS6detail15normal_iteratorINS5_10device_ptrIiEEEEj10my_compareiEEvbT_PT2_T0_SF_PSF_T1_SF_i_param_8
)
{
	.reg .pred 	%p<14>;
	.reg .b16 	%rs<2>;
	.reg .b32 	%r<72>;
	.reg .b64 	%rd<32>;

	ld.param.u64 	%rd9, [_ZN3cub18CUB_300001_SM_10006detail10merge_sort30DeviceMergeSortPartitionKernelIN6thrust24THRUST_300001_SM_1000_NS6detail15normal_iteratorINS5_10device_ptrIiEEEEj10my_compareiEEvbT_PT2_T0_SF_PSF_T1_SF_i_param_1];
	ld.param.s8 	%rs1, [_ZN3cub18CUB_300001_SM_10006detail10merge_sort30DeviceMergeSortPartitionKernelIN6thrust24THRUST_300001_SM_1000_NS6detail15normal_iteratorINS5_10device_ptrIiEEEEj10my_compareiEEvbT_PT2_T0_SF_PSF_T1_SF_i_param_0];
	ld.param.u64 	%rd10, [_ZN3cub18CUB_300001_SM_10006detail10merge_sort30DeviceMergeSortPartitionKernelIN6thrust24THRUST_300001_SM_1000_NS6detail15normal_iteratorINS5_10device_ptrIiEEEEj10my_compareiEEvbT_PT2_T0_SF_PSF_T1_SF_i_param_2];
	ld.param.u32 	%r20, [_ZN3cub18CUB_300001_SM_10006detail10merge_sort30DeviceMergeSortPartitionKernelIN6thrust24THRUST_300001_SM_1000_NS6detail15normal_iteratorINS5_10device_ptrIiEEEEj10my_compareiEEvbT_PT2_T0_SF_PSF_T1_SF_i_param_3];
	ld.param.u32 	%r21, [_ZN3cub18CUB_300001_SM_10006detail10merge_sort30DeviceMergeSortPartitionKernelIN6thrust24THRUST_300001_SM_1000_NS6detail15normal_iteratorINS5_10device_ptrIiEEEEj10my_compareiEEvbT_PT2_T0_SF_PSF_T1_SF_i_param_4];
	ld.param.u64 	%rd11, [_ZN3cub18CUB_300001_SM_10006detail10merge_sort30DeviceMergeSortPartitionKernelIN6thrust24THRUST_300001_SM_1000_NS6detail15normal_iteratorINS5_10device_ptrIiEEEEj10my_compareiEEvbT_PT2_T0_SF_PSF_T1_SF_i_param_5];
	ld.param.u32 	%r22, [_ZN3cub18CUB_300001_SM_10006detail10merge_sort30DeviceMergeSortPartitionKernelIN6thrust24THRUST_300001_SM_1000_NS6detail15normal_iteratorINS5_10device_ptrIiEEEEj10my_compareiEEvbT_PT2_T0_SF_PSF_T1_SF_i_param_7];
	ld.param.u32 	%r23, [_ZN3cub18CUB_300001_SM_10006detail10merge_sort30DeviceMergeSortPartitionKernelIN6thrust24THRUST_300001_SM_1000_NS6detail15normal_iteratorINS5_10device_ptrIiEEEEj10my_compareiEEvbT_PT2_T0_SF_PSF_T1_SF_i_param_8];
	cvta.to.global.u64 	%rd1, %rd11;
	mov.u32 	%r24, %ntid.x;
	mov.u32 	%r25, %ctaid.x;
	mov.u32 	%r26, %tid.x;
	mad.lo.s32 	%r1, %r24, %r25, %r26;
	setp.ge.u32 	%p1, %r1, %r21;
	@%p1 bra 	$L__BB7_11;
	shr.u32 	%r27, %r22, 1;
	add.s32 	%r2, %r22, -1;
	neg.s32 	%r28, %r22;
	and.b32  	%r29, %r1, %r28;
	mul.lo.s32 	%r30, %r23, %r29;
	mul.lo.s32 	%r31, %r23, %r27;
	min.u32 	%r3, %r30, %r20;
	not.b32 	%r32, %r30;
	min.u32 	%r33, %r31, %r32;
	add.s32 	%r34, %r33, %r30;
	min.u32 	%r4, %r34, %r20;
	not.b32 	%r35, %r4;
	min.u32 	%r36, %r31, %r35;
	add.s32 	%r37, %r36, %r4;
	min.u32 	%r5, %r37, %r20;
	// begin inline asm
	griddepcontrol.wait;
	// end inline asm
	add.s32 	%r38, %r1, 1;
	setp.ne.s32 	%p2, %r38, %r21;
	@%p2 bra 	$L__BB7_3;
	mul.wide.u32 	%rd30, %r1, 4;
	add.s64 	%rd31, %rd1, %rd30;
	st.global.u32 	[%rd31], %r4;
	bra.uni 	$L__BB7_11;
$L__BB7_3:
	sub.s32 	%r39, %r5, %r3;
	and.b32  	%r40, %r2, %r1;
	mul.lo.s32 	%r41, %r40, %r23;
	min.u32 	%r6, %r41, %r39;
	setp.eq.s16 	%p3, %rs1, 0;
	@%p3 bra 	$L__BB7_7;
	sub.s32 	%r42, %r4, %r3;
	sub.s32 	%r43, %r5, %r4;
	max.u32 	%r44, %r6, %r43;
	sub.s32 	%r71, %r44, %r43;
	min.u32 	%r67, %r42, %r6;
	setp.ge.u32 	%p4, %r71, %r67;
	@%p4 bra 	$L__BB7_10;
	cvta.to.global.u64 	%rd3, %rd9;
	cvt.u64.u32 	%rd4, %r4;
	cvt.u64.u32 	%rd5, %r3;
$L__BB7_6:
	sub.s32 	%r45, %r67, %r71;
	shr.u32 	%r46, %r45, 1;
	add.s32 	%r47, %r46, %r71;
	cvt.u64.u32 	%rd12, %r47;
	add.s64 	%rd13, %rd12, %rd5;
	shl.b64 	%rd14, %rd13, 2;
	add.s64 	%rd15, %rd3, %rd14;
	ld.global.u32 	%r48, [%rd15];
	not.b32 	%r50, %r47;
	add.s32 	%r51, %r6, %r50;
	cvt.u64.u32 	%rd16, %r51;
	add.s64 	%rd17, %rd16, %rd4;
	shl.b64 	%rd18, %rd17, 2;
	add.s64 	%rd19, %rd3, %rd18;
	ld.global.u32 	%r52, [%rd19];
	setp.lt.s32 	%p5, %r52, 0;
	setp.gt.s32 	%p6, %r48, 0;
	and.pred  	%p7, %p5, %p6;
	add.s32 	%r53, %r47, 1;
	selp.b32 	%r71, %r53, %r71, %p7;
	selp.b32 	%r67, %r67, %r47, %p7;
	setp.lt.u32 	%p8, %r71, %r67;
	@%p8 bra 	$L__BB7_6;
	bra.uni 	$L__BB7_10;
$L__BB7_7:
	sub.s32 	%r54, %r4, %r3;
	sub.s32 	%r55, %r5, %r4;
	max.u32 	%r56, %r6, %r55;
	sub.s32 	%r71, %r56, %r55;
	min.u32 	%r69, %r54, %r6;
	setp.ge.u32 	%p9, %r71, %r69;
	@%p9 bra 	$L__BB7_10;
	cvta.to.global.u64 	%rd6, %rd10;
	cvt.u64.u32 	%rd7, %r4;
	cvt.u64.u32 	%rd8, %r3;
$L__BB7_9:
	sub.s32 	%r57, %r69, %r71;
	shr.u32 	%r58, %r57, 1;
	add.s32 	%r59, %r58, %r71;
	cvt.u64.u32 	%rd20, %r59;
	add.s64 	%rd21, %rd20, %rd8;
	shl.b64 	%rd22, %rd21, 2;
	add.s64 	%rd23, %rd6, %rd22;
	ld.global.u32 	%r60, [%rd23];
	not.b32 	%r62, %r59;
	add.s32 	%r63, %r6, %r62;
	cvt.u64.u32 	%rd24, %r63;
	add.s64 	%rd25, %rd24, %rd7;
	shl.b64 	%rd26, %rd25, 2;
	add.s64 	%rd27, %rd6, %rd26;
	ld.global.u32 	%r64, [%rd27];
	setp.lt.s32 	%p10, %r64, 0;
	setp.gt.s32 	%p11, %r60, 0;
	and.pred  	%p12, %p10, %p11;
	add.s32 	%r65, %r59, 1;
	selp.b32 	%r71, %r65, %r71, %p12;
	selp.b32 	%r69, %r69, %r59, %p12;
	setp.lt.u32 	%p13, %r71, %r69;
	@%p13 bra 	$L__BB7_9;
$L__BB7_10:
	add.s32 	%r66, %r71, %r3;
	mul.wide.u32 	%rd28, %r1, 4;
	add.s64 	%rd29, %rd1, %rd28;
	st.global.u32 	[%rd29], %r66;
$L__BB7_11:
	ret;

}
	// .globl	_ZN3cub18CUB_300001_SM_10006detail10merge_sort26DeviceMergeSortMergeKernelINS2_10policy_hubIN6thrust24THRUST_300001_SM_1000_NS6detail15normal_iteratorINS6_10device_ptrIiEEEEE9Policy600ESB_SB_SB_SB_j10my_compareiiEEvbT2_T3_T4_PT6_PT7_T5_PSH_SH_NS1_7vsmem_tE
.visible .entry _ZN3cub18CUB_300001_SM_10006detail10merge_sort26DeviceMergeSortMergeKernelINS2_10policy_hubIN6thrust24THRUST_300001_SM_1000_NS6detail15normal_iteratorINS6_10device_ptrIiEEEEE9Policy600ESB_SB_SB_SB_j10my_compareiiEEvbT2_T3_T4_PT6_PT7_T5_PSH_SH_NS1_7vsmem_tE(
	.param .u8 _ZN3cub18CUB_300001_SM_10006detail10merge_sort26DeviceMergeSortMergeKernelINS2_10policy_hubIN6thrust24THRUST_300001_SM_1000_NS6detail15normal_iteratorINS6_10device_ptrIiEEEEE9Policy600ESB_SB_SB_SB_j10my_compareiiEEvbT2_T3_T4_PT6_PT7_T5_PSH_SH_NS1_7vsmem_tE_param_0,
	.param .align 8 .b8 _ZN3cub18CUB_300001_SM_10006detail10merge_sort26DeviceMergeSortMergeKernelINS2_10policy_hubIN6thrust24THRUST_300001_SM_1000_NS6detail15normal_iteratorINS6_10device_ptrIiEEEEE9Policy600ESB_SB_SB_SB_j10my_compareiiEEvbT2_T3_T4_PT6_PT7_T5_PSH_SH_NS1_7vsmem_tE_param_1[8],
	.param .align 8 .b8 _ZN3cub18CUB_300001_SM_10006detail10merge_sort26DeviceMergeSortMergeKernelINS2_10policy_hubIN6thrust24THRUST_300001_SM_1000_NS6detail15normal_iteratorINS6_10device_ptrIiEEEEE9Policy600ESB_SB_SB_SB_j10my_compareiiEEvbT2_T3_T4_PT6_PT7_T5_PSH_SH_NS1_7vsmem_tE_param_2[8],
	.param .u32 _ZN3cub18CUB_300001_SM_10006detail10merge_sort26DeviceMergeSortMergeKernelINS2_10policy_hubIN6thrust24THRUST_300001_SM_1000_NS6detail15normal_iteratorINS6_10device_ptrIiEEEEE9Policy600ESB_SB_SB_SB_j10my_compareiiEEvbT2_T3_T4_PT6_PT7_T5_PSH_SH_NS1_7vsmem_tE_param_3,
	.param .u64 .ptr .align 1 _ZN3cub18CUB_300001_SM_10006detail10merge_sort26DeviceMergeSortMergeKernelINS2_10policy_hubIN6thrust24THRUST_300001_SM_1000_NS6detail15normal_iteratorINS6_10device_ptrIiEEEEE9Policy600ESB_SB_SB_SB_j10my_compareiiEEvbT2_T3_T4_PT6_PT7_T5_PSH_SH_NS1_7vsmem_tE_param_4,
	.param .u64 .ptr .align 1 _ZN3cub18CUB_300001_SM_10006detail10merge_sort26DeviceMergeSortMergeKernelINS2_10policy_hubIN6thrust24THRUST_300001_SM_1000_NS6detail15normal_iteratorINS6_10device_ptrIiEEEEE9Policy600ESB_SB_SB_SB_j10my_compareiiEEvbT2_T3_T4_PT6_PT7_T5_PSH_SH_NS1_7vsmem_tE_param_5,
	.param .align 1 .b8 _ZN3cub18CUB_300001_SM_10006detail10merge_sort26DeviceMergeSortMergeKernelINS2_10policy_hubIN6thrust24THRUST_300001_SM_1000_NS6detail15normal_iteratorINS6_10device_ptrIiEEEEE9Policy600ESB_SB_SB_SB_j10my_compareiiEEvbT2_T3_T4_PT6_PT7_T5_PSH_SH_NS1_7vsmem_tE_param_6[1],
	.param .u64 .ptr .align 1 _ZN3cub18CUB_300001_SM_10006detail10merge_sort26DeviceMergeSortMergeKernelINS2_10policy_hubIN6thrust24THRUST_300001_SM_1000_NS6detail15normal_iteratorINS6_10device_ptrIiEEEEE9Policy600ESB_SB_SB_SB_j10my_compareiiEEvbT2_T3_T4_PT6_PT7_T5_PSH_SH_NS1_7vsmem_tE_param_7,
	.param .u32 _ZN3cub18CUB_300001_SM_10006detail10merge_sort26DeviceMergeSortMergeKernelINS2_10policy_hubIN6thrust24THRUST_300001_SM_1000_NS6detail15normal_iteratorINS6_10device_ptrIiEEEEE9Policy600ESB_SB_SB_SB_j10my_compareiiEEvbT2_T3_T4_PT6_PT7_T5_PSH_SH_NS1_7vsmem_tE_param_8,
	.param .align 8 .b8 _ZN3cub18CUB_300001_SM_10006detail10merge_sort26DeviceMergeSortMergeKernelINS2_10policy_hubIN6thrust24THRUST_300001_SM_1000_NS6detail15normal_iteratorINS6_10device_ptrIiEEEEE9Policy600ESB_SB_SB_SB_j10my_compareiiEEvbT2_T3_T4_PT6_PT7_T5_PSH_SH_NS1_7vsmem_tE_param_9[8]
)
.maxntid 256
{
	.reg .pred 	%p<638>;
	.reg .b16 	%rs<10>;
	.reg .b32 	%r<1952>;
	.reg .b64 	%rd<655>;
	// demoted variable
	.shared .align 16 .b8 _ZZN3cub18CUB_300001_SM_10006detail10merge_sort26DeviceMergeSortMergeKernelINS2_10policy_hubIN6thrust24THRUST_300001_SM_1000_NS6detail15normal_iteratorINS6_10device_ptrIiEEEEE9Policy600ESB_SB_SB_SB_j10my_compareiiEEvbT2_T3_T4_PT6_PT7_T5_PSH_SH_NS1_7vsmem_tEE19static_temp_storage[17424];
	ld.param.u64 	%rd24, [_ZN3cub18CUB_300001_SM_10006detail10merge_sort26DeviceMergeSortMergeKernelINS2_10policy_hubIN6thrust24THRUST_300001_SM_1000_NS6detail15normal_iteratorINS6_10device_ptrIiEEEEE9Policy600ESB_SB_SB_SB_j10my_compareiiEEvbT2_T3_T4_PT6_PT7_T5_PSH_SH_NS1_7vsmem_tE_param_2];
	ld.param.u64 	%rd25, [_ZN3cub18CUB_300001_SM_10006detail10merge_sort26DeviceMergeSortMergeKernelINS2_10policy_hubIN6thrust24THRUST_300001_SM_1000_NS6detail15normal_iteratorINS6_10device_ptrIiEEEEE9Policy600ESB_SB_SB_SB_j10my_compareiiEEvbT2_T3_T4_PT6_PT7_T5_PSH_SH_NS1_7vsmem_tE_param_1];
	ld.param.u32 	%r857, [_ZN3cub18CUB_300001_SM_10006detail10merge_sort26DeviceMergeSortMergeKernelINS2_10policy_hubIN6thrust24THRUST_300001_SM_1000_NS6detail15normal_iteratorINS6_10device_ptrIiEEEEE9Policy600ESB_SB_SB_SB_j10my_compareiiEEvbT2_T3_T4_PT6_PT7_T5_PSH_SH_NS1_7vsmem_tE_param_3];
	ld.param.u64 	%rd22, [_ZN3cub18CUB_300001_SM_10006detail10merge_sort26DeviceMergeSortMergeKernelINS2_10policy_hubIN6thrust24THRUST_300001_SM_1000_NS6detail15normal_iteratorINS6_10device_ptrIiEEEEE9Policy600ESB_SB_SB_SB_j10my_compareiiEEvbT2_T3_T4_PT6_PT7_T5_PSH_SH_NS1_7vsmem_tE_param_4];
	ld.param.u64 	%rd23, [_ZN3cub18CUB_300001_SM_10006detail10merge_sort26DeviceMergeSortMergeKernelINS2_10policy_hubIN6thrust24THRUST_300001_SM_1000_NS6detail15normal_iteratorINS6_10device_ptrIiEEEEE9Policy600ESB_SB_SB_SB_j10my_compareiiEEvbT2_T3_T4_PT6_PT7_T5_PSH_SH_NS1_7vsmem_tE_param_5];
	ld.param.u64 	%rd26, [_ZN3cub18CUB_300001_SM_10006detail10merge_sort26DeviceMergeSortMergeKernelINS2_10policy_hubIN6thrust24THRUST_300001_SM_1000_NS6detail15normal_iteratorINS6_10device_ptrIiEEEEE9Policy600ESB_SB_SB_SB_j10my_compareiiEEvbT2_T3_T4_PT6_PT7_T5_PSH_SH_NS1_7vsmem_tE_param_7];
	ld.param.u32 	%r858, [_ZN3cub18CUB_300001_SM_10006detail10merge_sort26DeviceMergeSortMergeKernelINS2_10policy_hubIN6thrust24THRUST_300001_SM_1000_NS6detail15normal_iteratorINS6_10device_ptrIiEEEEE9Policy600ESB_SB_SB_SB_j10my_compareiiEEvbT2_T3_T4_PT6_PT7_T5_PSH_SH_NS1_7vsmem_tE_param_8];
	cvta.to.global.u64 	%rd1, %rd23;
	cvta.to.global.u64 	%rd2, %rd22;
	cvta.to.global.u64 	%rd3, %rd26;
	cvta.to.global.u64 	%rd4, %rd25;
	cvta.to.global.u64 	%rd5, %rd24;
	mov.u32 	%r1, %ctaid.x;
	mov.u32 	%r859, %nctaid.x;
	mul.lo.s32 	%r2, %r1, 4352;
	mov.u32 	%r3, %tid.x;
	add.s32 	%r860, %r859, -1;
	setp.ge.u32 	%p69, %r1, %r860;
	@%p69 bra 	$L__BB8_215;
	ld.param.s8 	%rs6, [_ZN3cub18CUB_300001_SM_10006detail10merge_sort26DeviceMergeSortMergeKernelINS2_10policy_hubIN6thrust24THRUST_300001_SM_1000_NS6detail15normal_iteratorINS6_10device_ptrIiEEEEE9Policy600ESB_SB_SB_SB_j10my_compareiiEEvbT2_T3_T4_PT6_PT7_T5_PSH_SH_NS1_7vsmem_tE_param_0];
	mul.wide.u32 	%rd345, %r1, 4;
	add.s64 	%rd346, %rd3, %rd345;
	ld.global.u32 	%r1310, [%rd346];
	ld.global.u32 	%r1311, [%rd346+4];
	shr.u32 	%r1312, %r858, 1;
	neg.s32 	%r1313, %r858;
	and.b32  	%r1314, %r1, %r1313;
	mul.lo.s32 	%r4, %r1314, 4352;
	mul.lo.s32 	%r5, %r1312, 4352;
	sub.s32 	%r1315, %r1, %r1314;
	mul.lo.s32 	%r1316, %r1315, 4352;
	sub.s32 	%r6, %r1310, %r4;
	sub.s32 	%r1317, %r1311, %r4;
	sub.s32 	%r1318, %r857, %r4;
	max.u32 	%r1319, %r1318, %r5;
	sub.s32 	%r1320, %r1319, %r5;
	sub.s32 	%r1321, %r1316, %r6;
	min.u32 	%r7, %r1321, %r1320;
	max.u32 	%r1322, %r1316, -4353;
	not.b32 	%r1323, %r1322;
	add.s32 	%r1324, %r1316, %r1323;
	sub.s32 	%r1325, %r1324, %r1317;
	or.b32  	%r1326, %r1, %r1313;
	setp.eq.s32 	%p407, %r1326, -1;
	min.u32 	%r1327, %r5, %r1318;
	selp.b32 	%r1328, %r1327, %r1317, %p407;
	selp.b32 	%r1329, %r5, %r1325, %p407;
	min.u32 	%r8, %r1329, %r1320;
	sub.s32 	%r9, %r1328, %r6;
	// begin inline asm
	griddepcontrol.wait;
	// end inline asm
	setp.eq.s16 	%p408, %rs6, 0;
	@%p408 bra 	$L__BB8_53;
	cvt.u64.u32 	%rd347, %r4;
	cvt.u64.u32 	%rd348, %r6;
	add.s64 	%rd349, %rd348, %rd347;
	cvt.u64.u32 	%rd350, %r5;
	add.s64 	%rd351, %rd347, %rd350;
	cvt.u64.u32 	%rd352, %r7;
	add.s64 	%rd353, %rd351, %rd352;
	setp.ge.s32 	%p409, %r3, %r9;
	cvt.u64.u32 	%rd354, %r3;
	add.s64 	%rd355, %rd349, %rd354;
	shl.b64 	%rd356, %rd355, 2;
	add.s64 	%rd6, %rd4, %rd356;
	sub.s32 	%r1330, %r3, %r9;
	cvt.s64.s32 	%rd357, %r1330;
	add.s64 	%rd358, %rd353, %rd357;
	shl.b64 	%rd359, %rd358, 2;
	add.s64 	%rd7, %rd4, %rd359;
	@%p409 bra 	$L__BB8_4;
	ld.global.u32 	%r1750, [%rd6];
	bra.uni 	$L__BB8_5;
$L__BB8_4:
	ld.global.u32 	%r1750, [%rd7];
$L__BB8_5:
	add.s32 	%r1331, %r3, 256;
	setp.lt.s32 	%p410, %r1331, %r9;
	@%p410 bra 	$L__BB8_7;
	ld.global.u32 	%r1749, [%rd7+1024];
	bra.uni 	$L__BB8_8;
$L__BB8_7:
	ld.global.u32 	%r1749, [%rd6+1024];
$L__BB8_8:
	add.s32 	%r1332, %r3, 512;
	setp.lt.s32 	%p411, %r1332, %r9;
	@%p411 bra 	$L__BB8_10;
	ld.global.u32 	%r1748, [%rd7+2048];
	bra.uni 	$L__BB8_11;
$L__BB8_10:
	ld.global.u32 	%r1748, [%rd6+2048];
$L__BB8_11:
	add.s32 	%r1333, %r3, 768;
	setp.lt.s32 	%p412, %r1333, %r9;
	@%p412 bra 	$L__BB8_13;
	ld.global.u32 	%r1747, [%rd7+3072];
	bra.uni 	$L__BB8_14;
$L__BB8_13:
	ld.global.u32 	%r1747, [%rd6+3072];
$L__BB8_14:
	or.b32  	%r1334, %r3, 1024;
	setp.lt.s32 	%p413, %r1334, %r9;
	@%p413 bra 	$L__BB8_16;
	ld.global.u32 	%r1746, [%rd7+4096];
	bra.uni 	$L__BB8_17;
$L__BB8_16:
	ld.global.u32 	%r1746, [%rd6+4096];
$L__BB8_17:
	add.s32 	%r1335, %r3, 1280;
	setp.lt.s32 	%p414, %r1335, %r9;
	@%p414 bra 	$L__BB8_19;
	ld.global.u32 	%r1745, [%rd7+5120];
	bra.uni 	$L__BB8_20;
$L__BB8_19:
	ld.global.u32 	%r1745, [%rd6+5120];
$L__BB8_20:
	add.s32 	%r1336, %r3, 1536;
	setp.lt.s32 	%p415, %r1336, %r9;
	@%p415 bra 	$L__BB8_22;
	ld.global.u32 	%r1744, [%rd7+6144];
	bra.uni 	$L__BB8_23;
$L__BB8_22:
	ld.global.u32 	%r1744, [%rd6+6144];
$L__BB8_23:
	add.s32 	%r1337, %r3, 1792;
	setp.lt.s32 	%p416, %r1337, %r9;
	@%p416 bra 	$L__BB8_25;
	ld.global.u32 	%r1743, [%rd7+7168];
	bra.uni 	$L__BB8_26;
$L__BB8_25:
	ld.global.u32 	%r1743, [%rd6+7168];
$L__BB8_26:
	or.b32  	%r1338, %r3, 2048;
	setp.lt.s32 	%p417, %r1338, %r9;
	@%p417 bra 	$L__BB8_28;
	ld.global.u32 	%r1742, [%rd7+8192];
	bra.uni 	$L__BB8_29;
$L__BB8_28:
	ld.global.u32 	%r1742, [%rd6+8192];
$L__BB8_29:
	add.s32 	%r1339, %r3, 2304;
	setp.lt.s32 	%p418, %r1339, %r9;
	@%p418 bra 	$L__BB8_31;
	ld.global.u32 	%r1741, [%rd7+9216];
	bra.uni 	$L__BB8_32;
$L__BB8_31:
	ld.global.u32 	%r1741, [%rd6+9216];
$L__BB8_32:
	add.s32 	%r1340, %r3, 2560;
	setp.lt.s32 	%p419, %r1340, %r9;
	@%p419 bra 	$L__BB8_34;
	ld.global.u32 	%r1740, [%rd7+10240];
	bra.uni 	$L__BB8_35;
$L__BB8_34:
	ld.global.u32 	%r1740, [%rd6+10240];
$L__BB8_35:
	add.s32 	%r1341, %r3, 2816;
	setp.lt.s32 	%p420, %r1341, %r9;
	@%p420 bra 	$L__BB8_37;
	ld.global.u32 	%r1739, [%rd7+11264];
	bra.uni 	$L__BB8_38;
$L__BB8_37:
	ld.global.u32 	%r1739, [%rd6+11264];
$L__BB8_38:
	or.b32  	%r1342, %r3, 3072;
	setp.lt.s32 	%p421, %r1342, %r9;
	@%p421 bra 	$L__BB8_40;
	ld.global.u32 	%r1738, [%rd7+12288];
	bra.uni 	$L__BB8_41;
$L__BB8_40:
	ld.global.u32 	%r1738, [%rd6+12288];
$L__BB8_41:
	add.s32 	%r1343, %r3, 3328;
	setp.lt.s32 	%p422, %r1343, %r9;
	@%p422 bra 	$L__BB8_43;
	ld.global.u32 	%r1737, [%rd7+13312];
	bra.uni 	$L__BB8_44;
$L__BB8_43:
	ld.global.u32 	%r1737, [%rd6+13312];
$L__BB8_44:
	add.s32 	%r1344, %r3, 3584;
	setp.lt.s32 	%p423, %r1344, %r9;
	@%p423 bra 	$L__BB8_46;
	ld.global.u32 	%r1736, [%rd7+14336];
	bra.uni 	$L__BB8_47;
$L__BB8_46:
	ld.global.u32 	%r1736, [%rd6+14336];
$L__BB8_47:
	add.s32 	%r1345, %r3, 3840;
	setp.lt.s32 	%p424, %r1345, %r9;
	@%p424 bra 	$L__BB8_49;
	ld.global.u32 	%r1735, [%rd7+15360];
	bra.uni 	$L__BB8_50;
$L__BB8_49:
	ld.global.u32 	%r1735, [%rd6+15360];
$L__BB8_50:
	or.b32  	%r1346, %r3, 4096;
	setp.lt.s32 	%p425, %r1346, %r9;
	@%p425 bra 	$L__BB8_52;
	ld.global.u32 	%r1734, [%rd7+16384];
	bra.uni 	$L__BB8_54;
$L__BB8_52:
	ld.global.u32 	%r1734, [%rd6+16384];
	bra.uni 	$L__BB8_54;
$L__BB8_53:
	cvt.u64.u32 	%rd360, %r4;
	cvt.u64.u32 	%rd361, %r6;
	add.s64 	%rd362, %rd361, %rd360;
	cvt.u64.u32 	%rd363, %r5;
	add.s64 	%rd364, %rd360, %rd363;
	cvt.u64.u32 	%rd365, %r7;
	add.s64 	%rd366, %rd364, %rd365;
	setp.lt.s32 	%p426, %r3, %r9;
	sub.s32 	%r1347, %r3, %r9;
	cvt.s64.s32 	%rd367, %r1347;
	cvt.u64.u32 	%rd368, %r3;
	selp.b64 	%rd369, %rd362, %rd366, %p426;
	selp.b64 	%rd370, %rd368, %rd367, %p426;
	add.s64 	%rd371, %rd370, %rd369;
	shl.b64 	%rd372, %rd371, 2;
	add.s64 	%rd373, %rd2, %rd372;
	ld.global.u32 	%r1750, [%rd373];
	add.s32 	%r1348, %r3, 256;
	setp.lt.s32 	%p427, %r1348, %r9;
	sub.s32 	%r1349, %r1348, %r9;
	cvt.s64.s32 	%rd374, %r1349;
	cvt.u64.u32 	%rd375, %r1348;
	selp.b64 	%rd376, %rd362, %rd366, %p427;
	selp.b64 	%rd377, %rd375, %rd374, %p427;
	add.s64 	%rd378, %rd377, %rd376;
	shl.b64 	%rd379, %rd378, 2;
	add.s64 	%rd380, %rd2, %rd379;
	ld.global.u32 	%r1749, [%rd380];
	add.s32 	%r1350, %r3, 512;
	setp.lt.s32 	%p428, %r1350, %r9;
	sub.s32 	%r1351, %r1350, %r9;
	cvt.s64.s32 	%rd381, %r1351;
	cvt.u64.u32 	%rd382, %r1350;
	selp.b64 	%rd383, %rd362, %rd366, %p428;
	selp.b64 	%rd384, %rd382, %rd381, %p428;
	add.s64 	%rd385, %rd384, %rd383;
	shl.b64 	%rd386, %rd385, 2;
	add.s64 	%rd387, %rd2, %rd386;
	ld.global.u32 	%r1748, [%rd387];
	add.s32 	%r1352, %r3, 768;
	setp.lt.s32 	%p429, %r1352, %r9;
	sub.s32 	%r1353, %r1352, %r9;
	cvt.s64.s32 	%rd388, %r1353;
	cvt.u64.u32 	%rd389, %r1352;
	selp.b64 	%rd390, %rd362, %rd366, %p429;
	selp.b64 	%rd391, %rd389, %rd388, %p429;
	add.s64 	%rd392, %rd391, %rd390;
	shl.b64 	%rd393, %rd392, 2;
	add.s64 	%rd394, %rd2, %rd393;
	ld.global.u32 	%r1747, [%rd394];
	or.b32  	%r1354, %r3, 1024;
	setp.lt.s32 	%p430, %r1354, %r9;
	sub.s32 	%r1355, %r1354, %r9;
	cvt.s64.s32 	%rd395, %r1355;
	cvt.u64.u32 	%rd396, %r1354;
	selp.b64 	%rd397, %rd362, %rd366, %p430;
	selp.b64 	%rd398, %rd396, %rd395, %p430;
	add.s64 	%rd399, %rd398, %rd397;
	shl.b64 	%rd400, %rd399, 2;
	add.s64 	%rd401, %rd2, %rd400;
	ld.global.u32 	%r1746, [%rd401];
	add.s32 	%r1356, %r3, 1280;
	setp.lt.s32 	%p431, %r1356, %r9;
	sub.s32 	%r1357, %r1356, %r9;
	cvt.s64.s32 	%rd402, %r1357;
	cvt.u64.u32 	%rd403, %r1356;
	selp.b64 	%rd404, %rd362, %rd366, %p431;
	selp.b64 	%rd405, %rd403, %rd402, %p431;
	add.s64 	%rd406, %rd405, %rd404;
	shl.b64 	%rd407, %rd406, 2;
	add.s64 	%rd408, %rd2, %rd407;
	ld.global.u32 	%r1745, [%rd408];
	add.s32 	%r1358, %r3, 1536;
	setp.lt.s32 	%p432, %r1358, %r9;
	sub.s32 	%r1359, %r1358, %r9;
	cvt.s64.s32 	%rd409, %r1359;
	cvt.u64.u32 	%rd410, %r1358;
	selp.b64 	%rd411, %rd362, %rd366, %p432;
	selp.b64 	%rd412, %rd410, %rd409, %p432;
	add.s64 	%rd413, %rd412, %rd411;
	shl.b64 	%rd414, %rd413, 2;
	add.s64 	%rd415, %rd2, %rd414;
	ld.global.u32 	%r1744, [%rd415];
	add.s32 	%r1360, %r3, 1792;
	setp.lt.s32 	%p433, %r1360, %r9;
	sub.s32 	%r1361, %r1360, %r9;
	cvt.s64.s32 	%rd416, %r1361;
	cvt.u64.u32 	%rd417, %r1360;
	selp.b64 	%rd418, %rd362, %rd366, %p433;
	selp.b64 	%rd419, %rd417, %rd416, %p433;
	add.s64 	%rd420, %rd419, %rd418;
	shl.b64 	%rd421, %rd420, 2;
	add.s64 	%rd422, %rd2, %rd421;
	ld.global.u32 	%r1743, [%rd422];
	or.b32  	%r1362, %r3, 2048;
	setp.lt.s32 	%p434, %r1362, %r9;
	sub.s32 	%r1363, %r1362, %r9;
	cvt.s64.s32 	%rd423, %r1363;
	cvt.u64.u32 	%rd424, %r1362;
	selp.b64 	%rd425, %rd362, %rd366, %p434;
	selp.b64 	%rd426, %rd424, %rd423, %p434;
	add.s64 	%rd427, %rd426, %rd425;
	shl.b64 	%rd428, %rd427, 2;
	add.s64 	%rd429, %rd2, %rd428;
	ld.global.u32 	%r1742, [%rd429];
	add.s32 	%r1364, %r3, 2304;
	setp.lt.s32 	%p435, %r1364, %r9;
	sub.s32 	%r1365, %r1364, %r9;
	cvt.s64.s32 	%rd430, %r1365;
	cvt.u64.u32 	%rd431, %r1364;
	selp.b64 	%rd432, %rd362, %rd366, %p435;
	selp.b64 	%rd433, %rd431, %rd430, %p435;
	add.s64 	%rd434, %rd433, %rd432;
	shl.b64 	%rd435, %rd434, 2;
	add.s64 	%rd436, %rd2, %rd435;
	ld.global.u32 	%r1741, [%rd436];
	add.s32 	%r1366, %r3, 2560;
	setp.lt.s32 	%p436, %r1366, %r9;
	sub.s32 	%r1367, %r1366, %r9;
	cvt.s64.s32 	%rd437, %r1367;
	cvt.u64.u32 	%rd438, %r1366;
	selp.b64 	%rd439, %rd362, %rd366, %p436;
	selp.b64 	%rd440, %rd438, %rd437, %p436;
	add.s64 	%rd441, %rd440, %rd439;
	shl.b64 	%rd442, %rd441, 2;
	add.s64 	%rd443, %rd2, %rd442;
	ld.global.u32 	%r1740, [%rd443];
	add.s32 	%r1368, %r3, 2816;
	setp.lt.s32 	%p437, %r1368, %r9;
	sub.s32 	%r1369, %r1368, %r9;
	cvt.s64.s32 	%rd444, %r1369;
	cvt.u64.u32 	%rd445, %r1368;
	selp.b64 	%rd446, %rd362, %rd366, %p437;
	selp.b64 	%rd447, %rd445, %rd444, %p437;
	add.s64 	%rd448, %rd447, %rd446;
	shl.b64 	%rd449, %rd448, 2;
	add.s64 	%rd450, %rd2, %rd449;
	ld.global.u32 	%r1739, [%rd450];
	or.b32  	%r1370, %r3, 3072;
	setp.lt.s32 	%p438, %r1370, %r9;
	sub.s32 	%r1371, %r1370, %r9;
	cvt.s64.s32 	%rd451, %r1371;
	cvt.u64.u32 	%rd452, %r1370;
	selp.b64 	%rd453, %rd362, %rd366, %p438;
	selp.b64 	%rd454, %rd452, %rd451, %p438;
	add.s64 	%rd455, %rd454, %rd453;
	shl.b64 	%rd456, %rd455, 2;
	add.s64 	%rd457, %rd2, %rd456;
	ld.global.u32 	%r1738, [%rd457];
	add.s32 	%r1372, %r3, 3328;
	setp.lt.s32 	%p439, %r1372, %r9;
	sub.s32 	%r1373, %r1372, %r9;
	cvt.s64.s32 	%rd458, %r1373;
	cvt.u64.u32 	%rd459, %r1372;
	selp.b64 	%rd460, %rd362, %rd366, %p439;
	selp.b64 	%rd461, %rd459, %rd458, %p439;
	add.s64 	%rd462, %rd461, %rd460;
	shl.b64 	%rd463, %rd462, 2;
	add.s64 	%rd464, %rd2, %rd463;
	ld.global.u32 	%r1737, [%rd464];
	add.s32 	%r1374, %r3, 3584;
	setp.lt.s32 	%p440, %r1374, %r9;
	sub.s32 	%r1375, %r1374, %r9;
	cvt.s64.s32 	%rd465, %r1375;
	cvt.u64.u32 	%rd466, %r1374;
	selp.b64 	%rd467, %rd362, %rd366, %p440;
	selp.b64 	%rd468, %rd466, %rd465, %p440;
	add.s64 	%rd469, %rd468, %rd467;
	shl.b64 	%rd470, %rd469, 2;
	add.s64 	%rd471, %rd2, %rd470;
	ld.global.u32 	%r1736, [%rd471];
	add.s32 	%r1376, %r3, 3840;
	setp.lt.s32 	%p441, %r1376, %r9;
	sub.s32 	%r1377, %r1376, %r9;
	cvt.s64.s32 	%rd472, %r1377;
	cvt.u64.u32 	%rd473, %r1376;
	selp.b64 	%rd474, %rd362, %rd366, %p441;
	selp.b64 	%rd475, %rd473, %rd472, %p441;
	add.s64 	%rd476, %rd475, %rd474;
	shl.b64 	%rd477, %rd476, 2;
	add.s64 	%rd478, %rd2, %rd477;
	ld.global.u32 	%r1735, [%rd478];
	or.b32  	%r1378, %r3, 4096;
	setp.lt.s32 	%p442, %r1378, %r9;
	sub.s32 	%r1379, %r1378, %r9;
	cvt.s64.s32 	%rd479, %r1379;
	cvt.u64.u32 	%rd480, %r1378;
	selp.b64 	%rd481, %rd362, %rd366, %p442;
	selp.b64 	%rd482, %rd480, %rd479, %p442;
	add.s64 	%rd483, %rd482, %rd481;
	shl.b64 	%rd484, %rd483, 2;
	add.s64 	%rd485, %rd2, %rd484;
	ld.global.u32 	%r1734, [%rd485];
$L__BB8_54:
	ld.param.s8 	%rs7, [_ZN3cub18CUB_300001_SM_10006detail10merge_sort26DeviceMergeSortMergeKernelINS2_10policy_hubIN6thrust24THRUST_300001_SM_1000_NS6detail15normal_iteratorINS6_10device_ptrIiEEEEE9Policy600ESB_SB_SB_SB_j10my_compareiiEEvbT2_T3_T4_PT6_PT7_T5_PSH_SH_NS1_7vsmem_tE_param_0];
	setp.eq.s16 	%p443, %rs7, 0;
	shl.b32 	%r1380, %r3, 2;
	mov.u32 	%r1381, _ZZN3cub18CUB_300001_SM_10006detail10merge_sort26DeviceMergeSortMergeKernelINS2_10policy_hubIN6thrust24THRUST_300001_SM_1000_NS6detail15normal_iteratorINS6_10device_ptrIiEEEEE9Policy600ESB_SB_SB_SB_j10my_compareiiEEvbT2_T3_T4_PT6_PT7_T5_PSH_SH_NS1_7vsmem_tEE19static_temp_storage;
	add.s32 	%r1382, %r1381, %r1380;
	st.shared.u32 	[%r1382], %r1750;
	add.s32 	%r94, %r3, 256;
	st.shared.u32 	[%r1382+1024], %r1749;
	add.s32 	%r95, %r3, 512;
	st.shared.u32 	[%r1382+2048], %r1748;
	add.s32 	%r96, %r3, 768;
	st.shared.u32 	[%r1382+3072], %r1747;
	or.b32  	%r97, %r3, 1024;
	st.shared.u32 	[%r1382+4096], %r1746;
	add.s32 	%r98, %r3, 1280;
	st.shared.u32 	[%r1382+5120], %r1745;
	add.s32 	%r99, %r3, 1536;
	st.shared.u32 	[%r1382+6144], %r1744;
	add.s32 	%r100, %r3, 1792;
	st.shared.u32 	[%r1382+7168], %r1743;
	or.b32  	%r101, %r3, 2048;
	st.shared.u32 	[%r1382+8192], %r1742;
	add.s32 	%r102, %r3, 2304;
	st.shared.u32 	[%r1382+9216], %r1741;
	add.s32 	%r103, %r3, 2560;
	st.shared.u32 	[%r1382+10240], %r1740;
	add.s32 	%r104, %r3, 2816;
	st.shared.u32 	[%r1382+11264], %r1739;
	or.b32  	%r105, %r3, 3072;
	st.shared.u32 	[%r1382+12288], %r1738;
	add.s32 	%r106, %r3, 3328;
	st.shared.u32 	[%r1382+13312], %r1737;
	add.s32 	%r107, %r3, 3584;
	st.shared.u32 	[%r1382+14336], %r1736;
	add.s32 	%r108, %r3, 3840;
	st.shared.u32 	[%r1382+15360], %r1735;
	or.b32  	%r109, %r3, 4096;
	st.shared.u32 	[%r1382+16384], %r1734;
	@%p443 bra 	$L__BB8_106;
	cvt.u64.u32 	%rd486, %r4;
	cvt.u64.u32 	%rd487, %r6;
	add.s64 	%rd488, %rd487, %rd486;
	cvt.u64.u32 	%rd489, %r5;
	add.s64 	%rd490, %rd486, %rd489;
	cvt.u64.u32 	%rd491, %r7;
	add.s64 	%rd492, %rd490, %rd491;
	setp.ge.s32 	%p444, %r3, %r9;
	cvt.u64.u32 	%rd493, %r3;
	add.s64 	%rd494, %rd488, %rd493;
	shl.b64 	%rd495, %rd494, 2;
	add.s64 	%rd8, %rd5, %rd495;
	sub.s32 	%r1383, %r3, %r9;
	cvt.s64.s32 	%rd496, %r1383;
	add.s64 	%rd497, %rd492, %rd496;
	shl.b64 	%rd498, %rd497, 2;
	add.s64 	%rd9, %rd5, %rd498;
	@%p444 bra 	$L__BB8_57;
	ld.global.u32 	%r1783, [%rd8];
	bra.uni 	$L__BB8_58;
$L__BB8_57:
	ld.global.u32 	%r1783, [%rd9];
$L__BB8_58:
	setp.lt.s32 	%p445, %r94, %r9;
	@%p445 bra 	$L__BB8_60;
	ld.global.u32 	%r1782, [%rd9+1024];
	bra.uni 	$L__BB8_61;
$L__BB8_60:
	ld.global.u32 	%r1782, [%rd8+1024];
$L__BB8_61:
	setp.lt.s32 	%p446, %r95, %r9;
	@%p446 bra 	$L__BB8_63;
	ld.global.u32 	%r1781, [%rd9+2048];
	bra.uni 	$L__BB8_64;
$L__BB8_63:
	ld.global.u32 	%r1781, [%rd8+2048];
$L__BB8_64:
	setp.lt.s32 	%p447, %r96, %r9;
	@%p447 bra 	$L__BB8_66;
	ld.global.u32 	%r1780, [%rd9+3072];
	bra.uni 	$L__BB8_67;
$L__BB8_66:
	ld.global.u32 	%r1780, [%rd8+3072];
$L__BB8_67:
	setp.lt.s32 	%p448, %r97, %r9;
	@%p448 bra 	$L__BB8_69;
	ld.global.u32 	%r1779, [%rd9+4096];
	bra.uni 	$L__BB8_70;
$L__BB8_69:
	ld.global.u32 	%r1779, [%rd8+4096];
$L__BB8_70:
	setp.lt.s32 	%p449, %r98, %r9;
	@%p449 bra 	$L__BB8_72;
	ld.global.u32 	%r1778, [%rd9+5120];
	bra.uni 	$L__BB8_73;
$L__BB8_72:
	ld.global.u32 	%r1778, [%rd8+5120];
$L__BB8_73:
	setp.lt.s32 	%p450, %r99, %r9;
	@%p450 bra 	$L__BB8_75;
	ld.global.u32 	%r1777, [%rd9+6144];
	bra.uni 	$L__BB8_76;
$L__BB8_75:
	ld.global.u32 	%r1777, [%rd8+6144];
$L__BB8_76:
	setp.lt.s32 	%p451, %r100, %r9;
	@%p451 bra 	$L__BB8_78;
	ld.global.u32 	%r1776, [%rd9+7168];
	bra.uni 	$L__BB8_79;
$L__BB8_78:
	ld.global.u32 	%r1776, [%rd8+7168];
$L__BB8_79:
	setp.lt.s32 	%p452, %r101, %r9;
	@%p452 bra 	$L__BB8_81;
	ld.global.u32 	%r1775, [%rd9+8192];
	bra.uni 	$L__BB8_82;
$L__BB8_81:
	ld.global.u32 	%r1775, [%rd8+8192];
$L__BB8_82:
	setp.lt.s32 	%p453, %r102, %r9;
	@%p453 bra 	$L__BB8_84;
	ld.global.u32 	%r1774, [%rd9+9216];
	bra.uni 	$L__BB8_85;
$L__BB8_84:
	ld.global.u32 	%r1774, [%rd8+9216];
$L__BB8_85:
	setp.lt.s32 	%p454, %r103, %r9;
	@%p454 bra 	$L__BB8_87;
	ld.global.u32 	%r1773, [%rd9+10240];
	bra.uni 	$L__BB8_88;
$L__BB8_87:
	ld.global.u32 	%r1773, [%rd8+10240];
$L__BB8_88:
	setp.lt.s32 	%p455, %r104, %r9;
	@%p455 bra 	$L__BB8_90;
	ld.global.u32 	%r1772, [%rd9+11264];
	bra.uni 	$L__BB8_91;
$L__BB8_90:
	ld.global.u32 	%r1772, [%rd8+11264];
$L__BB8_91:
	setp.lt.s32 	%p456, %r105, %r9;
	@%p456 bra 	$L__BB8_93;
	ld.global.u32 	%r1771, [%rd9+12288];
	bra.uni 	$L__BB8_94;
$L__BB8_93:
	ld.global.u32 	%r1771, [%rd8+12288];
$L__BB8_94:
	setp.lt.s32 	%p457, %r106, %r9;
	@%p457 bra 	$L__BB8_96;
	ld.global.u32 	%r1770, [%rd9+13312];
	bra.uni 	$L__BB8_97;
$L__BB8_96:
	ld.global.u32 	%r1770, [%rd8+13312];
$L__BB8_97:
	setp.lt.s32 	%p458, %r107, %r9;
	@%p458 bra 	$L__BB8_99;
	ld.global.u32 	%r1769, [%rd9+14336];
	bra.uni 	$L__BB8_100;
$L__BB8_99:
	ld.global.u32 	%r1769, [%rd8+14336];
$L__BB8_100:
	setp.lt.s32 	%p459, %r108, %r9;
	@%p459 bra 	$L__BB8_102;
	ld.global.u32 	%r1768, [%rd9+15360];
	bra.uni 	$L__BB8_103;
$L__BB8_102:
	ld.global.u32 	%r1768, [%rd8+15360];
$L__BB8_103:
	setp.lt.s32 	%p460, %r109, %r9;
	@%p460 bra 	$L__BB8_105;
	ld.global.u32 	%r1767, [%rd9+16384];
	bra.uni 	$L__BB8_107;
$L__BB8_105:
	ld.global.u32 	%r1767, [%rd8+16384];
	bra.uni 	$L__BB8_107;
$L__BB8_106:
	cvt.u64.u32 	%rd499, %r4;
	cvt.u64.u32 	%rd500, %r6;
	add.s64 	%rd501, %rd500, %rd499;
	cvt.u64.u32 	%rd502, %r5;
	add.s64 	%rd503, %rd499, %rd502;
	cvt.u64.u32 	%rd504, %r7;
	add.s64 	%rd505, %rd503, %rd504;
	setp.lt.s32 	%p461, %r3, %r9;
	sub.s32 	%r1384, %r3, %r9;
	cvt.s64.s32 	%rd506, %r1384;
	cvt.u64.u32 	%rd507, %r3;
	selp.b64 	%rd508, %rd501, %rd505, %p461;
	selp.b64 	%rd509, %rd507, %rd506, %p461;
	add.s64 	%rd510, %rd509, %rd508;
	shl.b64 	%rd511, %rd510, 2;
	add.s64 	%rd512, %rd1, %rd511;
	ld.global.u32 	%r1783, [%rd512];
	setp.lt.s32 	%p462, %r94, %r9;
	sub.s32 	%r1385, %r94, %r9;
	cvt.s64.s32 	%rd513, %r1385;
	cvt.u64.u32 	%rd514, %r94;
	selp.b64 	%rd515, %rd501, %rd505, %p462;
	selp.b64 	%rd516, %rd514, %rd513, %p462;
	add.s64 	%rd517, %rd516, %rd515;
	shl.b64 	%rd518, %rd517, 2;
	add.s64 	%rd519, %rd1, %rd518;
	ld.global.u32 	%r1782, [%rd519];
	setp.lt.s32 	%p463, %r95, %r9;
	sub.s32 	%r1386, %r95, %r9;
	cvt.s64.s32 	%rd520, %r1386;
	cvt.u64.u32 	%rd521, %r95;
	selp.b64 	%rd522, %rd501, %rd505, %p463;
	selp.b64 	%rd523, %rd521, %rd520, %p463;
	add.s64 	%rd524, %rd523, %rd522;
	shl.b64 	%rd525, %rd524, 2;
	add.s64 	%rd526, %rd1, %rd525;
	ld.global.u32 	%r1781, [%rd526];
	setp.lt.s32 	%p464, %r96, %r9;
	sub.s32 	%r1387, %r96, %r9;
	cvt.s64.s32 	%rd527, %r1387;
	cvt.u64.u32 	%rd528, %r96;
	selp.b64 	%rd529, %rd501, %rd505, %p464;
	selp.b64 	%rd530, %rd528, %rd527, %p464;
	add.s64 	%rd531, %rd530, %rd529;
	shl.b64 	%rd532, %rd531, 2;
	add.s64 	%rd533, %rd1, %rd532;
	ld.global.u32 	%r1780, [%rd533];
	setp.lt.s32 	%p465, %r97, %r9;
	sub.s32 	%r1388, %r97, %r9;
	cvt.s64.s32 	%rd534, %r1388;
	cvt.u64.u32 	%rd535, %r97;
	selp.b64 	%rd536, %rd501, %rd505, %p465;
	selp.b64 	%rd537, %rd535, %rd534, %p465;
	add.s64 	%rd538, %rd537, %rd536;
	shl.b64 	%rd539, %rd538, 2;
	add.s64 	%rd540, %rd1, %rd539;
	ld.global.u32 	%r1779, [%rd540];
	setp.lt.s32 	%p466, %r98, %r9;
	sub.s32 	%r1389, %r98, %r9;
	cvt.s64.s32 	%rd541, %r1389;
	cvt.u64.u32 	%rd542, %r98;
	selp.b64 	%rd543, %rd501, %rd505, %p466;
	selp.b64 	%rd544, %rd542, %rd541, %p466;
	add.s64 	%rd545, %rd544, %rd543;
	shl.b64 	%rd546, %rd545, 2;
	add.s64 	%rd547, %rd1, %rd546;
	ld.global.u32 	%r1778, [%rd547];
	setp.lt.s32 	%p467, %r99, %r9;
	sub.s32 	%r1390, %r99, %r9;
	cvt.s64.s32 	%rd548, %r1390;
	cvt.u64.u32 	%rd549, %r99;
	selp.b64 	%rd550, %rd501, %rd505, %p467;
	selp.b64 	%rd551, %rd549, %rd548, %p467;
	add.s64 	%rd552, %rd551, %rd550;
	shl.b64 	%rd553, %rd552, 2;
	add.s64 	%rd554, %rd1, %rd553;
	ld.global.u32 	%r1777, [%rd554];
	setp.lt.s32 	%p468, %r100, %r9;
	sub.s32 	%r1391, %r100, %r9;
	cvt.s64.s32 	%rd555, %r1391;
	cvt.u64.u32 	%rd556, %r100;
	selp.b64 	%rd557, %rd501, %rd505, %p468;
	selp.b64 	%rd558, %rd556, %rd555, %p468;
	add.s64 	%rd559, %rd558, %rd557;
	shl.b64 	%rd560, %rd559, 2;
	add.s64 	%rd561, %rd1, %rd560;
	ld.global.u32 	%r1776, [%rd561];
	setp.lt.s32 	%p469, %r101, %r9;
	sub.s32 	%r1392, %r101, %r9;
	cvt.s64.s32 	%rd562, %r1392;
	cvt.u64.u32 	%rd563, %r101;
	selp.b64 	%rd564, %rd501, %rd505, %p469;
	selp.b64 	%rd565, %rd563, %rd562, %p469;
	add.s64 	%rd566, %rd565, %rd564;
	shl.b64 	%rd567, %rd566, 2;
	add.s64 	%rd568, %rd1, %rd567;
	ld.global.u32 	%r1775, [%rd568];
	setp.lt.s32 	%p470, %r102, %r9;
	sub.s32 	%r1393, %r102, %r9;
	cvt.s64.s32 	%rd569, %r1393;
	cvt.u64.u32 	%rd570, %r102;
	selp.b64 	%rd571, %rd501, %rd505, %p470;
	selp.b64 	%rd572, %rd570, %rd569, %p470;
	add.s64 	%rd573, %rd572, %rd571;
	shl.b64 	%rd574, %rd573, 2;
	add.s64 	%rd575, %rd1, %rd574;
	ld.global.u32 	%r1774, [%rd575];
	setp.lt.s32 	%p471, %r103, %r9;
	sub.s32 	%r1394, %r103, %r9;
	cvt.s64.s32 	%rd576, %r1394;
	cvt.u64.u32 	%rd577, %r103;
	selp.b64 	%rd578, %rd501, %rd505, %p471;
	selp.b64 	%rd579, %rd577, %rd576, %p471;
	add.s64 	%rd580, %rd579, %rd578;
	shl.b64 	%rd581, %rd580, 2;
	add.s64 	%rd582, %rd1, %rd581;
	ld.global.u32 	%r1773, [%rd582];
	setp.lt.s32 	%p472, %r104, %r9;
	sub.s32 	%r1395, %r104, %r9;
	cvt.s64.s32 	%rd583, %r1395;
	cvt.u64.u32 	%rd584, %r104;
	selp.b64 	%rd585, %rd501, %rd505, %p472;
	selp.b64 	%rd586, %rd584, %rd583, %p472;
	add.s64 	%rd587, %rd586, %rd585;
	shl.b64 	%rd588, %rd587, 2;
	add.s64 	%rd589, %rd1, %rd588;
	ld.global.u32 	%r1772, [%rd589];
	setp.lt.s32 	%p473, %r105, %r9;
	sub.s32 	%r1396, %r105, %r9;
	cvt.s64.s32 	%rd590, %r1396;
	cvt.u64.u32 	%rd591, %r105;
	selp.b64 	%rd592, %rd501, %rd505, %p473;
	selp.b64 	%rd593, %rd591, %rd590, %p473;
	add.s64 	%rd594, %rd593, %rd592;
	shl.b64 	%rd595, %rd594, 2;
	add.s64 	%rd596, %rd1, %rd595;
	ld.global.u32 	%r1771, [%rd596];
	setp.lt.s32 	%p474, %r106, %r9;
	sub.s32 	%r1397, %r106, %r9;
	cvt.s64.s32 	%rd597, %r1397;
	cvt.u64.u32 	%rd598, %r106;
	selp.b64 	%rd599, %rd501, %rd505, %p474;
	selp.b64 	%rd600, %rd598, %rd597, %p474;
	add.s64 	%rd601, %rd600, %rd599;
	shl.b64 	%rd602, %rd601, 2;
	add.s64 	%rd603, %rd1, %rd602;
	ld.global.u32 	%r1770, [%rd603];
	setp.lt.s32 	%p475, %r107, %r9;
	sub.s32 	%r1398, %r107, %r9;
	cvt.s64.s32 	%rd604, %r1398;
	cvt.u64.u32 	%rd605, %r107;
	selp.b64 	%rd606, %rd501, %rd505, %p475;
	selp.b64 	%rd607, %rd605, %rd604, %p475;
	add.s64 	%rd608, %rd607, %rd606;
	shl.b64 	%rd609, %rd608, 2;
	add.s64 	%rd610, %rd1, %rd609;
	ld.global.u32 	%r1769, [%rd610];
	setp.lt.s32 	%p476, %r108, %r9;
	sub.s32 	%r1399, %r108, %r9;
	cvt.s64.s32 	%rd611, %r1399;
	cvt.u64.u32 	%rd612, %r108;
	selp.b64 	%rd613, %rd501, %rd505, %p476;
	selp.b64 	%rd614, %rd612, %rd611, %p476;
	add.s64 	%rd615, %rd614, %rd613;
	shl.b64 	%rd616, %rd615, 2;
	add.s64 	%rd617, %rd1, %rd616;
	ld.global.u32 	%r1768, [%rd617];
	setp.lt.s32 	%p477, %r109, %r9;
	sub.s32 	%r1400, %r109, %r9;
	cvt.s64.s32 	%rd618, %r1400;
	cvt.u64.u32 	%rd619, %r109;
	selp.b64 	%rd620, %rd501, %rd505, %p477;
	selp.b64 	%rd621, %rd619, %rd618, %p477;
	add.s64 	%rd622, %rd621, %rd620;
	shl.b64 	%rd623, %rd622, 2;
	add.s64 	%rd624, %rd1, %rd623;
	ld.global.u32 	%r1767, [%rd624];
$L__BB8_107:
	sub.s32 	%r1401, %r8, %r7;
	bar.sync 	0;
	// begin inline asm
	griddepcontrol.launch_dependents;
	// end inline asm
	add.s32 	%r194, %r1401, %r9;
	mul.lo.s32 	%r1402, %r3, 17;
	min.s32 	%r195, %r1402, %r194;
	setp.lt.s32 	%p478, %r195, %r1401;
	sub.s32 	%r1403, %r195, %r1401;
	selp.b32 	%r1786, 0, %r1403, %p478;
	min.s32 	%r1784, %r9, %r195;
	setp.ge.s32 	%p479, %r1786, %r1784;
	@%p479 bra 	$L__BB8_110;
	add.s32 	%r198, %r195, %r9;
$L__BB8_109:
	sub.s32 	%r1404, %r1784, %r1786;
	shr.u32 	%r1405, %r1404, 31;
	add.s32 	%r1406, %r1404, %r1405;
	shr.s32 	%r1407, %r1406, 1;
	add.s32 	%r1408, %r1407, %r1786;
	shl.b32 	%r1409, %r1408, 2;
	add.s32 	%r1411, %r1381, %r1409;
	ld.shared.u32 	%r1412, [%r1411];
	not.b32 	%r1414, %r1408;
	add.s32 	%r1415, %r198, %r1414;
	shl.b32 	%r1416, %r1415, 2;
	add.s32 	%r1417, %r1381, %r1416;
	ld.shared.u32 	%r1418, [%r1417];
	setp.lt.s32 	%p480, %r1418, 0;
	setp.gt.s32 	%p481, %r1412, 0;
	and.pred  	%p482, %p480, %p481;
	add.s32 	%r1419, %r1408, 1;
	selp.b32 	%r1786, %r1419, %r1786, %p482;
	selp.b32 	%r1784, %r1784, %r1408, %p482;
	setp.lt.s32 	%p483, %r1786, %r1784;
	@%p483 bra 	$L__BB8_109;
$L__BB8_110:
	sub.s32 	%r1420, %r195, %r1786;
	add.s32 	%r204, %r1420, %r9;
	shl.b32 	%r1421, %r204, 2;
	add.s32 	%r205, %r1381, %r1421;
	ld.shared.u32 	%r1788, [%r205];
	shl.b32 	%r1423, %r1786, 2;
	add.s32 	%r207, %r1381, %r1423;
	ld.shared.u32 	%r1789, [%r207];
	setp.ge.s32 	%p485, %r204, %r194;
	mov.pred 	%p604, 0;
	@%p485 bra 	$L__BB8_113;
	setp.ge.s32 	%p487, %r1786, %r9;
	mov.pred 	%p604, -1;
	@%p487 bra 	$L__BB8_113;
	setp.gt.s32 	%p488, %r1788, -1;
	setp.lt.s32 	%p489, %r1789, 1;
	or.pred  	%p604, %p488, %p489;
$L__BB8_113:
	selp.b32 	%r209, %r1788, %r1789, %p604;
	selp.u32 	%r1424, 1, 0, %p604;
	add.s32 	%r210, %r204, %r1424;
	not.pred 	%p490, %p604;
	selp.u32 	%r1425, 1, 0, %p490;
	add.s32 	%r211, %r1786, %r1425;
	selp.b32 	%r212, %r204, %r1786, %p604;
	@%p490 bra 	$L__BB8_115;
	ld.shared.u32 	%r1788, [%r205+4];
	bra.uni 	$L__BB8_116;
$L__BB8_115:
	ld.shared.u32 	%r1789, [%r207+4];
$L__BB8_116:
	setp.ge.s32 	%p492, %r210, %r194;
	mov.pred 	%p605, 0;
	@%p492 bra 	$L__BB8_119;
	setp.ge.s32 	%p494, %r211, %r9;
	mov.pred 	%p605, -1;
	@%p494 bra 	$L__BB8_119;
	setp.gt.s32 	%p495, %r1788, -1;
	setp.lt.s32 	%p496, %r1789, 1;
	or.pred  	%p605, %p495, %p496;
$L__BB8_119:
	selp.b32 	%r217, %r1788, %r1789, %p605;
	selp.u32 	%r1426, 1, 0, %p605;
	add.s32 	%r218, %r210, %r1426;
	not.pred 	%p497, %p605;
	selp.u32 	%r1427, 1, 0, %p497;
	add.s32 	%r219, %r211, %r1427;
	selp.b32 	%r220, %r210, %r211, %p605;
	@%p605 bra 	$L__BB8_121;
	shl.b32 	%r1428, %r219, 2;
	add.s32 	%r1430, %r1381, %r1428;
	ld.shared.u32 	%r1789, [%r1430];
	bra.uni 	$L__BB8_122;
$L__BB8_121:
	shl.b32 	%r1431, %r218, 2;
	add.s32 	%r1433, %r1381, %r1431;
	ld.shared.u32 	%r1788, [%r1433];
$L__BB8_122:
	setp.ge.s32 	%p499, %r218, %r194;
	mov.pred 	%p606, 0;
	@%p499 bra 	$L__BB8_125;
	setp.ge.s32 	%p501, %r219, %r9;
	mov.pred 	%p606, -1;
	@%p501 bra 	$L__BB8_125;
	setp.gt.s32 	%p502, %r1788, -1;
	setp.lt.s32 	%p503, %r1789, 1;
	or.pred  	%p606, %p502, %p503;
$L__BB8_125:
	selp.b32 	%r225, %r1788, %r1789, %p606;
	selp.u32 	%r1434, 1, 0, %p606;
	add.s32 	%r226, %r218, %r1434;
	not.pred 	%p504, %p606;
	selp.u32 	%r1435, 1, 0, %p504;
	add.s32 	%r227, %r219, %r1435;
	selp.b32 	%r228, %r218, %r219, %p606;
	@%p606 bra 	$L__BB8_127;
	shl.b32 	%r1436, %r227, 2;
	add.s32 	%r1438, %r1381, %r1436;
	ld.shared.u32 	%r1789, [%r1438];
	bra.uni 	$L__BB8_128;
$L__BB8_127:
	shl.b32 	%r1439, %r226, 2;
	add.s32 	%r1441, %r1381, %r1439;
	ld.shared.u32 	%r1788, [%r1441];
$L__BB8_128:
	setp.ge.s32 	%p506, %r226, %r194;
	mov.pred 	%p607, 0;
	@%p506 bra 	$L__BB8_131;
	setp.ge.s32 	%p508, %r227, %r9;
	mov.pred 	%p607, -1;
	@%p508 bra 	$L__BB8_131;
	setp.gt.s32 	%p509, %r1788, -1;
	setp.lt.s32 	%p510, %r1789, 1;
	or.pred  	%p607, %p509, %p510;
$L__BB8_131:
	selp.b32 	%r233, %r1788, %r1789, %p607;
	selp.u32 	%r1442, 1, 0, %p607;
	add.s32 	%r234, %r226, %r1442;
	not.pred 	%p511, %p607;
	selp.u32 	%r1443, 1, 0, %p511;
	add.s32 	%r235, %r227, %r1443;
	selp.b32 	%r236, %r226, %r227, %p607;
	@%p607 bra 	$L__BB8_133;
	shl.b32 	%r1444, %r235, 2;
	add.s32 	%r1446, %r1381, %r1444;
	ld.shared.u32 	%r1789, [%r1446];
	bra.uni 	$L__BB8_134;
$L__BB8_133:
	shl.b32 	%r1447, %r234, 2;
	add.s32 	%r1449, %r1381, %r1447;
	ld.shared.u32 	%r1788, [%r1449];
$L__BB8_134:
	setp.ge.s32 	%p513, %r234, %r194;
	mov.pred 	%p608, 0;
	@%p513 bra 	$L__BB8_137;
	setp.ge.s32 	%p515, %r235, %r9;
	mov.pred 	%p608, -1;
	@%p515 bra 	$L__BB8_137;
	setp.gt.s32 	%p516, %r1788, -1;
	setp.lt.s32 	%p517, %r1789, 1;
	or.pred  	%p608, %p516, %p517;
$L__BB8_137:
	selp.b32 	%r241, %r1788, %r1789, %p608;
	selp.u32 	%r1450, 1, 0, %p608;
	add.s32 	%r242, %r234, %r1450;
	not.pred 	%p518, %p608;
	selp.u32 	%r1451, 1, 0, %p518;
	add.s32 	%r243, %r235, %r1451;
	selp.b32 	%r244, %r234, %r235, %p608;
	@%p608 bra 	$L__BB8_139;
	shl.b32 	%r1452, %r243, 2;
	add.s32 	%r1454, %r1381, %r1452;
	ld.shared.u32 	%r1789, [%r1454];
	bra.uni 	$L__BB8_140;
$L__BB8_139:
	shl.b32 	%r1455, %r242, 2;
	add.s32 	%r1457, %r1381, %r1455;
	ld.shared.u32 	%r1788, [%r1457];
$L__BB8_140:
	setp.ge.s32 	%p520, %r242, %r194;
	mov.pred 	%p609, 0;
	@%p520 bra 	$L__BB8_143;
	setp.ge.s32 	%p522, %r243, %r9;
	mov.pred 	%p609, -1;
	@%p522 bra 	$L__BB8_143;
	setp.gt.s32 	%p523, %r1788, -1;
	setp.lt.s32 	%p524, %r1789, 1;
	or.pred  	%p609, %p523, %p524;
$L__BB8_143:
	selp.b32 	%r249, %r1788, %r1789, %p609;
	selp.u32 	%r1458, 1, 0, %p609;
	add.s32 	%r250, %r242, %r1458;
	not.pred 	%p525, %p609;
	selp.u32 	%r1459, 1, 0, %p525;
	add.s32 	%r251, %r243, %r1459;
	selp.b32 	%r252, %r242, %r243, %p609;
	@%p609 bra 	$L__BB8_145;
	shl.b32 	%r1460, %r251, 2;
	add.s32 	%r1462, %r1381, %r1460;
	ld.shared.u32 	%r1789, [%r1462];
	bra.uni 	$L__BB8_146;
$L__BB8_145:
	shl.b32 	%r1463, %r250, 2;
	add.s32 	%r1465, %r1381, %r1463;
	ld.shared.u32 	%r1788, [%r1465];
$L__BB8_146:
	setp.ge.s32 	%p527, %r250, %r194;
	mov.pred 	%p610, 0;
	@%p527 bra 	$L__BB8_149;
	setp.ge.s32 	%p529, %r251, %r9;
	mov.pred 	%p610, -1;
	@%p529 bra 	$L__BB8_149;
	setp.gt.s32 	%p530, %r1788, -1;
	setp.lt.s32 	%p531, %r1789, 1;
	or.pred  	%p610, %p530, %p531;
$L__BB8_149:
	selp.b32 	%r257, %r1788, %r1789, %p610;
	selp.u32 	%r1466, 1, 0, %p610;
	add.s32 	%r258, %r250, %r1466;
	not.pred 	%p532, %p610;
	selp.u32 	%r1467, 1, 0, %p532;
	add.s32 	%r259, %r251, %r1467;
	selp.b32 	%r260, %r250, %r251, %p610;
	@%p610 bra 	$L__BB8_151;
	shl.b32 	%r1468, %r259, 2;
	add.s32 	%r1470, %r1381, %r1468;
	ld.shared.u32 	%r1789, [%r1470];
	bra.uni 	$L__BB8_152;
$L__BB8_151:
	shl.b32 	%r1471, %r258, 2;
	add.s32 	%r1473, %r1381, %r1471;
	ld.shared.u32 	%r1788, [%r1473];
$L__BB8_152:
	setp.ge.s32 	%p534, %r258, %r194;
	mov.pred 	%p611, 0;
	@%p534 bra 	$L__BB8_155;
	setp.ge.s32 	%p536, %r259, %r9;
	mov.pred 	%p611, -1;
	@%p536 bra 	$L__BB8_155;
	setp.gt.s32 	%p537, %r1788, -1;
	setp.lt.s32 	%p538, %r1789, 1;
	or.pred  	%p611, %p537, %p538;
$L__BB8_155:
	selp.b32 	%r265, %r1788, %r1789, %p611;
	selp.u32 	%r1474, 1, 0, %p611;
	add.s32 	%r266, %r258, %r1474;
	not.pred 	%p539, %p611;
	selp.u32 	%r1475, 1, 0, %p539;
	add.s32 	%r267, %r259, %r1475;
	selp.b32 	%r268, %r258, %r259, %p611;
	@%p611 bra 	$L__BB8_157;
	shl.b32 	%r1476, %r267, 2;
	add.s32 	%r1478, %r1381, %r1476;
	ld.shared.u32 	%r1789, [%r1478];
	bra.uni 	$L__BB8_158;
$L__BB8_157:
	shl.b32 	%r1479, %r266, 2;
	add.s32 	%r1481, %r1381, %r1479;
	ld.shared.u32 	%r1788, [%r1481];
$L__BB8_158:
	setp.ge.s32 	%p541, %r266, %r194;
	mov.pred 	%p612, 0;
	@%p541 bra 	$L__BB8_161;
	setp.ge.s32 	%p543, %r267, %r9;
	mov.pred 	%p612, -1;
	@%p543 bra 	$L__BB8_161;
	setp.gt.s32 	%p544, %r1788, -1;
	setp.lt.s32 	%p545, %r1789, 1;
	or.pred  	%p612, %p544, %p545;
$L__BB8_161:
	selp.b32 	%r273, %r1788, %r1789, %p612;
	selp.u32 	%r1482, 1, 0, %p612;
	add.s32 	%r274, %r266, %r1482;
	not.pred 	%p546, %p612;
	selp.u32 	%r1483, 1, 0, %p546;
	add.s32 	%r275, %r267, %r1483;
	selp.b32 	%r276, %r266, %r267, %p612;
	@%p612 bra 	$L__BB8_163;
	shl.b32 	%r1484, %r275, 2;
	add.s32 	%r1486, %r1381, %r1484;
	ld.shared.u32 	%r1789, [%r1486];
	bra.uni 	$L__BB8_164;
$L__BB8_163:
	shl.b32 	%r1487, %r274, 2;
	add.s32 	%r1489, %r1381, %r1487;
	ld.shared.u32 	%r1788, [%r1489];
$L__BB8_164:
	setp.ge.s32 	%p548, %r274, %r194;
	mov.pred 	%p613, 0;
	@%p548 bra 	$L__BB8_167;
	setp.ge.s32 	%p550, %r275, %r9;
	mov.pred 	%p613, -1;
	@%p550 bra 	$L__BB8_167;
	setp.gt.s32 	%p551, %r1788, -1;
	setp.lt.s32 	%p552, %r1789, 1;
	or.pred  	%p613, %p551, %p552;
$L__BB8_167:
	selp.b32 	%r281, %r1788, %r1789, %p613;
	selp.u32 	%r1490, 1, 0, %p613;
	add.s32 	%r282, %r274, %r1490;
	not.pred 	%p553, %p613;
	selp.u32 	%r1491, 1, 0, %p553;
	add.s32 	%r283, %r275, %r1491;
	selp.b32 	%r284, %r274, %r275, %p613;
	@%p613 bra 	$L__BB8_169;
	shl.b32 	%r1492, %r283, 2;
	mov.u32 	%r1493, _ZZN3cub18CUB_300001_SM_10006detail10merge_sort26DeviceMergeSortMergeKernelINS2_10policy_hubIN6thrust24THRUST_300001_SM_1000_NS6detail15normal_iteratorINS6_10device_ptrIiEEEEE9Policy600ESB_SB_SB_SB_j10my_compareiiEEvbT2_T3_T4_PT6_PT7_T5_PSH_SH_NS1_7vsmem_tEE19static_temp_storage;
	add.s32 	%r1494, %r1493, %r1492;
	ld.shared.u32 	%r1789, [%r1494];
	bra.uni 	$L__BB8_170;
$L__BB8_169:
	shl.b32 	%r1495, %r282, 2;
	mov.u32 	%r1496, _ZZN3cub18CUB_300001_SM_10006detail10merge_sort26DeviceMergeSortMergeKernelINS2_10policy_hubIN6thrust24THRUST_300001_SM_1000_NS6detail15normal_iteratorINS6_10device_ptrIiEEEEE9Policy600ESB_SB_SB_SB_j10my_compareiiEEvbT2_T3_T4_PT6_PT7_T5_PSH_SH_NS1_7vsmem_tEE19static_temp_storage;
	add.s32 	%r1497, %r1496, %r1495;
	ld.shared.u32 	%r1788, [%r1497];
$L__BB8_170:
	setp.ge.s32 	%p555, %r282, %r194;
	mov.pred 	%p614, 0;
	@%p555 bra 	$L__BB8_173;
	setp.ge.s32 	%p557, %r283, %r9;
	mov.pred 	%p614, -1;
	@%p557 bra 	$L__BB8_173;
	setp.gt.s32 	%p558, %r1788, -1;
	setp.lt.s32 	%p559, %r1789, 1;
	or.pred  	%p614, %p558, %p559;
$L__BB8_173:
	selp.b32 	%r289, %r1788, %r1789, %p614;
	selp.u32 	%r1498, 1, 0, %p614;
	add.s32 	%r290, %r282, %r1498;
	not.pred 	%p560, %p614;
	selp.u32 	%r1499, 1, 0, %p560;
	add.s32 	%r291, %r283, %r1499;
	selp.b32 	%r292, %r282, %r283, %p614;
	@%p614 bra 	$L__BB8_175;
	shl.b32 	%r1500, %r291, 2;
	mov.u32 	%r1501, _ZZN3cub18CUB_300001_SM_10006detail10merge_sort26DeviceMergeSortMergeKernelINS2_10policy_hubIN6thrust24THRUST_300001_SM_1000_NS6detail15normal_iteratorINS6_10device_ptrIiEEEEE9Policy600ESB_SB_SB_SB_j10my_compareiiEEvbT2_T3_T4_PT6_PT7_T5_PSH_SH_NS1_7vsmem_tEE19static_temp_storage;
	add.s32 	%r1502, %r1501, %r1500;
	ld.shared.u32 	%r1789, [%r1502];
	bra.uni 	$L__BB8_176;
$L__BB8_175:
	shl.b32 	%r1503, %r290, 2;
	mov.u32 	%r1504, _ZZN3cub18CUB_300001_SM_10006detail10merge_sort26DeviceMergeSortMergeKernelINS2_10policy_hubIN6thrust24THRUST_300001_SM_1000_NS6detail15normal_iteratorINS6_10device_ptrIiEEEEE9Policy600ESB_SB_SB_SB_j10my_compareiiEEvbT2_T3_T4_PT6_PT7_T5_PSH_SH_NS1_7vsmem_tEE19static_temp_storage;
	add.s32 	%r1505, %r1504, %r1503;
	ld.shared.u32 	%r1788, [%r1505];
$L__BB8_176:
	setp.ge.s32 	%p562, %r290, %r194;
	mov.pred 	%p615, 0;
	@%p562 bra 	$L__BB8_179;
	setp.ge.s32 	%p564, %r291, %r9;
	mov.pred 	%p615, -1;
	@%p564 bra 	$L__BB8_179;
	setp.gt.s32 	%p565, %r1788, -1;
	setp.lt.s32 	%p566, %r1789, 1;
	or.pred  	%p615, %p565, %p566;
$L__BB8_179:
	selp.b32 	%r297, %r1788, %r1789, %p615;
	selp.u32 	%r1506, 1, 0, %p615;
	add.s32 	%r298, %r290, %r1506;
	not.pred 	%p567, %p615;
	selp.u32 	%r1507, 1, 0, %p567;
	add.s32 	%r299, %r291, %r1507;
	selp.b32 	%r300, %r290, %r291, %p615;
	@%p615 bra 	$L__BB8_181;
	shl.b32 	%r1508, %r299, 2;
	mov.u32 	%r1509, _ZZN3cub18CUB_300001_SM_10006detail10merge_sort26DeviceMergeSortMergeKernelINS2_10policy_hubIN6thrust24THRUST_300001_SM_1000_NS6detail15normal_iteratorINS6_10device_ptrIiEEEEE9Policy600ESB_SB_SB_SB_j10my_compareiiEEvbT2_T3_T4_PT6_PT7_T5_PSH_SH_NS1_7vsmem_tEE19static_temp_storage;
	add.s32 	%r1510, %r1509, %r1508;
	ld.shared.u32 	%r1789, [%r1510];
	bra.uni 	$L__BB8_182;
$L__BB8_181:
	shl.b32 	%r1511, %r298, 2;
	mov.u32 	%r1512, _ZZN3cub18CUB_300001_SM_10006detail10merge_sort26DeviceMergeSortMergeKernelINS2_10policy_hubIN6thrust24THRUST_300001_SM_1000_NS6detail15normal_iteratorINS6_10device_ptrIiEEEEE9Policy600ESB_SB_SB_SB_j10my_compareiiEEvbT2_T3_T4_PT6_PT7_T5_PSH_SH_NS1_7vsmem_tEE19static_temp_storage;
	add.s32 	%r1513, %r1512, %r1511;
	ld.shared.u32 	%r1788, [%r1513];
$L__BB8_182:
	setp.ge.s32 	%p569, %r298, %r194;
	mov.pred 	%p616, 0;
	@%p569 bra 	$L__BB8_185;
	setp.ge.s32 	%p571, %r299, %r9;
	mov.pred 	%p616, -1;
	@%p571 bra 	$L__BB8_185;
	setp.gt.s32 	%p572, %r1788, -1;
	setp.lt.s32 	%p573, %r1789, 1;
	or.pred  	%p616, %p572, %p573;
$L__BB8_185:
	selp.b32 	%r305, %r1788, %r1789, %p616;
	selp.u32 	%r1514, 1, 0, %p616;
	add.s32 	%r306, %r298, %r1514;
	not.pred 	%p574, %p616;
	selp.u32 	%r1515, 1, 0, %p574;
	add.s32 	%r307, %r299, %r1515;
	selp.b32 	%r308, %r298, %r299, %p616;
	@%p616 bra 	$L__BB8_187;
	shl.b32 	%r1516, %r307, 2;
	mov.u32 	%r1517, _ZZN3cub18CUB_300001_SM_10006detail10merge_sort26DeviceMergeSortMergeKernelINS2_10policy_hubIN6thrust24THRUST_300001_SM_1000_NS6detail15normal_iteratorINS6_10device_ptrIiEEEEE9Policy600ESB_SB_SB_SB_j10my_compareiiEEvbT2_T3_T4_PT6_PT7_T5_PSH_SH_NS1_7vsmem_tEE19static_temp_storage;
	add.s32 	%r1518, %r1517, %r1516;
	ld.shared.u32 	%r1789, [%r1518];
	bra.uni 	$L__BB8_188;
$L__BB8_187:
	shl.b32 	%r1519, %r306, 2;
	mov.u32 	%r1520, _ZZN3cub18CUB_300001_SM_10006detail10merge_sort26DeviceMergeSortMergeKernelINS2_10policy_hubIN6thrust24THRUST_300001_SM_1000_NS6detail15normal_iteratorINS6_10device_ptrIiEEEEE9Policy600ESB_SB_SB_SB_j10my_compareiiEEvbT2_T3_T4_PT6_PT7_T5_PSH_SH_NS1_7vsmem_tEE19static_temp_storage;
	add.s32 	%r1521, %r1520, %r1519;
	ld.shared.u32 	%r1788, [%r1521];
$L__BB8_188:
	setp.ge.s32 	%p576, %r306, %r194;
	mov.pred 	%p617, 0;
	@%p576 bra 	$L__BB8_191;
	setp.ge.s32 	%p578, %r307, %r9;
	mov.pred 	%p617, -1;
	@%p578 bra 	$L__BB8_191;
	setp.gt.s32 	%p579, %r1788, -1;
	setp.lt.s32 	%p580, %r1789, 1;
	or.pred  	%p617, %p579, %p580;
$L__BB8_191:
	selp.b32 	%r313, %r1788, %r1789, %p617;
	selp.u32 	%r1522, 1, 0, %p617;
	add.s32 	%r314, %r306, %r1522;
	not.pred 	%p581, %p617;
	selp.u32 	%r1523, 1, 0, %p581;
	add.s32 	%r315, %r307, %r1523;
	selp.b32 	%r316, %r306, %r307, %p617;
	@%p617 bra 	$L__BB8_193;
	shl.b32 	%r1524, %r315, 2;
	mov.u32 	%r1525, _ZZN3cub18CUB_300001_SM_10006detail10merge_sort26DeviceMergeSortMergeKernelINS2_10policy_hubIN6thrust24THRUST_300001_SM_1000_NS6detail15normal_iteratorINS6_10device_ptrIiEEEEE9Policy600ESB_SB_SB_SB_j10my_compareiiEEvbT2_T3_T4_PT6_PT7_T5_PSH_SH_NS1_7vsmem_tEE19static_temp_storage;
	add.s32 	%r1526, %r1525, %r1524;
	ld.shared.u32 	%r1789, [%r1526];
	bra.uni 	$L__BB8_194;
$L__BB8_193:
	shl.b32 	%r1527, %r314, 2;
	mov.u32 	%r1528, _ZZN3cub18CUB_300001_SM_10006detail10merge_sort26DeviceMergeSortMergeKernelINS2_10policy_hubIN6thrust24THRUST_300001_SM_1000_NS6detail15normal_iteratorINS6_10device_ptrIiEEEEE9Policy600ESB_SB_SB_SB_j10my_compareiiEEvbT2_T3_T4_PT6_PT7_T5_PSH_SH_NS1_7vsmem_tEE19static_temp_storage;
	add.s32 	%r1529, %r1528, %r1527;
	ld.shared.u32 	%r1788, [%r1529];
$L__BB8_194:
	setp.ge.s32 	%p583, %r314, %r194;
	mov.pred 	%p618, 0;
	@%p583 bra 	$L__BB8_197;
	setp.ge.s32 	%p585, %r315, %r9;
	mov.pred 	%p618, -1;
	@%p585 bra 	$L__BB8_197;
	setp.gt.s32 	%p586, %r1788, -1;
	setp.lt.s32 	%p587, %r1789, 1;
	or.pred  	%p618, %p586, %p587;
$L__BB8_197:
	selp.b32 	%r321, %r1788, %r1789, %p618;
	selp.u32 	%r1530, 1, 0, %p618;
	add.s32 	%r322, %r314, %r1530;
	not.pred 	%p588, %p618;
	selp.u32 	%r1531, 1, 0, %p588;
	add.s32 	%r323, %r315, %r1531;
	selp.b32 	%r324, %r314, %r315, %p618;
	@%p618 bra 	$L__BB8_199;
	shl.b32 	%r1532, %r323, 2;
	mov.u32 	%r1533, _ZZN3cub18CUB_300001_SM_10006detail10merge_sort26DeviceMergeSortMergeKernelINS2_10policy_hubIN6thrust24THRUST_300001_SM_1000_NS6detail15normal_iteratorINS6_10device_ptrIiEEEEE9Policy600ESB_SB_SB_SB_j10my_compareiiEEvbT2_T3_T4_PT6_PT7_T5_PSH_SH_NS1_7vsmem_tEE19static_temp_storage;
	add.s32 	%r1534, %r1533, %r1532;
	ld.shared.u32 	%r1789, [%r1534];
	bra.uni 	$L__BB8_200;
$L__BB8_199:
	shl.b32 	%r1535, %r322, 2;
	mov.u32 	%r1536, _ZZN3cub18CUB_300001_SM_10006detail10merge_sort26DeviceMergeSortMergeKernelINS2_10policy_hubIN6thrust24THRUST_300001_SM_1000_NS6detail15normal_iteratorINS6_10device_ptrIiEEEEE9Policy600ESB_SB_SB_SB_j10my_compareiiEEvbT2_T3_T4_PT6_PT7_T5_PSH_SH_NS1_7vsmem_tEE19static_temp_storage;
	add.s32 	%r1537, %r1536, %r1535;
	ld.shared.u32 	%r1788, [%r1537];
$L__BB8_200:
	setp.ge.s32 	%p590, %r322, %r194;
	mov.pred 	%p619, 0;
	@%p590 bra 	$L__BB8_203;
	setp.ge.s32 	%p592, %r323, %r9;
	mov.pred 	%p619, -1;
	@%p592 bra 	$L__BB8_203;
	setp.gt.s32 	%p593, %r1788, -1;
	setp.lt.s32 	%p594, %r1789, 1;
	or.pred  	%p619, %p593, %p594;
$L__BB8_203:
	selp.b32 	%r329, %r1788, %r1789, %p619;
	selp.u32 	%r1538, 1, 0, %p619;
	add.s32 	%r330, %r322, %r1538;
	not.pred 	%p595, %p619;
	selp.u32 	%r1539, 1, 0, %p595;
	add.s32 	%r331, %r323, %r1539;
	selp.b32 	%r332, %r322, %r323, %p619;
	@%p619 bra 	$L__BB8_205;
	shl.b32 	%r1540, %r331, 2;
	mov.u32 	%r1541, _ZZN3cub18CUB_300001_SM_10006detail10merge_sort26DeviceMergeSortMergeKernelINS2_10policy_hubIN6thrust24THRUST_300001_SM_1000_NS6detail15normal_iteratorINS6_10device_ptrIiEEEEE9Policy600ESB_SB_SB_SB_j10my_compareiiEEvbT2_T3_T4_PT6_PT7_T5_PSH_SH_NS1_7vsmem_tEE19static_temp_storage;
	add.s32 	%r1542, %r1541, %r1540;
	ld.shared.u32 	%r1789, [%r1542];
	bra.uni 	$L__BB8_206;
$L__BB8_205:
	shl.b32 	%r1543, %r330, 2;
	mov.u32 	%r1544, _ZZN3cub18CUB_300001_SM_10006detail10merge_sort26DeviceMergeSortMergeKernelINS2_10policy_hubIN6thrust24THRUST_300001_SM_1000_NS6detail15normal_iteratorINS6_10device_ptrIiEEEEE9Policy600ESB_SB_SB_SB_j10my_compareiiEEvbT2_T3_T4_PT6_PT7_T5_PSH_SH_NS1_7vsmem_tEE19static_temp_storage;
	add.s32 	%r1545, %r1544, %r1543;
	ld.shared.u32 	%r1788, [%r1545];
$L__BB8_206:
	setp.ge.s32 	%p597, %r330, %r194;
	mov.pred 	%p620, 0;
	@%p597 bra 	$L__BB8_209;
	setp.ge.s32 	%p599, %r331, %r9;
	mov.pred 	%p620, -1;
	@%p599 bra 	$L__BB8_209;
	setp.gt.s32 	%p600, %r1788, -1;
	setp.lt.s32 	%p601, %r1789, 1;
	or.pred  	%p620, %p600, %p601;
$L__BB8_209:
	ld.param.s8 	%rs8, [_ZN3cub18CUB_300001_SM_10006detail10merge_sort26DeviceMergeSortMergeKernelINS2_10policy_hubIN6thrust24THRUST_300001_SM_1000_NS6detail15normal_iteratorINS6_10device_ptrIiEEEEE9Policy600ESB_SB_SB_SB_j10my_compareiiEEvbT2_T3_T4_PT6_PT7_T5_PSH_SH_NS1_7vsmem_tE_param_0];
	setp.eq.s16 	%p602, %rs8, 0;
	selp.b32 	%r337, %r1788, %r1789, %p620;
	selp.b32 	%r338, %r330, %r331, %p620;
	bar.sync 	0;
	@%p602 bra 	$L__BB8_211;
	ld.param.u64 	%rd652, [_ZN3cub18CUB_300001_SM_10006detail10merge_sort26DeviceMergeSortMergeKernelINS2_10policy_hubIN6thrust24THRUST_300001_SM_1000_NS6detail15normal_iteratorINS6_10device_ptrIiEEEEE9Policy600ESB_SB_SB_SB_j10my_compareiiEEvbT2_T3_T4_PT6_PT7_T5_PSH_SH_NS1_7vsmem_tE_param_4];
	mov.u32 	%r1547, %ctaid.x;
	mul.lo.s32 	%r1548, %r1547, 4352;
	cvt.u64.u32 	%rd625, %r1548;
	// begin inline asm
	mov.u32 %r1546, %laneid;
	// end inline asm
	mov.u32 	%r1549, %tid.x;
	shr.u32 	%r1550, %r1549, 5;
	mul.lo.s32 	%r1551, %r1550, 544;
	mad.lo.s32 	%r1552, %r1546, 17, %r1551;
	shl.b32 	%r1553, %r1552, 2;
	mov.u32 	%r1554, _ZZN3cub18CUB_300001_SM_10006detail10merge_sort26DeviceMergeSortMergeKernelINS2_10policy_hubIN6thrust24THRUST_300001_SM_1000_NS6detail15normal_iteratorINS6_10device_ptrIiEEEEE9Policy600ESB_SB_SB_SB_j10my_compareiiEEvbT2_T3_T4_PT6_PT7_T5_PSH_SH_NS1_7vsmem_tEE19static_temp_storage;
	add.s32 	%r1555, %r1554, %r1553;
	st.shared.u32 	[%r1555], %r209;
	st.shared.u32 	[%r1555+4], %r217;
	st.shared.u32 	[%r1555+8], %r225;
	st.shared.u32 	[%r1555+12], %r233;
	st.shared.u32 	[%r1555+16], %r241;
	st.shared.u32 	[%r1555+20], %r249;
	st.shared.u32 	[%r1555+24], %r257;
	st.shared.u32 	[%r1555+28], %r265;
	st.shared.u32 	[%r1555+32], %r273;
	st.shared.u32 	[%r1555+36], %r281;
	st.shared.u32 	[%r1555+40], %r289;
	st.shared.u32 	[%r1555+44], %r297;
	st.shared.u32 	[%r1555+48], %r305;
	st.shared.u32 	[%r1555+52], %r313;
	st.shared.u32 	[%r1555+56], %r321;
	st.shared.u32 	[%r1555+60], %r329;
	st.shared.u32 	[%r1555+64], %r337;
	bar.warp.sync 	-1;
	shl.b32 	%r1556, %r1546, 4;
	sub.s32 	%r1557, %r1552, %r1556;
	shl.b32 	%r1558, %r1557, 2;
	add.s32 	%r1559, %r1554, %r1558;
	ld.shared.u32 	%r1560, [%r1559];
	ld.shared.u32 	%r1561, [%r1559+128];
	ld.shared.u32 	%r1562, [%r1559+256];
	ld.shared.u32 	%r1563, [%r1559+384];
	ld.shared.u32 	%r1564, [%r1559+512];
	ld.shared.u32 	%r1565, [%r1559+640];
	ld.shared.u32 	%r1566, [%r1559+768];
	ld.shared.u32 	%r1567, [%r1559+896];
	ld.shared.u32 	%r1568, [%r1559+1024];
	ld.shared.u32 	%r1569, [%r1559+1152];
	ld.shared.u32 	%r1570, [%r1559+1280];
	ld.shared.u32 	%r1571, [%r1559+1408];
	ld.shared.u32 	%r1572, [%r1559+1536];
	ld.shared.u32 	%r1573, [%r1559+1664];
	ld.shared.u32 	%r1574, [%r1559+1792];
	ld.shared.u32 	%r1575, [%r1559+1920];
	ld.shared.u32 	%r1576, [%r1559+2048];
	and.b32  	%r1577, %r1549, 31;
	and.b32  	%r1578, %r1549, 992;
	mul.lo.s32 	%r1579, %r1578, 17;
	or.b32  	%r1580, %r1579, %r1577;
	cvt.u64.u32 	%rd626, %r1580;
	add.s64 	%rd627, %rd626, %rd625;
	cvta.to.global.u64 	%rd628, %rd652;
	shl.b64 	%rd629, %rd627, 2;
	add.s64 	%rd630, %rd628, %rd629;
	st.global.u32 	[%rd630], %r1560;
	st.global.u32 	[%rd630+128], %r1561;
	st.global.u32 	[%rd630+256], %r1562;
	st.global.u32 	[%rd630+384], %r1563;
	st.global.u32 	[%rd630+512], %r1564;
	st.global.u32 	[%rd630+640], %r1565;
	st.global.u32 	[%rd630+768], %r1566;
	st.global.u32 	[%rd630+896], %r1567;
	st.global.u32 	[%rd630+1024], %r1568;
	st.global.u32 	[%rd630+1152], %r1569;
	st.global.u32 	[%rd630+1280], %r1570;
	st.global.u32 	[%rd630+1408], %r1571;
	st.global.u32 	[%rd630+1536], %r1572;
	st.global.u32 	[%rd630+1664], %r1573;
	st.global.u32 	[%rd630+1792], %r1574;
	st.global.u32 	[%rd630+1920], %r1575;
	st.global.u32 	[%rd630+2048], %r1576;
	bra.uni 	$L__BB8_212;
$L__BB8_211:
	// begin inline asm
	mov.u32 %r1581, %laneid;
	// end inline asm
	mov.u32 	%r1582, %tid.x;
	shr.u32 	%r1583, %r1582, 5;
	mul.lo.s32 	%r1584, %r1583, 544;
	mad.lo.s32 	%r1585, %r1581, 17, %r1584;
	shl.b32 	%r1586, %r1585, 2;
	mov.u32 	%r1587, _ZZN3cub18CUB_300001_SM_10006detail10merge_sort26DeviceMergeSortMergeKernelINS2_10policy_hubIN6thrust24THRUST_300001_SM_1000_NS6detail15normal_iteratorINS6_10device_ptrIiEEEEE9Policy600ESB_SB_SB_SB_j10my_compareiiEEvbT2_T3_T4_PT6_PT7_T5_PSH_SH_NS1_7vsmem_tEE19static_temp_storage;
	add.s32 	%r1588, %r1587, %r1586;
	st.shared.u32 	[%r1588], %r209;
	st.shared.u32 	[%r1588+4], %r217;
	st.shared.u32 	[%r1588+8], %r225;
	st.shared.u32 	[%r1588+12], %r233;
	st.shared.u32 	[%r1588+16], %r241;
	st.shared.u32 	[%r1588+20], %r249;
	st.shared.u32 	[%r1588+24], %r257;
	st.shared.u32 	[%r1588+28], %r265;
	st.shared.u32 	[%r1588+32], %r273;
	st.shared.u32 	[%r1588+36], %r281;
	st.shared.u32 	[%r1588+40], %r289;
	st.shared.u32 	[%r1588+44], %r297;
	st.shared.u32 	[%r1588+48], %r305;
	st.shared.u32 	[%r1588+52], %r313;
	st.shared.u32 	[%r1588+56], %r321;
	st.shared.u32 	[%r1588+60], %r329;
	st.shared.u32 	[%r1588+64], %r337;
	bar.warp.sync 	-1;
	shl.b32 	%r1589, %r1581, 4;
	sub.s32 	%r1590, %r1585, %r1589;
	shl.b32 	%r1591, %r1590, 2;
	add.s32 	%r1592, %r1587, %r1591;
	ld.shared.u32 	%r1593, [%r1592];
	ld.shared.u32 	%r1594, [%r1592+128];
	ld.shared.u32 	%r1595, [%r1592+256];
	ld.shared.u32 	%r1596, [%r1592+384];
	ld.shared.u32 	%r1597, [%r1592+512];
	ld.shared.u32 	%r1598, [%r1592+640];
	ld.shared.u32 	%r1599, [%r1592+768];
	ld.shared.u32 	%r1600, [%r1592+896];
	ld.shared.u32 	%r1601, [%r1592+1024];
	ld.shared.u32 	%r1602, [%r1592+1152];
	ld.shared.u32 	%r1603, [%r1592+1280];
	ld.shared.u32 	%r1604, [%r1592+1408];
	ld.shared.u32 	%r1605, [%r1592+1536];
	ld.shared.u32 	%r1606, [%r1592+1664];
	ld.shared.u32 	%r1607, [%r1592+1792];
	ld.shared.u32 	%r1608, [%r1592+1920];
	ld.shared.u32 	%r1609, [%r1592+2048];
	and.b32  	%r1610, %r1582, 31;
	and.b32  	%r1611, %r1582, 992;
	mul.lo.s32 	%r1612, %r1611, 17;
	cvt.u64.u32 	%rd631, %r1612;
	mov.u32 	%r1613, %ctaid.x;
	mul.lo.s32 	%r1614, %r1613, 4352;
	or.b32  	%r1615, %r1610, %r1614;
	cvt.u64.u32 	%rd632, %r1615;
	add.s64 	%rd633, %rd632, %rd631;
	shl.b64 	%rd634, %rd633, 2;
	add.s64 	%rd635, %rd4, %rd634;
	st.global.u32 	[%rd635], %r1593;
	st.global.u32 	[%rd635+128], %r1594;
	st.global.u32 	[%rd635+256], %r1595;
	st.global.u32 	[%rd635+384], %r1596;
	st.global.u32 	[%rd635+512], %r1597;
	st.global.u32 	[%rd635+640], %r1598;
	st.global.u32 	[%rd635+768], %r1599;
	st.global.u32 	[%rd635+896], %r1600;
	st.global.u32 	[%rd635+1024], %r1601;
	st.global.u32 	[%rd635+1152], %r1602;
	st.global.u32 	[%rd635+1280], %r1603;
	st.global.u32 	[%rd635+1408], %r1604;
	st.global.u32 	[%rd635+1536], %r1605;
	st.global.u32 	[%rd635+1664], %r1606;
	st.global.u32 	[%rd635+1792], %r1607;
	st.global.u32 	[%rd635+1920], %r1608;
	st.global.u32 	[%rd635+2048], %r1609;
$L__BB8_212:
	ld.param.s8 	%rs9, [_ZN3cub18CUB_300001_SM_10006detail10merge_sort26DeviceMergeSortMergeKernelINS2_10policy_hubIN6thrust24THRUST_300001_SM_1000_NS6detail15normal_iteratorINS6_10device_ptrIiEEEEE9Policy600ESB_SB_SB_SB_j10my_compareiiEEvbT2_T3_T4_PT6_PT7_T5_PSH_SH_NS1_7vsmem_tE_param_0];
	mov.u32 	%r1616, %ctaid.x;
	mul.lo.s32 	%r339, %r1616, 4352;
	setp.eq.s16 	%p603, %rs9, 0;
	bar.sync 	0;
	mov.u32 	%r340, %tid.x;
	shl.b32 	%r1617, %r340, 2;
	mov.u32 	%r1618, _ZZN3cub18CUB_300001_SM_10006detail10merge_sort26DeviceMergeSortMergeKernelINS2_10policy_hubIN6thrust24THRUST_300001_SM_1000_NS6detail15normal_iteratorINS6_10device_ptrIiEEEEE9Policy600ESB_SB_SB_SB_j10my_compareiiEEvbT2_T3_T4_PT6_PT7_T5_PSH_SH_NS1_7vsmem_tEE19static_temp_storage;
	add.s32 	%r1619, %r1618, %r1617;
	st.shared.u32 	[%r1619], %r1783;
	st.shared.u32 	[%r1619+1024], %r1782;
	st.shared.u32 	[%r1619+2048], %r1781;
	st.shared.u32 	[%r1619+3072], %r1780;
	st.shared.u32 	[%r1619+4096], %r1779;
	st.shared.u32 	[%r1619+5120], %r1778;
	st.shared.u32 	[%r1619+6144], %r1777;
	st.shared.u32 	[%r1619+7168], %r1776;
	st.shared.u32 	[%r1619+8192], %r1775;
	st.shared.u32 	[%r1619+9216], %r1774;
	st.shared.u32 	[%r1619+10240], %r1773;
	st.shared.u32 	[%r1619+11264], %r1772;
	st.shared.u32 	[%r1619+12288], %r1771;
	st.shared.u32 	[%r1619+13312], %r1770;
	st.shared.u32 	[%r1619+14336], %r1769;
	st.shared.u32 	[%r1619+15360], %r1768;
	st.shared.u32 	[%r1619+16384], %r1767;
	bar.sync 	0;
	shl.b32 	%r1620, %r212, 2;
	add.s32 	%r1621, %r1618, %r1620;
	ld.shared.u32 	%r341, [%r1621];
	shl.b32 	%r1622, %r220, 2;
	add.s32 	%r1623, %r1618, %r1622;
	ld.shared.u32 	%r342, [%r1623];
	shl.b32 	%r1624, %r228, 2;
	add.s32 	%r1625, %r1618, %r1624;
	ld.shared.u32 	%r343, [%r1625];
	shl.b32 	%r1626, %r236, 2;
	add.s32 	%r1627, %r1618, %r1626;
	ld.shared.u32 	%r344, [%r1627];
	shl.b32 	%r1628, %r244, 2;
	add.s32 	%r1629, %r1618, %r1628;
	ld.shared.u32 	%r345, [%r1629];
	shl.b32 	%r1630, %r252, 2;
	add.s32 	%r1631, %r1618, %r1630;
	ld.shared.u32 	%r346, [%r1631];
	shl.b32 	%r1632, %r260, 2;
	add.s32 	%r1633, %r1618, %r1632;
	ld.shared.u32 	%r347, [%r1633];
	shl.b32 	%r1634, %r268, 2;
	add.s32 	%r1635, %r1618, %r1634;
	ld.shared.u32 	%r348, [%r1635];
	shl.b32 	%r1636, %r276, 2;
	add.s32 	%r1637, %r1618, %r1636;
	ld.shared.u32 	%r349, [%r1637];
	shl.b32 	%r1638, %r284, 2;
	add.s32 	%r1639, %r1618, %r1638;
	ld.shared.u32 	%r350, [%r1639];
	shl.b32 	%r1640, %r292, 2;
	add.s32 	%r1641, %r1618, %r1640;
	ld.shared.u32 	%r351, [%r1641];
	shl.b32 	%r1642, %r300, 2;
	add.s32 	%r1643, %r1618, %r1642;
	ld.shared.u32 	%r352, [%r1643];
	shl.b32 	%r1644, %r308, 2;
	add.s32 	%r1645, %r1618, %r1644;
	ld.shared.u32 	%r353, [%r1645];
	shl.b32 	%r1646, %r316, 2;
	add.s32 	%r1647, %r1618, %r1646;
	ld.shared.u32 	%r354, [%r1647];
	shl.b32 	%r1648, %r324, 2;
	add.s32 	%r1649, %r1618, %r1648;
	ld.shared.u32 	%r355, [%r1649];
	shl.b32 	%r1650, %r332, 2;
	add.s32 	%r1651, %r1618, %r1650;
	ld.shared.u32 	%r356, [%r1651];
	shl.b32 	%r1652, %r338, 2;
	add.s32 	%r1653, %r1618, %r1652;
	ld.shared.u32 	%r357, [%r1653];
	bar.sync 	0;
	@%p603 bra 	$L__BB8_214;
	ld.param.u64 	%rd654, [_ZN3cub18CUB_300001_SM_10006detail10merge_sort26DeviceMergeSortMergeKernelINS2_10policy_hubIN6thrust24THRUST_300001_SM_1000_NS6detail15normal_iteratorINS6_10device_ptrIiEEEEE9Policy600ESB_SB_SB_SB_j10my_compareiiEEvbT2_T3_T4_PT6_PT7_T5_PSH_SH_NS1_7vsmem_tE_param_5];
	cvt.u64.u32 	%rd636, %r339;
	// begin inline asm
	mov.u32 %r1654, %laneid;
	// end inline asm
	shr.u32 	%r1655, %r340, 5;
	mul.lo.s32 	%r1656, %r1655, 544;
	mad.lo.s32 	%r1657, %r1654, 17, %r1656;
	shl.b32 	%r1658, %r1657, 2;
	add.s32 	%r1660, %r1618, %r1658;
	st.shared.u32 	[%r1660], %r341;
	st.shared.u32 	[%r1660+4], %r342;
	st.shared.u32 	[%r1660+8], %r343;
	st.shared.u32 	[%r1660+12], %r344;
	st.shared.u32 	[%r1660+16], %r345;
	st.shared.u32 	[%r1660+20], %r346;
	st.shared.u32 	[%r1660+24], %r347;
	st.shared.u32 	[%r1660+28], %r348;
	st.shared.u32 	[%r1660+32], %r349;
	st.shared.u32 	[%r1660+36], %r350;
	st.shared.u32 	[%r1660+40], %r351;
	st.shared.u32 	[%r1660+44], %r352;
	st.shared.u32 	[%r1660+48], %r353;
	st.shared.u32 	[%r1660+52], %r354;
	st.shared.u32 	[%r1660+56], %r355;
	st.shared.u32 	[%r1660+60], %r356;
	st.shared.u32 	[%r1660+64], %r357;
	bar.warp.sync 	-1;
	shl.b32 	%r1661, %r1654, 4;
	sub.s32 	%r1662, %r1657, %r1661;
	shl.b32 	%r1663, %r1662, 2;
	add.s32 	%r1664, %r1618, %r1663;
	ld.shared.u32 	%r1665, [%r1664];
	ld.shared.u32 	%r1666, [%r1664+128];
	ld.shared.u32 	%r1667, [%r1664+256];
	ld.shared.u32 	%r1668, [%r1664+384];
	ld.shared.u32 	%r1669, [%r1664+512];
	ld.shared.u32 	%r1670, [%r1664+640];
	ld.shared.u32 	%r1671, [%r1664+768];
	ld.shared.u32 	%r1672, [%r1664+896];
	ld.shared.u32 	%r1673, [%r1664+1024];
	ld.shared.u32 	%r1674, [%r1664+1152];
	ld.shared.u32 	%r1675, [%r1664+1280];
	ld.shared.u32 	%r1676, [%r1664+1408];
	ld.shared.u32 	%r1677, [%r1664+1536];
	ld.shared.u32 	%r1678, [%r1664+1664];
	ld.shared.u32 	%r1679, [%r1664+1792];
	ld.shared.u32 	%r1680, [%r1664+1920];
	ld.shared.u32 	%r1681, [%r1664+2048];
	and.b32  	%r1682, %r340, 31;
	and.b32  	%r1683, %r340, 992;
	mul.lo.s32 	%r1684, %r1683, 17;
	or.b32  	%r1685, %r1684, %r1682;
	cvt.u64.u32 	%rd637, %r1685;
	add.s64 	%rd638, %rd637, %rd636;
	cvta.to.global.u64 	%rd639, %rd654;
	shl.b64 	%rd640, %rd638, 2;
	add.s64 	%rd641, %rd639, %rd640;
	st.global.u32 	[%rd641], %r1665;
	st.global.u32 	[%rd641+128], %r1666;
	st.global.u32 	[%rd641+256], %r1667;
	st.global.u32 	[%rd641+384], %r1668;
	st.global.u32 	[%rd641+512], %r1669;
	st.global.u32 	[%rd641+640], %r1670;
	st.global.u32 	[%rd641+768], %r1671;
	st.global.u32 	[%rd641+896], %r1672;
	st.global.u32 	[%rd641+1024], %r1673;
	st.global.u32 	[%rd641+1152], %r1674;
	st.global.u32 	[%rd641+1280], %r1675;
	st.global.u32 	[%rd641+1408], %r1676;
	st.global.u32 	[%rd641+1536], %r1677;
	st.global.u32 	[%rd641+1664], %r1678;
	st.global.u32 	[%rd641+1792], %r1679;
	st.global.u32 	[%rd641+1920], %r1680;
	st.global.u32 	[%rd641+2048], %r1681;
	bra.uni 	$L__BB8_669;
$L__BB8_214:
	// begin inline asm
	mov.u32 %r1686, %laneid;
	// end inline asm
	shr.u32 	%r1687, %r340, 5;
	mul.lo.s32 	%r1688, %r1687, 544;
	mad.lo.s32 	%r1689, %r1686, 17, %r1688;
	shl.b32 	%r1690, %r1689, 2;
	add.s32 	%r1692, %r1618, %r1690;
	st.shared.u32 	[%r1692], %r341;
	st.shared.u32 	[%r1692+4], %r342;
	st.shared.u32 	[%r1692+8], %r343;
	st.shared.u32 	[%r1692+12], %r344;
	st.shared.u32 	[%r1692+16], %r345;
	st.shared.u32 	[%r1692+20], %r346;
	st.shared.u32 	[%r1692+24], %r347;
	st.shared.u32 	[%r1692+28], %r348;
	st.shared.u32 	[%r1692+32], %r349;
	st.shared.u32 	[%r1692+36], %r350;
	st.shared.u32 	[%r1692+40], %r351;
	st.shared.u32 	[%r1692+44], %r352;
	st.shared.u32 	[%r1692+48], %r353;
	st.shared.u32 	[%r1692+52], %r354;
	st.shared.u32 	[%r1692+56], %r355;
	st.shared.u32 	[%r1692+60], %r356;
	st.shared.u32 	[%r1692+64], %r357;
	bar.warp.sync 	-1;
	shl.b32 	%r1693, %r1686, 4;
	sub.s32 	%r1694, %r1689, %r1693;
	shl.b32 	%r1695, %r1694, 2;
	add.s32 	%r1696, %r1618, %r1695;
	ld.shared.u32 	%r1697, [%r1696];
	ld.shared.u32 	%r1698, [%r1696+128];
	ld.shared.u32 	%r1699, [%r1696+256];
	ld.shared.u32 	%r1700, [%r1696+384];
	ld.shared.u32 	%r1701, [%r1696+512];
	ld.shared.u32 	%r1702, [%r1696+640];
	ld.shared.u32 	%r1703, [%r1696+768];
	ld.shared.u32 	%r1704, [%r1696+896];
	ld.shared.u32 	%r1705, [%r1696+1024];
	ld.shared.u32 	%r1706, [%r1696+1152];
	ld.shared.u32 	%r1707, [%r1696+1280];
	ld.shared.u32 	%r1708, [%r1696+1408];
	ld.shared.u32 	%r1709, [%r1696+1536];
	ld.shared.u32 	%r1710, [%r1696+1664];
	ld.shared.u32 	%r1711, [%r1696+1792];
	ld.shared.u32 	%r1712, [%r1696+1920];
	ld.shared.u32 	%r1713, [%r1696+2048];
	and.b32  	%r1714, %r340, 31;
	and.b32  	%r1715, %r340, 992;
	mul.lo.s32 	%r1716, %r1715, 17;
	cvt.u64.u32 	%rd642, %r1716;
	add.s32 	%r1717, %r1714, %r339;
	cvt.u64.u32 	%rd643, %r1717;
	add.s64 	%rd644, %rd643, %rd642;
	shl.b64 	%rd645, %rd644, 2;
	add.s64 	%rd646, %rd5, %rd645;
	st.global.u32 	[%rd646], %r1697;
	st.global.u32 	[%rd646+128], %r1698;
	st.global.u32 	[%rd646+256], %r1699;
	st.global.u32 	[%rd646+384], %r1700;
	st.global.u32 	[%rd646+512], %r1701;
	st.global.u32 	[%rd646+640], %r1702;
	st.global.u32 	[%rd646+768], %r1703;
	st.global.u32 	[%rd646+896], %r1704;
	st.global.u32 	[%rd646+1024], %r1705;
	st.global.u32 	[%rd646+1152], %r1706;
	st.global.u32 	[%rd646+1280], %r1707;
	st.global.u32 	[%rd646+1408], %r1708;
	st.global.u32 	[%rd646+1536], %r1709;
	st.global.u32 	[%rd646+1664], %r1710;
	st.global.u32 	[%rd646+1792], %r1711;
	st.global.u32 	[%rd646+1920], %r1712;
	st.global.u32 	[%rd646+2048], %r1713;
	bra.uni 	$L__BB8_669;
$L__BB8_215:
	ld.param.s8 	%rs2, [_ZN3cub18CUB_300001_SM_10006detail10merge_sort26DeviceMergeSortMergeKernelINS2_10policy_hubIN6thrust24THRUST_300001_SM_1000_NS6detail15normal_iteratorINS6_10device_ptrIiEEEEE9Policy600ESB_SB_SB_SB_j10my_compareiiEEvbT2_T3_T4_PT6_PT7_T5_PSH_SH_NS1_7vsmem_tE_param_0];
	sub.s32 	%r861, %r857, %r2;
	min.u32 	%r358, %r861, 4352;
	mul.wide.u32 	%rd27, %r1, 4;
	add.s64 	%rd28, %rd3, %rd27;
	ld.global.u32 	%r862, [%rd28];
	ld.global.u32 	%r863, [%rd28+4];
	shr.u32 	%r864, %r858, 1;
	neg.s32 	%r865, %r858;
	and.b32  	%r866, %r1, %r865;
	mul.lo.s32 	%r359, %r866, 4352;
	mul.lo.s32 	%r360, %r864, 4352;
	sub.s32 	%r867, %r1, %r866;
	mul.lo.s32 	%r868, %r867, 4352;
	sub.s32 	%r361, %r862, %r359;
	sub.s32 	%r869, %r863, %r359;
	sub.s32 	%r870, %r857, %r359;
	max.u32 	%r871, %r870, %r360;
	sub.s32 	%r872, %r871, %r360;
	sub.s32 	%r873, %r868, %r361;
	min.u32 	%r362, %r873, %r872;
	max.u32 	%r874, %r868, -4353;
	not.b32 	%r875, %r874;
	add.s32 	%r876, %r868, %r875;
	sub.s32 	%r877, %r876, %r869;
	or.b32  	%r878, %r1, %r865;
	setp.eq.s32 	%p70, %r878, -1;
	min.u32 	%r879, %r360, %r870;
	selp.b32 	%r880, %r879, %r869, %p70;
	selp.b32 	%r881, %r360, %r877, %p70;
	min.u32 	%r882, %r881, %r872;
	sub.s32 	%r363, %r880, %r361;
	sub.s32 	%r364, %r882, %r362;
	// begin inline asm
	griddepcontrol.wait;
	// end inline asm
	setp.eq.s16 	%p71, %rs2, 0;
	@%p71 bra 	$L__BB8_284;
	cvt.u64.u32 	%rd29, %r359;
	cvt.u64.u32 	%rd30, %r361;
	add.s64 	%rd31, %rd30, %rd29;
	cvt.u64.u32 	%rd32, %r360;
	add.s64 	%rd33, %rd29, %rd32;
	cvt.u64.u32 	%rd34, %r362;
	add.s64 	%rd35, %rd33, %rd34;
	add.s32 	%r365, %r364, %r363;
	setp.ge.s32 	%p72, %r3, %r365;
	cvt.u64.u32 	%rd36, %r3;
	add.s64 	%rd37, %rd31, %rd36;
	shl.b64 	%rd38, %rd37, 2;
	add.s64 	%rd10, %rd4, %rd38;
	sub.s32 	%r884, %r3, %r363;
	cvt.s64.s32 	%rd39, %r884;
	add.s64 	%rd40, %rd35, %rd39;
	shl.b64 	%rd41, %rd40, 2;
	add.s64 	%rd11, %rd4, %rd41;
	@%p72 bra 	$L__BB8_220;
	setp.ge.s32 	%p73, %r3, %r363;
	@%p73 bra 	$L__BB8_219;
	ld.global.u32 	%r1851, [%rd10];
	bra.uni 	$L__BB8_220;
$L__BB8_219:
	ld.global.u32 	%r1851, [%rd11];
$L__BB8_220:
	add.s32 	%r369, %r3, 256;
	setp.ge.s32 	%p74, %r369, %r365;
	@%p74 bra 	$L__BB8_224;
	setp.lt.s32 	%p75, %r369, %r363;
	@%p75 bra 	$L__BB8_223;
	ld.global.u32 	%r1852, [%rd11+1024];
	bra.uni 	$L__BB8_224;
$L__BB8_223:
	ld.global.u32 	%r1852, [%rd10+1024];
$L__BB8_224:
	add.s32 	%r373, %r3, 512;
	setp.ge.s32 	%p76, %r373, %r365;
	@%p76 bra 	$L__BB8_228;
	setp.lt.s32 	%p77, %r373, %r363;
	@%p77 bra 	$L__BB8_227;
	ld.global.u32 	%r1853, [%rd11+2048];
	bra.uni 	$L__BB8_228;
$L__BB8_227:
	ld.global.u32 	%r1853, [%rd10+2048];
$L__BB8_228:
	add.s32 	%r377, %r3, 768;
	setp.ge.s32 	%p78, %r377, %r365;
	@%p78 bra 	$L__BB8_232;
	setp.lt.s32 	%p79, %r377, %r363;
	@%p79 bra 	$L__BB8_231;
	ld.global.u32 	%r1854, [%rd11+3072];
	bra.uni 	$L__BB8_232;
$L__BB8_231:
	ld.global.u32 	%r1854, [%rd10+3072];
$L__BB8_232:
	or.b32  	%r381, %r3, 1024;
	setp.ge.s32 	%p80, %r381, %r365;
	@%p80 bra 	$L__BB8_236;
	setp.lt.s32 	%p81, %r381, %r363;
	@%p81 bra 	$L__BB8_235;
	ld.global.u32 	%r1855, [%rd11+4096];
	bra.uni 	$L__BB8_236;
$L__BB8_235:
	ld.global.u32 	%r1855, [%rd10+4096];
$L__BB8_236:
	add.s32 	%r385, %r3, 1280;
	setp.ge.s32 	%p82, %r385, %r365;
	@%p82 bra 	$L__BB8_240;
	setp.lt.s32 	%p83, %r385, %r363;
	@%p83 bra 	$L__BB8_239;
	ld.global.u32 	%r1856, [%rd11+5120];
	bra.uni 	$L__BB8_240;
$L__BB8_239:
	ld.global.u32 	%r1856, [%rd10+5120];
$L__BB8_240:
	add.s32 	%r389, %r3, 1536;
	setp.ge.s32 	%p84, %r389, %r365;
	@%p84 bra 	$L__BB8_244;
	setp.lt.s32 	%p85, %r389, %r363;
	@%p85 bra 	$L__BB8_243;
	ld.global.u32 	%r1857, [%rd11+6144];
	bra.uni 	$L__BB8_244;
$L__BB8_243:
	ld.global.u32 	%r1857, [%rd10+6144];
$L__BB8_244:
	add.s32 	%r393, %r3, 1792;
	setp.ge.s32 	%p86, %r393, %r365;
	@%p86 bra 	$L__BB8_248;
	setp.lt.s32 	%p87, %r393, %r363;
	@%p87 bra 	$L__BB8_247;
	ld.global.u32 	%r1858, [%rd11+7168];
	bra.uni 	$L__BB8_248;
$L__BB8_247:
	ld.global.u32 	%r1858, [%rd10+7168];
$L__BB8_248:
	or.b32  	%r397, %r3, 2048;
	setp.ge.s32 	%p88, %r397, %r365;
	@%p88 bra 	$L__BB8_252;
	setp.lt.s32 	%p89, %r397, %r363;
	@%p89 bra 	$L__BB8_251;
	ld.global.u32 	%r1859, [%rd11+8192];
	bra.uni 	$L__BB8_252;
$L__BB8_251:
	ld.global.u32 	%r1859, [%rd10+8192];
$L__BB8_252:
	add.s32 	%r401, %r3, 2304;
	setp.ge.s32 	%p90, %r401, %r365;
	@%p90 bra 	$L__BB8_256;
	setp.lt.s32 	%p91, %r401, %r363;
	@%p91 bra 	$L__BB8_255;
	ld.global.u32 	%r1860, [%rd11+9216];
	bra.uni 	$L__BB8_256;
$L__BB8_255:
	ld.global.u32 	%r1860, [%rd10+9216];
$L__BB8_256:
	add.s32 	%r405, %r3, 2560;
	setp.ge.s32 	%p92, %r405, %r365;
	@%p92 bra 	$L__BB8_260;
	setp.lt.s32 	%p93, %r405, %r363;
	@%p93 bra 	$L__BB8_259;
	ld.global.u32 	%r1861, [%rd11+10240];
	bra.uni 	$L__BB8_260;
$L__BB8_259:
	ld.global.u32 	%r1861, [%rd10+10240];
$L__BB8_260:
	add.s32 	%r409, %r3, 2816;
	setp.ge.s32 	%p94, %r409, %r365;
	@%p94 bra 	$L__BB8_264;
	setp.lt.s32 	%p95, %r409, %r363;
	@%p95 bra 	$L__BB8_263;
	ld.global.u32 	%r1862, [%rd11+11264];
	bra.uni 	$L__BB8_264;
$L__BB8_263:
	ld.global.u32 	%r1862, [%rd10+11264];
$L__BB8_264:
	or.b32  	%r413, %r3, 3072;
	setp.ge.s32 	%p96, %r413, %r365;
	@%p96 bra 	$L__BB8_268;
	setp.lt.s32 	%p97, %r413, %r363;
	@%p97 bra 	$L__BB8_267;
	ld.global.u32 	%r1863, [%rd11+12288];
	bra.uni 	$L__BB8_268;
$L__BB8_267:
	ld.global.u32 	%r1863, [%rd10+12288];
$L__BB8_268:
	add.s32 	%r417, %r3, 3328;
	setp.ge.s32 	%p98, %r417, %r365;
	@%p98 bra 	$L__BB8_272;
	setp.lt.s32 	%p99, %r417, %r363;
	@%p99 bra 	$L__BB8_271;
	ld.global.u32 	%r1864, [%rd11+13312];
	bra.uni 	$L__BB8_272;
$L__BB8_271:
	ld.global.u32 	%r1864, [%rd10+13312];
$L__BB8_272:
	add.s32 	%r421, %r3, 3584;
	setp.ge.s32 	%p100, %r421, %r365;
	@%p100 bra 	$L__BB8_276;
	setp.lt.s32 	%p101, %r421, %r363;
	@%p101 bra 	$L__BB8_275;
	ld.global.u32 	%r1865, [%rd11+14336];
	bra.uni 	$L__BB8_276;
$L__BB8_275:
	ld.global.u32 	%r1865, [%rd10+14336];
$L__BB8_276:
	add.s32 	%r425, %r3, 3840;
	setp.ge.s32 	%p102, %r425, %r365;
	@%p102 bra 	$L__BB8_280;
	setp.lt.s32 	%p103, %r425, %r363;
	@%p103 bra 	$L__BB8_279;
	ld.global.u32 	%r1866, [%rd11+15360];
	bra.uni 	$L__BB8_280;
$L__BB8_279:
	ld.global.u32 	%r1866, [%rd10+15360];
$L__BB8_280:
	or.b32  	%r429, %r3, 4096;
	setp.ge.s32 	%p104, %r429, %r365;
	@%p104 bra 	$L__BB8_318;
	setp.lt.s32 	%p105, %r429, %r363;
	@%p105 bra 	$L__BB8_283;
	ld.global.u32 	%r1867, [%rd11+16384];
	bra.uni 	$L__BB8_318;
$L__BB8_283:
	ld.global.u32 	%r1867, [%rd10+16384];
	bra.uni 	$L__BB8_318;
$L__BB8_284:
	cvt.u64.u32 	%rd42, %r359;
	cvt.u64.u32 	%rd43, %r361;
	add.s64 	%rd12, %rd43, %rd42;
	cvt.u64.u32 	%rd44, %r360;
	add.s64 	%rd45, %rd42, %rd44;
	cvt.u64.u32 	%rd46, %r362;
	add.s64 	%rd13, %rd45, %rd46;
	add.s32 	%r432, %r364, %r363;
	setp.ge.s32 	%p106, %r3, %r432;
	@%p106 bra 	$L__BB8_286;
	setp.lt.s32 	%p107, %r3, %r363;
	sub.s32 	%r902, %r3, %r363;
	cvt.s64.s32 	%rd47, %r902;
	cvt.u64.u32 	%rd48, %r3;
	selp.b64 	%rd49, %rd12, %rd13, %p107;
	selp.b64 	%rd50, %rd48, %rd47, %p107;
	add.s64 	%rd51, %rd50, %rd49;
	shl.b64 	%rd52, %rd51, 2;
	add.s64 	%rd53, %rd2, %rd52;
	ld.global.u32 	%r1851, [%rd53];
$L__BB8_286:
	add.s32 	%r435, %r3, 256;
	setp.ge.s32 	%p108, %r435, %r432;
	@%p108 bra 	$L__BB8_288;
	setp.lt.s32 	%p109, %r435, %r363;
	sub.s32 	%r904, %r435, %r363;
	cvt.s64.s32 	%rd54, %r904;
	cvt.u64.u32 	%rd55, %r435;
	selp.b64 	%rd56, %rd12, %rd13, %p109;
	selp.b64 	%rd57, %rd55, %rd54, %p109;
	add.s64 	%rd58, %rd57, %rd56;
	shl.b64 	%rd59, %rd58, 2;
	add.s64 	%rd60, %rd2, %rd59;
	ld.global.u32 	%r1852, [%rd60];
$L__BB8_288:
	add.s32 	%r438, %r3, 512;
	setp.ge.s32 	%p110, %r438, %r432;
	@%p110 bra 	$L__BB8_290;
	setp.lt.s32 	%p111, %r438, %r363;
	sub.s32 	%r906, %r438, %r363;
	cvt.s64.s32 	%rd61, %r906;
	cvt.u64.u32 	%rd62, %r438;
	selp.b64 	%rd63, %rd12, %rd13, %p111;
	selp.b64 	%rd64, %rd62, %rd61, %p111;
	add.s64 	%rd65, %rd64, %rd63;
	shl.b64 	%rd66, %rd65, 2;
	add.s64 	%rd67, %rd2, %rd66;
	ld.global.u32 	%r1853, [%rd67];
$L__BB8_290:
	add.s32 	%r441, %r3, 768;
	setp.ge.s32 	%p112, %r441, %r432;
	@%p112 bra 	$L__BB8_292;
	setp.lt.s32 	%p113, %r441, %r363;
	sub.s32 	%r908, %r441, %r363;
	cvt.s64.s32 	%rd68, %r908;
	cvt.u64.u32 	%rd69, %r441;
	selp.b64 	%rd70, %rd12, %rd13, %p113;
	selp.b64 	%rd71, %rd69, %rd68, %p113;
	add.s64 	%rd72, %rd71, %rd70;
	shl.b64 	%rd73, %rd72, 2;
	add.s64 	%rd74, %rd2, %rd73;
	ld.global.u32 	%r1854, [%rd74];
$L__BB8_292:
	or.b32  	%r444, %r3, 1024;
	setp.ge.s32 	%p114, %r444, %r432;
	@%p114 bra 	$L__BB8_294;
	setp.lt.s32 	%p115, %r444, %r363;
	sub.s32 	%r910, %r444, %r363;
	cvt.s64.s32 	%rd75, %r910;
	cvt.u64.u32 	%rd76, %r444;
	selp.b64 	%rd77, %rd12, %rd13, %p115;
	selp.b64 	%rd78, %rd76, %rd75, %p115;
	add.s64 	%rd79, %rd78, %rd77;
	shl.b64 	%rd80, %rd79, 2;
	add.s64 	%rd81, %rd2, %rd80;
	ld.global.u32 	%r1855, [%rd81];
$L__BB8_294:
	add.s32 	%r447, %r3, 1280;
	setp.ge.s32 	%p116, %r447, %r432;
	@%p116 bra 	$L__BB8_296;
	setp.lt.s32 	%p117, %r447, %r363;
	sub.s32 	%r912, %r447, %r363;
	cvt.s64.s32 	%rd82, %r912;
	cvt.u64.u32 	%rd83, %r447;
	selp.b64 	%rd84, %rd12, %rd13, %p117;
	selp.b64 	%rd85, %rd83, %rd82, %p117;
	add.s64 	%rd86, %rd85, %rd84;
	shl.b64 	%rd87, %rd86, 2;
	add.s64 	%rd88, %rd2, %rd87;
	ld.global.u32 	%r1856, [%rd88];
$L__BB8_296:
	add.s32 	%r450, %r3, 1536;
	setp.ge.s32 	%p118, %r450, %r432;
	@%p118 bra 	$L__BB8_298;
	setp.lt.s32 	%p119, %r450, %r363;
	sub.s32 	%r914, %r450, %r363;
	cvt.s64.s32 	%rd89, %r914;
	cvt.u64.u32 	%rd90, %r450;
	selp.b64 	%rd91, %rd12, %rd13, %p119;
	selp.b64 	%rd92, %rd90, %rd89, %p119;
	add.s64 	%rd93, %rd92, %rd91;
	shl.b64 	%rd94, %rd93, 2;
	add.s64 	%rd95, %rd2, %rd94;
	ld.global.u32 	%r1857, [%rd95];
$L__BB8_298:
	add.s32 	%r453, %r3, 1792;
	setp.ge.s32 	%p120, %r453, %r432;
	@%p120 bra 	$L__BB8_300;
	setp.lt.s32 	%p121, %r453, %r363;
	sub.s32 	%r916, %r453, %r363;
	cvt.s64.s32 	%rd96, %r916;
	cvt.u64.u32 	%rd97, %r453;
	selp.b64 	%rd98, %rd12, %rd13, %p121;
	selp.b64 	%rd99, %rd97, %rd96, %p121;
	add.s64 	%rd100, %rd99, %rd98;
	shl.b64 	%rd101, %rd100, 2;
	add.s64 	%rd102, %rd2, %rd101;
	ld.global.u32 	%r1858, [%rd102];
$L__BB8_300:
	or.b32  	%r456, %r3, 2048;
	setp.ge.s32 	%p122, %r456, %r432;
	@%p122 bra 	$L__BB8_302;
	setp.lt.s32 	%p123, %r456, %r363;
	sub.s32 	%r918, %r456, %r363;
	cvt.s64.s32 	%rd103, %r918;
	cvt.u64.u32 	%rd104, %r456;
	selp.b64 	%rd105, %rd12, %rd13, %p123;
	selp.b64 	%rd106, %rd104, %rd103, %p123;
	add.s64 	%rd107, %rd106, %rd105;
	shl.b64 	%rd108, %rd107, 2;
	add.s64 	%rd109, %rd2, %rd108;
	ld.global.u32 	%r1859, [%rd109];
$L__BB8_302:
	add.s32 	%r459, %r3, 2304;
	setp.ge.s32 	%p124, %r459, %r432;
	@%p124 bra 	$L__BB8_304;
	setp.lt.s32 	%p125, %r459, %r363;
	sub.s32 	%r920, %r459, %r363;
	cvt.s64.s32 	%rd110, %r920;
	cvt.u64.u32 	%rd111, %r459;
	selp.b64 	%rd112, %rd12, %rd13, %p125;
	selp.b64 	%rd113, %rd111, %rd110, %p125;
	add.s64 	%rd114, %rd113, %rd112;
	shl.b64 	%rd115, %rd114, 2;
	add.s64 	%rd116, %rd2, %rd115;
	ld.global.u32 	%r1860, [%rd116];
$L__BB8_304:
	add.s32 	%r462, %r3, 2560;
	setp.ge.s32 	%p126, %r462, %r432;
	@%p126 bra 	$L__BB8_306;
	setp.lt.s32 	%p127, %r462, %r363;
	sub.s32 	%r922, %r462, %r363;
	cvt.s64.s32 	%rd117, %r922;
	cvt.u64.u32 	%rd118, %r462;
	selp.b64 	%rd119, %rd12, %rd13, %p127;
	selp.b64 	%rd120, %rd118, %rd117, %p127;
	add.s64 	%rd121, %rd120, %rd119;
	shl.b64 	%rd122, %rd121, 2;
	add.s64 	%rd123, %rd2, %rd122;
	ld.global.u32 	%r1861, [%rd123];
$L__BB8_306:
	add.s32 	%r465, %r3, 2816;
	setp.ge.s32 	%p128, %r465, %r432;
	@%p128 bra 	$L__BB8_308;
	setp.lt.s32 	%p129, %r465, %r363;
	sub.s32 	%r924, %r465, %r363;
	cvt.s64.s32 	%rd124, %r924;
	cvt.u64.u32 	%rd125, %r465;
	selp.b64 	%rd126, %rd12, %rd13, %p129;
	selp.b64 	%rd127, %rd125, %rd124, %p129;
	add.s64 	%rd128, %rd127, %rd126;
	shl.b64 	%rd129, %rd128, 2;
	add.s64 	%rd130, %rd2, %rd129;
	ld.global.u32 	%r1862, [%rd130];
$L__BB8_308:
	or.b32  	%r468, %r3, 3072;
	setp.ge.s32 	%p130, %r468, %r432;
	@%p130 bra 	$L__BB8_310;
	setp.lt.s32 	%p131, %r468, %r363;
	sub.s32 	%r926, %r468, %r363;
	cvt.s64.s32 	%rd131, %r926;
	cvt.u64.u32 	%rd132, %r468;
	selp.b64 	%rd133, %rd12, %rd13, %p131;
	selp.b64 	%rd134, %rd132, %rd131, %p131;
	add.s64 	%rd135, %rd134, %rd133;
	shl.b64 	%rd136, %rd135, 2;
	add.s64 	%rd137, %rd2, %rd136;
	ld.global.u32 	%r1863, [%rd137];
$L__BB8_310:
	add.s32 	%r471, %r3, 3328;
	setp.ge.s32 	%p132, %r471, %r432;
	@%p132 bra 	$L__BB8_312;
	setp.lt.s32 	%p133, %r471, %r363;
	sub.s32 	%r928, %r471, %r363;
	cvt.s64.s32 	%rd138, %r928;
	cvt.u64.u32 	%rd139, %r471;
	selp.b64 	%rd140, %rd12, %rd13, %p133;
	selp.b64 	%rd141, %rd139, %rd138, %p133;
	add.s64 	%rd142, %rd141, %rd140;
	shl.b64 	%rd143, %rd142, 2;
	add.s64 	%rd144, %rd2, %rd143;
	ld.global.u32 	%r1864, [%rd144];
$L__BB8_312:
	add.s32 	%r474, %r3, 3584;
	setp.ge.s32 	%p134, %r474, %r432;
	@%p134 bra 	$L__BB8_314;
	setp.lt.s32 	%p135, %r474, %r363;
	sub.s32 	%r930, %r474, %r363;
	cvt.s64.s32 	%rd145, %r930;
	cvt.u64.u32 	%rd146, %r474;
	selp.b64 	%rd147, %rd12, %rd13, %p135;
	selp.b64 	%rd148, %rd146, %rd145, %p135;
	add.s64 	%rd149, %rd148, %rd147;
	shl.b64 	%rd150, %rd149, 2;
	add.s64 	%rd151, %rd2, %rd150;
	ld.global.u32 	%r1865, [%rd151];
$L__BB8_314:
	add.s32 	%r477, %r3, 3840;
	setp.ge.s32 	%p136, %r477, %r432;
	@%p136 bra 	$L__BB8_316;
	setp.lt.s32 	%p137, %r477, %r363;
	sub.s32 	%r932, %r477, %r363;
	cvt.s64.s32 	%rd152, %r932;
	cvt.u64.u32 	%rd153, %r477;
	selp.b64 	%rd154, %rd12, %rd13, %p137;
	selp.b64 	%rd155, %rd153, %rd152, %p137;
	add.s64 	%rd156, %rd155, %rd154;
	shl.b64 	%rd157, %rd156, 2;
	add.s64 	%rd158, %rd2, %rd157;
	ld.global.u32 	%r1866, [%rd158];
$L__BB8_316:
	or.b32  	%r480, %r3, 4096;
	setp.ge.s32 	%p138, %r480, %r432;
	@%p138 bra 	$L__BB8_318;
	setp.lt.s32 	%p139, %r480, %r363;
	sub.s32 	%r934, %r480, %r363;
	cvt.s64.s32 	%rd159, %r934;
	cvt.u64.u32 	%rd160, %r480;
	selp.b64 	%rd161, %rd12, %rd13, %p139;
	selp.b64 	%rd162, %rd160, %rd159, %p139;
	add.s64 	%rd163, %rd162, %rd161;
	shl.b64 	%rd164, %rd163, 2;
	add.s64 	%rd165, %rd2, %rd164;
	ld.global.u32 	%r1867, [%rd165];
$L__BB8_318:
	ld.param.s8 	%rs3, [_ZN3cub18CUB_300001_SM_10006detail10merge_sort26DeviceMergeSortMergeKernelINS2_10policy_hubIN6thrust24THRUST_300001_SM_1000_NS6detail15normal_iteratorINS6_10device_ptrIiEEEEE9Policy600ESB_SB_SB_SB_j10my_compareiiEEvbT2_T3_T4_PT6_PT7_T5_PSH_SH_NS1_7vsmem_tE_param_0];
	setp.eq.s16 	%p140, %rs3, 0;
	shl.b32 	%r935, %r3, 2;
	mov.u32 	%r936, _ZZN3cub18CUB_300001_SM_10006detail10merge_sort26DeviceMergeSortMergeKernelINS2_10policy_hubIN6thrust24THRUST_300001_SM_1000_NS6detail15normal_iteratorINS6_10device_ptrIiEEEEE9Policy600ESB_SB_SB_SB_j10my_compareiiEEvbT2_T3_T4_PT6_PT7_T5_PSH_SH_NS1_7vsmem_tEE19static_temp_storage;
	add.s32 	%r937, %r936, %r935;
	st.shared.u32 	[%r937], %r1851;
	add.s32 	%r499, %r3, 256;
	st.shared.u32 	[%r937+1024], %r1852;
	add.s32 	%r500, %r3, 512;
	st.shared.u32 	[%r937+2048], %r1853;
	add.s32 	%r501, %r3, 768;
	st.shared.u32 	[%r937+3072], %r1854;
	or.b32  	%r502, %r3, 1024;
	st.shared.u32 	[%r937+4096], %r1855;
	add.s32 	%r503, %r3, 1280;
	st.shared.u32 	[%r937+5120], %r1856;
	add.s32 	%r504, %r3, 1536;
	st.shared.u32 	[%r937+6144], %r1857;
	add.s32 	%r505, %r3, 1792;
	st.shared.u32 	[%r937+7168], %r1858;
	or.b32  	%r506, %r3, 2048;
	st.shared.u32 	[%r937+8192], %r1859;
	add.s32 	%r507, %r3, 2304;
	st.shared.u32 	[%r937+9216], %r1860;
	add.s32 	%r508, %r3, 2560;
	st.shared.u32 	[%r937+10240], %r1861;
	add.s32 	%r509, %r3, 2816;
	st.shared.u32 	[%r937+11264], %r1862;
	or.b32  	%r510, %r3, 3072;
	st.shared.u32 	[%r937+12288], %r1863;
	add.s32 	%r511, %r3, 3328;
	st.shared.u32 	[%r937+13312], %r1864;
	add.s32 	%r512, %r3, 3584;
	st.shared.u32 	[%r937+14336], %r1865;
	add.s32 	%r513, %r3, 3840;
	st.shared.u32 	[%r937+15360], %r1866;
	or.b32  	%r514, %r3, 4096;
	st.shared.u32 	[%r937+16384], %r1867;
	@%p140 bra 	$L__BB8_387;
	cvt.u64.u32 	%rd166, %r359;
	cvt.u64.u32 	%rd167, %r361;
	add.s64 	%rd168, %rd167, %rd166;
	cvt.u64.u32 	%rd169, %r360;
	add.s64 	%rd170, %rd166, %rd169;
	cvt.u64.u32 	%rd171, %r362;
	add.s64 	%rd172, %rd170, %rd171;
	add.s32 	%r515, %r364, %r363;
	setp.ge.s32 	%p141, %r3, %r515;
	cvt.u64.u32 	%rd173, %r3;
	add.s64 	%rd174, %rd168, %rd173;
	shl.b64 	%rd175, %rd174, 2;
	add.s64 	%rd14, %rd5, %rd175;
	sub.s32 	%r939, %r3, %r363;
	cvt.s64.s32 	%rd176, %r939;
	add.s64 	%rd177, %rd172, %rd176;
	shl.b64 	%rd178, %rd177, 2;
	add.s64 	%rd15, %rd5, %rd178;
	@%p141 bra 	$L__BB8_323;
	setp.ge.s32 	%p142, %r3, %r363;
	@%p142 bra 	$L__BB8_322;
	ld.global.u32 	%r1900, [%rd14];
	bra.uni 	$L__BB8_323;
$L__BB8_322:
	ld.global.u32 	%r1900, [%rd15];
$L__BB8_323:
	setp.ge.s32 	%p143, %r499, %r515;
	@%p143 bra 	$L__BB8_327;
	setp.lt.s32 	%p144, %r499, %r363;
	@%p144 bra 	$L__BB8_326;
	ld.global.u32 	%r1901, [%rd15+1024];
	bra.uni 	$L__BB8_327;
$L__BB8_326:
	ld.global.u32 	%r1901, [%rd14+1024];
$L__BB8_327:
	setp.ge.s32 	%p145, %r500, %r515;
	@%p145 bra 	$L__BB8_331;
	setp.lt.s32 	%p146, %r500, %r363;
	@%p146 bra 	$L__BB8_330;
	ld.global.u32 	%r1902, [%rd15+2048];
	bra.uni 	$L__BB8_331;
$L__BB8_330:
	ld.global.u32 	%r1902, [%rd14+2048];
$L__BB8_331:
	setp.ge.s32 	%p147, %r501, %r515;
	@%p147 bra 	$L__BB8_335;
	setp.lt.s32 	%p148, %r501, %r363;
	@%p148 bra 	$L__BB8_334;
	ld.global.u32 	%r1903, [%rd15+3072];
	bra.uni 	$L__BB8_335;
$L__BB8_334:
	ld.global.u32 	%r1903, [%rd14+3072];
$L__BB8_335:
	setp.ge.s32 	%p149, %r502, %r515;
	@%p149 bra 	$L__BB8_339;
	setp.lt.s32 	%p150, %r502, %r363;
	@%p150 bra 	$L__BB8_338;
	ld.global.u32 	%r1904, [%rd15+4096];
	bra.uni 	$L__BB8_339;
$L__BB8_338:
	ld.global.u32 	%r1904, [%rd14+4096];
$L__BB8_339:
	setp.ge.s32 	%p151, %r503, %r515;
	@%p151 bra 	$L__BB8_343;
	setp.lt.s32 	%p152, %r503, %r363;
	@%p152 bra 	$L__BB8_342;
	ld.global.u32 	%r1905, [%rd15+5120];
	bra.uni 	$L__BB8_343;
$L__BB8_342:
	ld.global.u32 	%r1905, [%rd14+5120];
$L__BB8_343:
	setp.ge.s32 	%p153, %r504, %r515;
	@%p153 bra 	$L__BB8_347;
	setp.lt.s32 	%p154, %r504, %r363;
	@%p154 bra 	$L__BB8_346;
	ld.global.u32 	%r1906, [%rd15+6144];
	bra.uni 	$L__BB8_347;
$L__BB8_346:
	ld.global.u32 	%r1906, [%rd14+6144];
$L__BB8_347:
	setp.ge.s32 	%p155, %r505, %r515;
	@%p155 bra 	$L__BB8_351;
	setp.lt.s32 	%p156, %r505, %r363;
	@%p156 bra 	$L__BB8_350;
	ld.global.u32 	%r1907, [%rd15+7168];
	bra.uni 	$L__BB8_351;
$L__BB8_350:
	ld.global.u32 	%r1907, [%rd14+7168];
$L__BB8_351:
	setp.ge.s32 	%p157, %r506, %r515;
	@%p157 bra 	$L__BB8_355;
	setp.lt.s32 	%p158, %r506, %r363;
	@%p158 bra 	$L__BB8_354;
	ld.global.u32 	%r1908, [%rd15+8192];
	bra.uni 	$L__BB8_355;
$L__BB8_354:
	ld.global.u32 	%r1908, [%rd14+8192];
$L__BB8_355:
	setp.ge.s32 	%p159, %r507, %r515;
	@%p159 bra 	$L__BB8_359;
	setp.lt.s32 	%p160, %r507, %r363;
	@%p160 bra 	$L__BB8_358;
	ld.global.u32 	%r1909, [%rd15+9216];
	bra.uni 	$L__BB8_359;
$L__BB8_358:
	ld.global.u32 	%r1909, [%rd14+9216];
$L__BB8_359:
	setp.ge.s32 	%p161, %r508, %r515;
	@%p161 bra 	$L__BB8_363;
	setp.lt.s32 	%p162, %r508, %r363;
	@%p162 bra 	$L__BB8_362;
	ld.global.u32 	%r1910, [%rd15+10240];
	bra.uni 	$L__BB8_363;
$L__BB8_362:
	ld.global.u32 	%r1910, [%rd14+10240];
$L__BB8_363:
	setp.ge.s32 	%p163, %r509, %r515;
	@%p163 bra 	$L__BB8_367;
	setp.lt.s32 	%p164, %r509, %r363;
	@%p164 bra 	$L__BB8_366;
	ld.global.u32 	%r1911, [%rd15+11264];
	bra.uni 	$L__BB8_367;
$L__BB8_366:
	ld.global.u32 	%r1911, [%rd14+11264];
$L__BB8_367:
	setp.ge.s32 	%p165, %r510, %r515;
	@%p165 bra 	$L__BB8_371;
	setp.lt.s32 	%p166, %r510, %r363;
	@%p166 bra 	$L__BB8_370;
	ld.global.u32 	%r1912, [%rd15+12288];
	bra.uni 	$L__BB8_371;
$L__BB8_370:
	ld.global.u32 	%r1912, [%rd14+12288];
$L__BB8_371:
	setp.ge.s32 	%p167, %r511, %r515;
	@%p167 bra 	$L__BB8_375;
	setp.lt.s32 	%p168, %r511, %r363;
	@%p168 bra 	$L__BB8_374;
	ld.global.u32 	%r1913, [%rd15+13312];
	bra.uni 	$L__BB8_375;
$L__BB8_374:
	ld.global.u32 	%r1913, [%rd14+13312];
$L__BB8_375:
	setp.ge.s32 	%p169, %r512, %r515;
	@%p169 bra 	$L__BB8_379;
	setp.lt.s32 	%p170, %r512, %r363;
	@%p170 bra 	$L__BB8_378;
	ld.global.u32 	%r1914, [%rd15+14336];
	bra.uni 	$L__BB8_379;
$L__BB8_378:
	ld.global.u32 	%r1914, [%rd14+14336];
$L__BB8_379:
	setp.ge.s32 	%p171, %r513, %r515;
	@%p171 bra 	$L__BB8_383;
	setp.lt.s32 	%p172, %r513, %r363;
	@%p172 bra 	$L__BB8_382;
	ld.global.u32 	%r1915, [%rd15+15360];
	bra.uni 	$L__BB8_383;
$L__BB8_382:
	ld.global.u32 	%r1915, [%rd14+15360];
$L__BB8_383:
	setp.ge.s32 	%p173, %r514, %r515;
	@%p173 bra 	$L__BB8_421;
	setp.lt.s32 	%p174, %r514, %r363;
	@%p174 bra 	$L__BB8_386;
	ld.global.u32 	%r1916, [%rd15+16384];
	bra.uni 	$L__BB8_421;
$L__BB8_386:
	ld.global.u32 	%r1916, [%rd14+16384];
	bra.uni 	$L__BB8_421;
$L__BB8_387:
	cvt.u64.u32 	%rd179, %r359;
	cvt.u64.u32 	%rd180, %r361;
	add.s64 	%rd16, %rd180, %rd179;
	cvt.u64.u32 	%rd181, %r360;
	add.s64 	%rd182, %rd179, %rd181;
	cvt.u64.u32 	%rd183, %r362;
	add.s64 	%rd17, %rd182, %rd183;
	add.s32 	%r566, %r364, %r363;
	setp.ge.s32 	%p175, %r3, %r566;
	@%p175 bra 	$L__BB8_389;
	setp.lt.s32 	%p176, %r3, %r363;
	sub.s32 	%r957, %r3, %r363;
	cvt.s64.s32 	%rd184, %r957;
	cvt.u64.u32 	%rd185, %r3;
	selp.b64 	%rd186, %rd16, %rd17, %p176;
	selp.b64 	%rd187, %rd185, %rd184, %p176;
	add.s64 	%rd188, %rd187, %rd186;
	shl.b64 	%rd189, %rd188, 2;
	add.s64 	%rd190, %rd1, %rd189;
	ld.global.u32 	%r1900, [%rd190];
$L__BB8_389:
	setp.ge.s32 	%p177, %r499, %r566;
	@%p177 bra 	$L__BB8_391;
	setp.lt.s32 	%p178, %r499, %r363;
	sub.s32 	%r959, %r499, %r363;
	cvt.s64.s32 	%rd191, %r959;
	cvt.u64.u32 	%rd192, %r499;
	selp.b64 	%rd193, %rd16, %rd17, %p178;
	selp.b64 	%rd194, %rd192, %rd191, %p178;
	add.s64 	%rd195, %rd194, %rd193;
	shl.b64 	%rd196, %rd195, 2;
	add.s64 	%rd197, %rd1, %rd196;
	ld.global.u32 	%r1901, [%rd197];
$L__BB8_391:
	setp.ge.s32 	%p179, %r500, %r566;
	@%p179 bra 	$L__BB8_393;
	setp.lt.s32 	%p180, %r500, %r363;
	sub.s32 	%r961, %r500, %r363;
	cvt.s64.s32 	%rd198, %r961;
	cvt.u64.u32 	%rd199, %r500;
	selp.b64 	%rd200, %rd16, %rd17, %p180;
	selp.b64 	%rd201, %rd199, %rd198, %p180;
	add.s64 	%rd202, %rd201, %rd200;
	shl.b64 	%rd203, %rd202, 2;
	add.s64 	%rd204, %rd1, %rd203;
	ld.global.u32 	%r1902, [%rd204];
$L__BB8_393:
	setp.ge.s32 	%p181, %r501, %r566;
	@%p181 bra 	$L__BB8_395;
	setp.lt.s32 	%p182, %r501, %r363;
	sub.s32 	%r963, %r501, %r363;
	cvt.s64.s32 	%rd205, %r963;
	cvt.u64.u32 	%rd206, %r501;
	selp.b64 	%rd207, %rd16, %rd17, %p182;
	selp.b64 	%rd208, %rd206, %rd205, %p182;
	add.s64 	%rd209, %rd208, %rd207;
	shl.b64 	%rd210, %rd209, 2;
	add.s64 	%rd211, %rd1, %rd210;
	ld.global.u32 	%r1903, [%rd211];
$L__BB8_395:
	setp.ge.s32 	%p183, %r502, %r566;
	@%p183 bra 	$L__BB8_397;
	setp.lt.s32 	%p184, %r502, %r363;
	sub.s32 	%r965, %r502, %r363;
	cvt.s64.s32 	%rd212, %r965;
	cvt.u64.u32 	%rd213, %r502;
	selp.b64 	%rd214, %rd16, %rd17, %p184;
	selp.b64 	%rd215, %rd213, %rd212, %p184;
	add.s64 	%rd216, %rd215, %rd214;
	shl.b64 	%rd217, %rd216, 2;
	add.s64 	%rd218, %rd1, %rd217;
	ld.global.u32 	%r1904, [%rd218];
$L__BB8_397:
	setp.ge.s32 	%p185, %r503, %r566;
	@%p185 bra 	$L__BB8_399;
	setp.lt.s32 	%p186, %r503, %r363;
	sub.s32 	%r967, %r503, %r363;
	cvt.s64.s32 	%rd219, %r967;
	cvt.u64.u32 	%rd220, %r503;
	selp.b64 	%rd221, %rd16, %rd17, %p186;
	selp.b64 	%rd222, %rd220, %rd219, %p186;
	add.s64 	%rd223, %rd222, %rd221;
	shl.b64 	%rd224, %rd223, 2;
	add.s64 	%rd225, %rd1, %rd224;
	ld.global.u32 	%r1905, [%rd225];
$L__BB8_399:
	setp.ge.s32 	%p187, %r504, %r566;
	@%p187 bra 	$L__BB8_401;
	setp.lt.s32 	%p188, %r504, %r363;
	sub.s32 	%r969, %r504, %r363;
	cvt.s64.s32 	%rd226, %r969;
	cvt.u64.u32 	%rd227, %r504;
	selp.b64 	%rd228, %rd16, %rd17, %p188;
	selp.b64 	%rd229, %rd227, %rd226, %p188;
	add.s64 	%rd230, %rd229, %rd228;
	shl.b64 	%rd231, %rd230, 2;
	add.s64 	%rd232, %rd1, %rd231;
	ld.global.u32 	%r1906, [%rd232];
$L__BB8_401:
	setp.ge.s32 	%p189, %r505, %r566;
	@%p189 bra 	$L__BB8_403;
	setp.lt.s32 	%p190, %r505, %r363;
	sub.s32 	%r971, %r505, %r363;
	cvt.s64.s32 	%rd233, %r971;
	cvt.u64.u32 	%rd234, %r505;
	selp.b64 	%rd235, %rd16, %rd17, %p190;
	selp.b64 	%rd236, %rd234, %rd233, %p190;
	add.s64 	%rd237, %rd236, %rd235;
	shl.b64 	%rd238, %rd237, 2;
	add.s64 	%rd239, %rd1, %rd238;
	ld.global.u32 	%r1907, [%rd239];
$L__BB8_403:
	setp.ge.s32 	%p191, %r506, %r566;
	@%p191 bra 	$L__BB8_405;
	setp.lt.s32 	%p192, %r506, %r363;
	sub.s32 	%r973, %r506, %r363;
	cvt.s64.s32 	%rd240, %r973;
	cvt.u64.u32 	%rd241, %r506;
	selp.b64 	%rd242, %rd16, %rd17, %p192;
	selp.b64 	%rd243, %rd241, %rd240, %p192;
	add.s64 	%rd244, %rd243, %rd242;
	shl.b64 	%rd245, %rd244, 2;
	add.s64 	%rd246, %rd1, %rd245;
	ld.global.u32 	%r1908, [%rd246];
$L__BB8_405:
	setp.ge.s32 	%p193, %r507, %r566;
	@%p193 bra 	$L__BB8_407;
	setp.lt.s32 	%p194, %r507, %r363;
	sub.s32 	%r975, %r507, %r363;
	cvt.s64.s32 	%rd247, %r975;
	cvt.u64.u32 	%rd248, %r507;
	selp.b64 	%rd249, %rd16, %rd17, %p194;
	selp.b64 	%rd250, %rd248, %rd247, %p194;
	add.s64 	%rd251, %rd250, %rd249;
	shl.b64 	%rd252, %rd251, 2;
	add.s64 	%rd253, %rd1, %rd252;
	ld.global.u32 	%r1909, [%rd253];
$L__BB8_407:
	setp.ge.s32 	%p195, %r508, %r566;
	@%p195 bra 	$L__BB8_409;
	setp.lt.s32 	%p196, %r508, %r363;
	sub.s32 	%r977, %r508, %r363;
	cvt.s64.s32 	%rd254, %r977;
	cvt.u64.u32 	%rd255, %r508;
	selp.b64 	%rd256, %rd16, %rd17, %p196;
	selp.b64 	%rd257, %rd255, %rd254, %p196;
	add.s64 	%rd258, %rd257, %rd256;
	shl.b64 	%rd259, %rd258, 2;
	add.s64 	%rd260, %rd1, %rd259;
	ld.global.u32 	%r1910, [%rd260];
$L__BB8_409:
	setp.ge.s32 	%p197, %r509, %r566;
	@%p197 bra 	$L__BB8_411;
	setp.lt.s32 	%p198, %r509, %r363;
	sub.s32 	%r979, %r509, %r363;
	cvt.s64.s32 	%rd261, %r979;
	cvt.u64.u32 	%rd262, %r509;
	selp.b64 	%rd263, %rd16, %rd17, %p198;
	selp.b64 	%rd264, %rd262, %rd261, %p198;
	add.s64 	%rd265, %rd264, %rd263;
	shl.b64 	%rd266, %rd265, 2;
	add.s64 	%rd267, %rd1, %rd266;
	ld.global.u32 	%r1911, [%rd267];
$L__BB8_411:
	setp.ge.s32 	%p199, %r510, %r566;
	@%p199 bra 	$L__BB8_413;
	setp.lt.s32 	%p200, %r510, %r363;
	sub.s32 	%r981, %r510, %r363;
	cvt.s64.s32 	%rd268, %r981;
	cvt.u64.u32 	%rd269, %r510;
	selp.b64 	%rd270, %rd16, %rd17, %p200;
	selp.b64 	%rd271, %rd269, %rd268, %p200;
	add.s64 	%rd272, %rd271, %rd270;
	shl.b64 	%rd273, %rd272, 2;
	add.s64 	%rd274, %rd1, %rd273;
	ld.global.u32 	%r1912, [%rd274];
$L__BB8_413:
	setp.ge.s32 	%p201, %r511, %r566;
	@%p201 bra 	$L__BB8_415;
	setp.lt.s32 	%p202, %r511, %r363;
	sub.s32 	%r983, %r511, %r363;
	cvt.s64.s32 	%rd275, %r983;
	cvt.u64.u32 	%rd276, %r511;
	selp.b64 	%rd277, %rd16, %rd17, %p202;
	selp.b64 	%rd278, %rd276, %rd275, %p202;
	add.s64 	%rd279, %rd278, %rd277;
	shl.b64 	%rd280, %rd279, 2;
	add.s64 	%rd281, %rd1, %rd280;
	ld.global.u32 	%r1913, [%rd281];
$L__BB8_415:
	setp.ge.s32 	%p203, %r512, %r566;
	@%p203 bra 	$L__BB8_417;
	setp.lt.s32 	%p204, %r512, %r363;
	sub.s32 	%r985, %r512, %r363;
	cvt.s64.s32 	%rd282, %r985;
	cvt.u64.u32 	%rd283, %r512;
	selp.b64 	%rd284, %rd16, %rd17, %p204;
	selp.b64 	%rd285, %rd283, %rd282, %p204;
	add.s64 	%rd286, %rd285, %rd284;
	shl.b64 	%rd287, %rd286, 2;
	add.s64 	%rd288, %rd1, %rd287;
	ld.global.u32 	%r1914, [%rd288];
$L__BB8_417:
	setp.ge.s32 	%p205, %r513, %r566;
	@%p205 bra 	$L__BB8_419;
	setp.lt.s32 	%p206, %r513, %r363;
	sub.s32 	%r987, %r513, %r363;
	cvt.s64.s32 	%rd289, %r987;
	cvt.u64.u32 	%rd290, %r513;
	selp.b64 	%rd291, %rd16, %rd17, %p206;
	selp.b64 	%rd292, %rd290, %rd289, %p206;
	add.s64 	%rd293, %rd292, %rd291;
	shl.b64 	%rd294, %rd293, 2;
	add.s64 	%rd295, %rd1, %rd294;
	ld.global.u32 	%r1915, [%rd295];
$L__BB8_419:
	setp.ge.s32 	%p207, %r514, %r566;
	@%p207 bra 	$L__BB8_421;
	setp.lt.s32 	%p208, %r514, %r363;
	sub.s32 	%r989, %r514, %r363;
	cvt.s64.s32 	%rd296, %r989;
	cvt.u64.u32 	%rd297, %r514;
	selp.b64 	%rd298, %rd16, %rd17, %p208;
	selp.b64 	%rd299, %rd297, %rd296, %p208;
	add.s64 	%rd300, %rd299, %rd298;
	shl.b64 	%rd301, %rd300, 2;
	add.s64 	%rd302, %rd1, %rd301;
	ld.global.u32 	%r1916, [%rd302];
$L__BB8_421:
	bar.sync 	0;
	// begin inline asm
	griddepcontrol.launch_dependents;
	// end inline asm
	add.s32 	%r617, %r364, %r363;
	mul.lo.s32 	%r990, %r3, 17;
	min.s32 	%r618, %r990, %r617;
	setp.lt.s32 	%p209, %r618, %r364;
	sub.s32 	%r991, %r618, %r364;
	selp.b32 	%r1919, 0, %r991, %p209;
	min.s32 	%r1917, %r363, %r618;
	setp.ge.s32 	%p210, %r1919, %r1917;
	@%p210 bra 	$L__BB8_424;
	add.s32 	%r621, %r618, %r363;
$L__BB8_423:
	sub.s32 	%r992, %r1917, %r1919;
	shr.u32 	%r993, %r992, 31;
	add.s32 	%r994, %r992, %r993;
	shr.s32 	%r995, %r994, 1;
	add.s32 	%r996, %r995, %r1919;
	shl.b32 	%r997, %r996, 2;
	add.s32 	%r999, %r936, %r997;
	ld.shared.u32 	%r1000, [%r999];
	not.b32 	%r1002, %r996;
	add.s32 	%r1003, %r621, %r1002;
	shl.b32 	%r1004, %r1003, 2;
	add.s32 	%r1005, %r936, %r1004;
	ld.shared.u32 	%r1006, [%r1005];
	setp.lt.s32 	%p211, %r1006, 0;
	setp.gt.s32 	%p212, %r1000, 0;
	and.pred  	%p213, %p211, %p212;
	add.s32 	%r1007, %r996, 1;
	selp.b32 	%r1919, %r1007, %r1919, %p213;
	selp.b32 	%r1917, %r1917, %r996, %p213;
	setp.lt.s32 	%p214, %r1919, %r1917;
	@%p214 bra 	$L__BB8_423;
$L__BB8_424:
	sub.s32 	%r1008, %r618, %r1919;
	add.s32 	%r627, %r1008, %r363;
	shl.b32 	%r1009, %r627, 2;
	add.s32 	%r628, %r936, %r1009;
	ld.shared.u32 	%r1921, [%r628];
	shl.b32 	%r1011, %r1919, 2;
	add.s32 	%r630, %r936, %r1011;
	ld.shared.u32 	%r1922, [%r630];
	setp.ge.s32 	%p216, %r627, %r617;
	mov.pred 	%p621, 0;
	@%p216 bra 	$L__BB8_427;
	setp.ge.s32 	%p218, %r1919, %r363;
	mov.pred 	%p621, -1;
	@%p218 bra 	$L__BB8_427;
	setp.gt.s32 	%p219, %r1921, -1;
	setp.lt.s32 	%p220, %r1922, 1;
	or.pred  	%p621, %p219, %p220;
$L__BB8_427:
	selp.b32 	%r632, %r1921, %r1922, %p621;
	selp.u32 	%r1012, 1, 0, %p621;
	add.s32 	%r633, %r627, %r1012;
	not.pred 	%p221, %p621;
	selp.u32 	%r1013, 1, 0, %p221;
	add.s32 	%r634, %r1919, %r1013;
	selp.b32 	%r635, %r627, %r1919, %p621;
	@%p221 bra 	$L__BB8_429;
	ld.shared.u32 	%r1921, [%r628+4];
	bra.uni 	$L__BB8_430;
$L__BB8_429:
	ld.shared.u32 	%r1922, [%r630+4];
$L__BB8_430:
	setp.ge.s32 	%p223, %r633, %r617;
	mov.pred 	%p622, 0;
	@%p223 bra 	$L__BB8_433;
	setp.ge.s32 	%p225, %r634, %r363;
	mov.pred 	%p622, -1;
	@%p225 bra 	$L__BB8_433;
	setp.gt.s32 	%p226, %r1921, -1;
	setp.lt.s32 	%p227, %r1922, 1;
	or.pred  	%p622, %p226, %p227;
$L__BB8_433:
	selp.b32 	%r640, %r1921, %r1922, %p622;
	selp.u32 	%r1014, 1, 0, %p622;
	add.s32 	%r641, %r633, %r1014;
	not.pred 	%p228, %p622;
	selp.u32 	%r1015, 1, 0, %p228;
	add.s32 	%r642, %r634, %r1015;
	selp.b32 	%r643, %r633, %r634, %p622;
	@%p622 bra 	$L__BB8_435;
	shl.b32 	%r1016, %r642, 2;
	add.s32 	%r1018, %r936, %r1016;
	ld.shared.u32 	%r1922, [%r1018];
	bra.uni 	$L__BB8_436;
$L__BB8_435:
	shl.b32 	%r1019, %r641, 2;
	add.s32 	%r1021, %r936, %r1019;
	ld.shared.u32 	%r1921, [%r1021];
$L__BB8_436:
	setp.ge.s32 	%p230, %r641, %r617;
	mov.pred 	%p623, 0;
	@%p230 bra 	$L__BB8_439;
	setp.ge.s32 	%p232, %r642, %r363;
	mov.pred 	%p623, -1;
	@%p232 bra 	$L__BB8_439;
	setp.gt.s32 	%p233, %r1921, -1;
	setp.lt.s32 	%p234, %r1922, 1;
	or.pred  	%p623, %p233, %p234;
$L__BB8_439:
	selp.b32 	%r648, %r1921, %r1922, %p623;
	selp.u32 	%r1022, 1, 0, %p623;
	add.s32 	%r649, %r641, %r1022;
	not.pred 	%p235, %p623;
	selp.u32 	%r1023, 1, 0, %p235;
	add.s32 	%r650, %r642, %r1023;
	selp.b32 	%r651, %r641, %r642, %p623;
	@%p623 bra 	$L__BB8_441;
	shl.b32 	%r1024, %r650, 2;
	add.s32 	%r1026, %r936, %r1024;
	ld.shared.u32 	%r1922, [%r1026];
	bra.uni 	$L__BB8_442;
$L__BB8_441:
	shl.b32 	%r1027, %r649, 2;
	add.s32 	%r1029, %r936, %r1027;
	ld.shared.u32 	%r1921, [%r1029];
$L__BB8_442:
	setp.ge.s32 	%p237, %r649, %r617;
	mov.pred 	%p624, 0;
	@%p237 bra 	$L__BB8_445;
	setp.ge.s32 	%p239, %r650, %r363;
	mov.pred 	%p624, -1;
	@%p239 bra 	$L__BB8_445;
	setp.gt.s32 	%p240, %r1921, -1;
	setp.lt.s32 	%p241, %r1922, 1;
	or.pred  	%p624, %p240, %p241;
$L__BB8_445:
	selp.b32 	%r656, %r1921, %r1922, %p624;
	selp.u32 	%r1030, 1, 0, %p624;
	add.s32 	%r657, %r649, %r1030;
	not.pred 	%p242, %p624;
	selp.u32 	%r1031, 1, 0, %p242;
	add.s32 	%r658, %r650, %r1031;
	selp.b32 	%r659, %r649, %r650, %p624;
	@%p624 bra 	$L__BB8_447;
	shl.b32 	%r1032, %r658, 2;
	add.s32 	%r1034, %r936, %r1032;
	ld.shared.u32 	%r1922, [%r1034];
	bra.uni 	$L__BB8_448;
$L__BB8_447:
	shl.b32 	%r1035, %r657, 2;
	add.s32 	%r1037, %r936, %r1035;
	ld.shared.u32 	%r1921, [%r1037];
$L__BB8_448:
	setp.ge.s32 	%p244, %r657, %r617;
	mov.pred 	%p625, 0;
	@%p244 bra 	$L__BB8_451;
	setp.ge.s32 	%p246, %r658, %r363;
	mov.pred 	%p625, -1;
	@%p246 bra 	$L__BB8_451;
	setp.gt.s32 	%p247, %r1921, -1;
	setp.lt.s32 	%p248, %r1922, 1;
	or.pred  	%p625, %p247, %p248;
$L__BB8_451:
	selp.b32 	%r664, %r1921, %r1922, %p625;
	selp.u32 	%r1038, 1, 0, %p625;
	add.s32 	%r665, %r657, %r1038;
	not.pred 	%p249, %p625;
	selp.u32 	%r1039, 1, 0, %p249;
	add.s32 	%r666, %r658, %r1039;
	selp.b32 	%r667, %r657, %r658, %p625;
	@%p625 bra 	$L__BB8_453;
	shl.b32 	%r1040, %r666, 2;
	add.s32 	%r1042, %r936, %r1040;
	ld.shared.u32 	%r1922, [%r1042];
	bra.uni 	$L__BB8_454;
$L__BB8_453:
	shl.b32 	%r1043, %r665, 2;
	add.s32 	%r1045, %r936, %r1043;
	ld.shared.u32 	%r1921, [%r1045];
$L__BB8_454:
	setp.ge.s32 	%p251, %r665, %r617;
	mov.pred 	%p626, 0;
	@%p251 bra 	$L__BB8_457;
	setp.ge.s32 	%p253, %r666, %r363;
	mov.pred 	%p626, -1;
	@%p253 bra 	$L__BB8_457;
	setp.gt.s32 	%p254, %r1921, -1;
	setp.lt.s32 	%p255, %r1922, 1;
	or.pred  	%p626, %p254, %p255;
$L__BB8_457:
	selp.b32 	%r672, %r1921, %r1922, %p626;
	selp.u32 	%r1046, 1, 0, %p626;
	add.s32 	%r673, %r665, %r1046;
	not.pred 	%p256, %p626;
	selp.u32 	%r1047, 1, 0, %p256;
	add.s32 	%r674, %r666, %r1047;
	selp.b32 	%r675, %r665, %r666, %p626;
	@%p626 bra 	$L__BB8_459;
	shl.b32 	%r1048, %r674, 2;
	add.s32 	%r1050, %r936, %r1048;
	ld.shared.u32 	%r1922, [%r1050];
	bra.uni 	$L__BB8_460;
$L__BB8_459:
	shl.b32 	%r1051, %r673, 2;
	add.s32 	%r1053, %r936, %r1051;
	ld.shared.u32 	%r1921, [%r1053];
$L__BB8_460:
	setp.ge.s32 	%p258, %r673, %r617;
	mov.pred 	%p627, 0;
	@%p258 bra 	$L__BB8_463;
	setp.ge.s32 	%p260, %r674, %r363;
	mov.pred 	%p627, -1;
	@%p260 bra 	$L__BB8_463;
	setp.gt.s32 	%p261, %r1921, -1;
	setp.lt.s32 	%p262, %r1922, 1;
	or.pred  	%p627, %p261, %p262;
$L__BB8_463:
	selp.b32 	%r680, %r1921, %r1922, %p627;
	selp.u32 	%r1054, 1, 0, %p627;
	add.s32 	%r681, %r673, %r1054;
	not.pred 	%p263, %p627;
	selp.u32 	%r1055, 1, 0, %p263;
	add.s32 	%r682, %r674, %r1055;
	selp.b32 	%r683, %r673, %r674, %p627;
	@%p627 bra 	$L__BB8_465;
	shl.b32 	%r1056, %r682, 2;
	add.s32 	%r1058, %r936, %r1056;
	ld.shared.u32 	%r1922, [%r1058];
	bra.uni 	$L__BB8_466;
$L__BB8_465:
	shl.b32 	%r1059, %r681, 2;
	add.s32 	%r1061, %r936, %r1059;
	ld.shared.u32 	%r1921, [%r1061];
$L__BB8_466:
	setp.ge.s32 	%p265, %r681, %r617;
	mov.pred 	%p628, 0;
	@%p265 bra 	$L__BB8_469;
	setp.ge.s32 	%p267, %r682, %r363;
	mov.pred 	%p628, -1;
	@%p267 bra 	$L__BB8_469;
	setp.gt.s32 	%p268, %r1921, -1;
	setp.lt.s32 	%p269, %r1922, 1;
	or.pred  	%p628, %p268, %p269;
$L__BB8_469:
	selp.b32 	%r688, %r1921, %r1922, %p628;
	selp.u32 	%r1062, 1, 0, %p628;
	add.s32 	%r689, %r681, %r1062;
	not.pred 	%p270, %p628;
	selp.u32 	%r1063, 1, 0, %p270;
	add.s32 	%r690, %r682, %r1063;
	selp.b32 	%r691, %r681, %r682, %p628;
	@%p628 bra 	$L__BB8_471;
	shl.b32 	%r1064, %r690, 2;
	add.s32 	%r1066, %r936, %r1064;
	ld.shared.u32 	%r1922, [%r1066];
	bra.uni 	$L__BB8_472;
$L__BB8_471:
	shl.b32 	%r1067, %r689, 2;
	add.s32 	%r1069, %r936, %r1067;
	ld.shared.u32 	%r1921, [%r1069];
$L__BB8_472:
	setp.ge.s32 	%p272, %r689, %r617;
	mov.pred 	%p629, 0;
	@%p272 bra 	$L__BB8_475;
	setp.ge.s32 	%p274, %r690, %r363;
	mov.pred 	%p629, -1;
	@%p274 bra 	$L__BB8_475;
	setp.gt.s32 	%p275, %r1921, -1;
	setp.lt.s32 	%p276, %r1922, 1;
	or.pred  	%p629, %p275, %p276;
$L__BB8_475:
	selp.b32 	%r696, %r1921, %r1922, %p629;
	selp.u32 	%r1070, 1, 0, %p629;
	add.s32 	%r697, %r689, %r1070;
	not.pred 	%p277, %p629;
	selp.u32 	%r1071, 1, 0, %p277;
	add.s32 	%r698, %r690, %r1071;
	selp.b32 	%r699, %r689, %r690, %p629;
	@%p629 bra 	$L__BB8_477;
	shl.b32 	%r1072, %r698, 2;
	mov.u32 	%r1073, _ZZN3cub18CUB_300001_SM_10006detail10merge_sort26DeviceMergeSortMergeKernelINS2_10policy_hubIN6thrust24THRUST_300001_SM_1000_NS6detail15normal_iteratorINS6_10device_ptrIiEEEEE9Policy600ESB_SB_SB_SB_j10my_compareiiEEvbT2_T3_T4_PT6_PT7_T5_PSH_SH_NS1_7vsmem_tEE19static_temp_storage;
	add.s32 	%r1074, %r1073, %r1072;
	ld.shared.u32 	%r1922, [%r1074];
	bra.uni 	$L__BB8_478;
$L__BB8_477:
	shl.b32 	%r1075, %r697, 2;
	mov.u32 	%r1076, _ZZN3cub18CUB_300001_SM_10006detail10merge_sort26DeviceMergeSortMergeKernelINS2_10policy_hubIN6thrust24THRUST_300001_SM_1000_NS6detail15normal_iteratorINS6_10device_ptrIiEEEEE9Policy600ESB_SB_SB_SB_j10my_compareiiEEvbT2_T3_T4_PT6_PT7_T5_PSH_SH_NS1_7vsmem_tEE19static_temp_storage;
	add.s32 	%r1077, %r1076, %r1075;
	ld.shared.u32 	%r1921, [%r1077];
$L__BB8_478:
	setp.ge.s32 	%p279, %r697, %r617;
	mov.pred 	%p630, 0;
	@%p279 bra 	$L__BB8_481;
	setp.ge.s32 	%p281, %r698, %r363;
	mov.pred 	%p630, -1;
	@%p281 bra 	$L__BB8_481;
	setp.gt.s32 	%p282, %r1921, -1;
	setp.lt.s32 	%p283, %r1922, 1;
	or.pred  	%p630, %p282, %p283;
$L__BB8_481:
	selp.b32 	%r704, %r1921, %r1922, %p630;
	selp.u32 	%r1078, 1, 0, %p630;
	add.s32 	%r705, %r697, %r1078;
	not.pred 	%p284, %p630;
	selp.u32 	%r1079, 1, 0, %p284;
	add.s32 	%r706, %r698, %r1079;
	selp.b32 	%r707, %r697, %r698, %p630;
	@%p630 bra 	$L__BB8_483;
	shl.b32 	%r1080, %r706, 2;
	mov.u32 	%r1081, _ZZN3cub18CUB_300001_SM_10006detail10merge_sort26DeviceMergeSortMergeKernelINS2_10policy_hubIN6thrust24THRUST_300001_SM_1000_NS6detail15normal_iteratorINS6_10device_ptrIiEEEEE9Policy600ESB_SB_SB_SB_j10my_compareiiEEvbT2_T3_T4_PT6_PT7_T5_PSH_SH_NS1_7vsmem_tEE19static_temp_storage;
	add.s32 	%r1082, %r1081, %r1080;
	ld.shared.u32 	%r1922, [%r1082];
	bra.uni 	$L__BB8_484;
$L__BB8_483:
	shl.b32 	%r1083, %r705, 2;
	mov.u32 	%r1084, _ZZN3cub18CUB_300001_SM_10006detail10merge_sort26DeviceMergeSortMergeKernelINS2_10policy_hubIN6thrust24THRUST_300001_SM_1000_NS6detail15normal_iteratorINS6_10device_ptrIiEEEEE9Policy600ESB_SB_SB_SB_j10my_compareiiEEvbT2_T3_T4_PT6_PT7_T5_PSH_SH_NS1_7vsmem_tEE19static_temp_storage;
	add.s32 	%r1085, %r1084, %r1083;
	ld.shared.u32 	%r1921, [%r1085];
$L__BB8_484:
	setp.ge.s32 	%p286, %r705, %r617;
	mov.pred 	%p631, 0;
	@%p286 bra 	$L__BB8_487;
	setp.ge.s32 	%p288, %r706, %r363;
	mov.pred 	%p631, -1;
	@%p288 bra 	$L__BB8_487;
	setp.gt.s32 	%p289, %r1921, -1;
	setp.lt.s32 	%p290, %r1922, 1;
	or.pred  	%p631, %p289, %p290;
$L__BB8_487:
	selp.b32 	%r712, %r1921, %r1922, %p631;
	selp.u32 	%r1086, 1, 0, %p631;
	add.s32 	%r713, %r705, %r1086;
	not.pred 	%p291, %p631;
	selp.u32 	%r1087, 1, 0, %p291;
	add.s32 	%r714, %r706, %r1087;
	selp.b32 	%r715, %r705, %r706, %p631;
	@%p631 bra 	$L__BB8_489;
	shl.b32 	%r1088, %r714, 2;
	mov.u32 	%r1089, _ZZN3cub18CUB_300001_SM_10006detail10merge_sort26DeviceMergeSortMergeKernelINS2_10policy_hubIN6thrust24THRUST_300001_SM_1000_NS6detail15normal_iteratorINS6_10device_ptrIiEEEEE9Policy600ESB_SB_SB_SB_j10my_compareiiEEvbT2_T3_T4_PT6_PT7_T5_PSH_SH_NS1_7vsmem_tEE19static_temp_storage;
	add.s32 	%r1090, %r1089, %r1088;
	ld.shared.u32 	%r1922, [%r1090];
	bra.uni 	$L__BB8_490;
$L__BB8_489:
	shl.b32 	%r1091, %r713, 2;
	mov.u32 	%r1092, _ZZN3cub18CUB_300001_SM_10006detail10merge_sort26DeviceMergeSortMergeKernelINS2_10policy_hubIN6thrust24THRUST_300001_SM_1000_NS6detail15normal_iteratorINS6_10device_ptrIiEEEEE9Policy600ESB_SB_SB_SB_j10my_compareiiEEvbT2_T3_T4_PT6_PT7_T5_PSH_SH_NS1_7vsmem_tEE19static_temp_storage;
	add.s32 	%r1093, %r1092, %r1091;
	ld.shared.u32 	%r1921, [%r1093];
$L__BB8_490:
	setp.ge.s32 	%p293, %r713, %r617;
	mov.pred 	%p632, 0;
	@%p293 bra 	$L__BB8_493;
	setp.ge.s32 	%p295, %r714, %r363;
	mov.pred 	%p632, -1;
	@%p295 bra 	$L__BB8_493;
	setp.gt.s32 	%p296, %r1921, -1;
	setp.lt.s32 	%p297, %r1922, 1;
	or.pred  	%p632, %p296, %p297;
$L__BB8_493:
	selp.b32 	%r720, %r1921, %r1922, %p632;
	selp.u32 	%r1094, 1, 0, %p632;
	add.s32 	%r721, %r713, %r1094;
	not.pred 	%p298, %p632;
	selp.u32 	%r1095, 1, 0, %p298;
	add.s32 	%r722, %r714, %r1095;
	selp.b32 	%r723, %r713, %r714, %p632;
	@%p632 bra 	$L__BB8_495;
	shl.b32 	%r1096, %r722, 2;
	mov.u32 	%r1097, _ZZN3cub18CUB_300001_SM_10006detail10merge_sort26DeviceMergeSortMergeKernelINS2_10policy_hubIN6thrust24THRUST_300001_SM_1000_NS6detail15normal_iteratorINS6_10device_ptrIiEEEEE9Policy600ESB_SB_SB_SB_j10my_compareiiEEvbT2_T3_T4_PT6_PT7_T5_PSH_SH_NS1_7vsmem_tEE19static_temp_storage;
	add.s32 	%r1098, %r1097, %r1096;
	ld.shared.u32 	%r1922, [%r1098];
	bra.uni 	$L__BB8_496;
$L__BB8_495:
	shl.b32 	%r1099, %r721, 2;
	mov.u32 	%r1100, _ZZN3cub18CUB_300001_SM_10006detail10merge_sort26DeviceMergeSortMergeKernelINS2_10policy_hubIN6thrust24THRUST_300001_SM_1000_NS6detail15normal_iteratorINS6_10device_ptrIiEEEEE9Policy600ESB_SB_SB_SB_j10my_compareiiEEvbT2_T3_T4_PT6_PT7_T5_PSH_SH_NS1_7vsmem_tEE19static_temp_storage;
	add.s32 	%r1101, %r1100, %r1099;
	ld.shared.u32 	%r1921, [%r1101];
$L__BB8_496:
	setp.ge.s32 	%p300, %r721, %r617;
	mov.pred 	%p633, 0;
	@%p300 bra 	$L__BB8_499;
	setp.ge.s32 	%p302, %r722, %r363;
	mov.pred 	%p633, -1;
	@%p302 bra 	$L__BB8_499;
	setp.gt.s32 	%p303, %r1921, -1;
	setp.lt.s32 	%p304, %r1922, 1;
	or.pred  	%p633, %p303, %p304;
$L__BB8_499:
	selp.b32 	%r728, %r1921, %r1922, %p633;
	selp.u32 	%r1102, 1, 0, %p633;
	add.s32 	%r729, %r721, %r1102;
	not.pred 	%p305, %p633;
	selp.u32 	%r1103, 1, 0, %p305;
	add.s32 	%r730, %r722, %r1103;
	selp.b32 	%r731, %r721, %r722, %p633;
	@%p633 bra 	$L__BB8_501;
	shl.b32 	%r1104, %r730, 2;
	mov.u32 	%r1105, _ZZN3cub18CUB_300001_SM_10006detail10merge_sort26DeviceMergeSortMergeKernelINS2_10policy_hubIN6thrust24THRUST_300001_SM_1000_NS6detail15normal_iteratorINS6_10device_ptrIiEEEEE9Policy600ESB_SB_SB_SB_j10my_compareiiEEvbT2_T3_T4_PT6_PT7_T5_PSH_SH_NS1_7vsmem_tEE19static_temp_storage;
	add.s32 	%r1106, %r1105, %r1104;
	ld.shared.u32 	%r1922, [%r1106];
	bra.uni 	$L__BB8_502;
$L__BB8_501:
	shl.b32 	%r1107, %r729, 2;
	mov.u32 	%r1108, _ZZN3cub18CUB_300001_SM_10006detail10merge_sort26DeviceMergeSortMergeKernelINS2_10policy_hubIN6thrust24THRUST_300001_SM_1000_NS6detail15normal_iteratorINS6_10device_ptrIiEEEEE9Policy600ESB_SB_SB_SB_j10my_compareiiEEvbT2_T3_T4_PT6_PT7_T5_PSH_SH_NS1_7vsmem_tEE19static_temp_storage;
	add.s32 	%r1109, %r1108, %r1107;
	ld.shared.u32 	%r1921, [%r1109];
$L__BB8_502:
	setp.ge.s32 	%p307, %r729, %r617;
	mov.pred 	%p634, 0;
	@%p307 bra 	$L__BB8_505;
	setp.ge.s32 	%p309, %r730, %r363;
	mov.pred 	%p634, -1;
	@%p309 bra 	$L__BB8_505;
	setp.gt.s32 	%p310, %r1921, -1;
	setp.lt.s32 	%p311, %r1922, 1;
	or.pred  	%p634, %p310, %p311;
$L__BB8_505:
	selp.b32 	%r736, %r1921, %r1922, %p634;
	selp.u32 	%r1110, 1, 0, %p634;
	add.s32 	%r737, %r729, %r1110;
	not.pred 	%p312, %p634;
	selp.u32 	%r1111, 1, 0, %p312;
	add.s32 	%r738, %r730, %r1111;
	selp.b32 	%r739, %r729, %r730, %p634;
	@%p634 bra 	$L__BB8_507;
	shl.b32 	%r1112, %r738, 2;
	mov.u32 	%r1113, _ZZN3cub18CUB_300001_SM_10006detail10merge_sort26DeviceMergeSortMergeKernelINS2_10policy_hubIN6thrust24THRUST_300001_SM_1000_NS6detail15normal_iteratorINS6_10device_ptrIiEEEEE9Policy600ESB_SB_SB_SB_j10my_compareiiEEvbT2_T3_T4_PT6_PT7_T5_PSH_SH_NS1_7vsmem_tEE19static_temp_storage;
	add.s32 	%r1114, %r1113, %r1112;
	ld.shared.u32 	%r1922, [%r1114];
	bra.uni 	$L__BB8_508;
$L__BB8_507:
	shl.b32 	%r1115, %r737, 2;
	mov.u32 	%r1116, _ZZN3cub18CUB_300001_SM_10006detail10merge_sort26DeviceMergeSortMergeKernelINS2_10policy_hubIN6thrust24THRUST_300001_SM_1000_NS6detail15normal_iteratorINS6_10device_ptrIiEEEEE9Policy600ESB_SB_SB_SB_j10my_compareiiEEvbT2_T3_T4_PT6_PT7_T5_PSH_SH_NS1_7vsmem_tEE19static_temp_storage;
	add.s32 	%r1117, %r1116, %r1115;
	ld.shared.u32 	%r1921, [%r1117];
$L__BB8_508:
	setp.ge.s32 	%p314, %r737, %r617;
	mov.pred 	%p635, 0;
	@%p314 bra 	$L__BB8_511;
	setp.ge.s32 	%p316, %r738, %r363;
	mov.pred 	%p635, -1;
	@%p316 bra 	$L__BB8_511;
	setp.gt.s32 	%p317, %r1921, -1;
	setp.lt.s32 	%p318, %r1922, 1;
	or.pred  	%p635, %p317, %p318;
$L__BB8_511:
	selp.b32 	%r744, %r1921, %r1922, %p635;
	selp.u32 	%r1118, 1, 0, %p635;
	add.s32 	%r745, %r737, %r1118;
	not.pred 	%p319, %p635;
	selp.u32 	%r1119, 1, 0, %p319;
	add.s32 	%r746, %r738, %r1119;
	selp.b32 	%r747, %r737, %r738, %p635;
	@%p635 bra 	$L__BB8_513;
	shl.b32 	%r1120, %r746, 2;
	mov.u32 	%r1121, _ZZN3cub18CUB_300001_SM_10006detail10merge_sort26DeviceMergeSortMergeKernelINS2_10policy_hubIN6thrust24THRUST_300001_SM_1000_NS6detail15normal_iteratorINS6_10device_ptrIiEEEEE9Policy600ESB_SB_SB_SB_j10my_compareiiEEvbT2_T3_T4_PT6_PT7_T5_PSH_SH_NS1_7vsmem_tEE19static_temp_storage;
	add.s32 	%r1122, %r1121, %r1120;
	ld.shared.u32 	%r1922, [%r1122];
	bra.uni 	$L__BB8_514;
$L__BB8_513:
	shl.b32 	%r1123, %r745, 2;
	mov.u32 	%r1124, _ZZN3cub18CUB_300001_SM_10006detail10merge_sort26DeviceMergeSortMergeKernelINS2_10policy_hubIN6thrust24THRUST_300001_SM_1000_NS6detail15normal_iteratorINS6_10device_ptrIiEEEEE9Policy600ESB_SB_SB_SB_j10my_compareiiEEvbT2_T3_T4_PT6_PT7_T5_PSH_SH_NS1_7vsmem_tEE19static_temp_storage;
	add.s32 	%r1125, %r1124, %r1123;
	ld.shared.u32 	%r1921, [%r1125];
$L__BB8_514:
	setp.ge.s32 	%p321, %r745, %r617;
	mov.pred 	%p636, 0;
	@%p321 bra 	$L__BB8_517;
	setp.ge.s32 	%p323, %r746, %r363;
	mov.pred 	%p636, -1;
	@%p323 bra 	$L__BB8_517;
	setp.gt.s32 	%p324, %r1921, -1;
	setp.lt.s32 	%p325, %r1922, 1;
	or.pred  	%p636, %p324, %p325;
$L__BB8_517:
	selp.b32 	%r752, %r1921, %r1922, %p636;
	selp.u32 	%r1126, 1, 0, %p636;
	add.s32 	%r753, %r745, %r1126;
	not.pred 	%p326, %p636;
	selp.u32 	%r1127, 1, 0, %p326;
	add.s32 	%r754, %r746, %r1127;
	selp.b32 	%r755, %r745, %r746, %p636;
	@%p636 bra 	$L__BB8_519;
	shl.b32 	%r1128, %r754, 2;
	mov.u32 	%r1129, _ZZN3cub18CUB_300001_SM_10006detail10merge_sort26DeviceMergeSortMergeKernelINS2_10policy_hubIN6thrust24THRUST_300001_SM_1000_NS6detail15normal_iteratorINS6_10device_ptrIiEEEEE9Policy600ESB_SB_SB_SB_j10my_compareiiEEvbT2_T3_T4_PT6_PT7_T5_PSH_SH_NS1_7vsmem_tEE19static_temp_storage;
	add.s32 	%r1130, %r1129, %r1128;
	ld.shared.u32 	%r1922, [%r1130];
	bra.uni 	$L__BB8_520;
$L__BB8_519:
	shl.b32 	%r1131, %r753, 2;
	mov.u32 	%r1132, _ZZN3cub18CUB_300001_SM_10006detail10merge_sort26DeviceMergeSortMergeKernelINS2_10policy_hubIN6thrust24THRUST_300001_SM_1000_NS6detail15normal_iteratorINS6_10device_ptrIiEEEEE9Policy600ESB_SB_SB_SB_j10my_compareiiEEvbT2_T3_T4_PT6_PT7_T5_PSH_SH_NS1_7vsmem_tEE19static_temp_storage;
	add.s32 	%r1133, %r1132, %r1131;
	ld.shared.u32 	%r1921, [%r1133];
$L__BB8_520:
	setp.ge.s32 	%p328, %r753, %r617;
	mov.pred 	%p637, 0;
	@%p328 bra 	$L__BB8_523;
	setp.ge.s32 	%p330, %r754, %r363;
	mov.pred 	%p637, -1;
	@%p330 bra 	$L__BB8_523;
	setp.gt.s32 	%p331, %r1921, -1;
	setp.lt.s32 	%p332, %r1922, 1;
	or.pred  	%p637, %p331, %p332;
$L__BB8_523:
	ld.param.s8 	%rs4, [_ZN3cub18CUB_300001_SM_10006detail10merge_sort26DeviceMergeSortMergeKernelINS2_10policy_hubIN6thrust24THRUST_300001_SM_1000_NS6detail15normal_iteratorINS6_10device_ptrIiEEEEE9Policy600ESB_SB_SB_SB_j10my_compareiiEEvbT2_T3_T4_PT6_PT7_T5_PSH_SH_NS1_7vsmem_tE_param_0];
	setp.eq.s16 	%p333, %rs4, 0;
	selp.b32 	%r760, %r1921, %r1922, %p637;
	selp.b32 	%r761, %r753, %r754, %p637;
	bar.sync 	0;
	@%p333 bra 	$L__BB8_560;
	// begin inline asm
	mov.u32 %r1134, %laneid;
	// end inline asm
	mov.u32 	%r1135, %tid.x;
	shr.u32 	%r1136, %r1135, 5;
	mul.lo.s32 	%r1137, %r1136, 544;
	mad.lo.s32 	%r1138, %r1134, 17, %r1137;
	shl.b32 	%r1139, %r1138, 2;
	mov.u32 	%r1140, _ZZN3cub18CUB_300001_SM_10006detail10merge_sort26DeviceMergeSortMergeKernelINS2_10policy_hubIN6thrust24THRUST_300001_SM_1000_NS6detail15normal_iteratorINS6_10device_ptrIiEEEEE9Policy600ESB_SB_SB_SB_j10my_compareiiEEvbT2_T3_T4_PT6_PT7_T5_PSH_SH_NS1_7vsmem_tEE19static_temp_storage;
	add.s32 	%r1141, %r1140, %r1139;
	st.shared.u32 	[%r1141], %r632;
	st.shared.u32 	[%r1141+4], %r640;
	st.shared.u32 	[%r1141+8], %r648;
	st.shared.u32 	[%r1141+12], %r656;
	st.shared.u32 	[%r1141+16], %r664;
	st.shared.u32 	[%r1141+20], %r672;
	st.shared.u32 	[%r1141+24], %r680;
	st.shared.u32 	[%r1141+28], %r688;
	st.shared.u32 	[%r1141+32], %r696;
	st.shared.u32 	[%r1141+36], %r704;
	st.shared.u32 	[%r1141+40], %r712;
	st.shared.u32 	[%r1141+44], %r720;
	st.shared.u32 	[%r1141+48], %r728;
	st.shared.u32 	[%r1141+52], %r736;
	st.shared.u32 	[%r1141+56], %r744;
	st.shared.u32 	[%r1141+60], %r752;
	st.shared.u32 	[%r1141+64], %r760;
	bar.warp.sync 	-1;
	shl.b32 	%r1142, %r1134, 4;
	sub.s32 	%r1143, %r1138, %r1142;
	shl.b32 	%r1144, %r1143, 2;
	add.s32 	%r1145, %r1140, %r1144;
	ld.shared.u32 	%r762, [%r1145];
	ld.shared.u32 	%r763, [%r1145+128];
	ld.shared.u32 	%r764, [%r1145+256];
	ld.shared.u32 	%r765, [%r1145+384];
	ld.shared.u32 	%r766, [%r1145+512];
	ld.shared.u32 	%r767, [%r1145+640];
	ld.shared.u32 	%r768, [%r1145+768];
	ld.shared.u32 	%r769, [%r1145+896];
	ld.shared.u32 	%r770, [%r1145+1024];
	ld.shared.u32 	%r771, [%r1145+1152];
	ld.shared.u32 	%r772, [%r1145+1280];
	ld.shared.u32 	%r773, [%r1145+1408];
	ld.shared.u32 	%r774, [%r1145+1536];
	ld.shared.u32 	%r775, [%r1145+1664];
	ld.shared.u32 	%r776, [%r1145+1792];
	ld.shared.u32 	%r777, [%r1145+1920];
	ld.shared.u32 	%r778, [%r1145+2048];
	setp.ne.s32 	%p334, %r1135, 0;
	@%p334 bra 	$L__BB8_526;
	st.volatile.shared.u32 	[_ZZN3cub18CUB_300001_SM_10006detail10merge_sort26DeviceMergeSortMergeKernelINS2_10policy_hubIN6thrust24THRUST_300001_SM_1000_NS6detail15normal_iteratorINS6_10device_ptrIiEEEEE9Policy600ESB_SB_SB_SB_j10my_compareiiEEvbT2_T3_T4_PT6_PT7_T5_PSH_SH_NS1_7vsmem_tEE19static_temp_storage+17408], %r617;
$L__BB8_526:
	bar.sync 	0;
	ld.volatile.shared.u32 	%r779, [_ZZN3cub18CUB_300001_SM_10006detail10merge_sort26DeviceMergeSortMergeKernelINS2_10policy_hubIN6thrust24THRUST_300001_SM_1000_NS6detail15normal_iteratorINS6_10device_ptrIiEEEEE9Policy600ESB_SB_SB_SB_j10my_compareiiEEvbT2_T3_T4_PT6_PT7_T5_PSH_SH_NS1_7vsmem_tEE19static_temp_storage+17408];
	mov.u32 	%r1146, %tid.x;
	and.b32  	%r1147, %r1146, 31;
	and.b32  	%r1148, %r1146, 992;
	mul.lo.s32 	%r1149, %r1148, 17;
	or.b32  	%r780, %r1149, %r1147;
	setp.ge.s32 	%p335, %r780, %r779;
	@%p335 bra 	$L__BB8_528;
	ld.param.u64 	%rd647, [_ZN3cub18CUB_300001_SM_10006detail10merge_sort26DeviceMergeSortMergeKernelINS2_10policy_hubIN6thrust24THRUST_300001_SM_1000_NS6detail15normal_iteratorINS6_10device_ptrIiEEEEE9Policy600ESB_SB_SB_SB_j10my_compareiiEEvbT2_T3_T4_PT6_PT7_T5_PSH_SH_NS1_7vsmem_tE_param_4];
	cvta.to.global.u64 	%rd303, %rd647;
	cvt.u64.u32 	%rd304, %r780;
	mov.u32 	%r1150, %ctaid.x;
	mul.lo.s32 	%r1151, %r1150, 4352;
	cvt.u64.u32 	%rd305, %r1151;
	add.s64 	%rd306, %rd304, %rd305;
	shl.b64 	%rd307, %rd306, 2;
	add.s64 	%rd308, %rd303, %rd307;
	st.global.u32 	[%rd308], %r762;
$L__BB8_528:
	add.s32 	%r1152, %r780, 32;
	setp.ge.s32 	%p336, %r1152, %r779;
	@%p336 bra 	$L__BB8_530;
	ld.param.u64 	%rd648, [_ZN3cub18CUB_300001_SM_10006detail10merge_sort26DeviceMergeSortMergeKernelINS2_10policy_hubIN6thrust24THRUST_300001_SM_1000_NS6detail15normal_iteratorINS6_10device_ptrIiEEEEE9Policy600ESB_SB_SB_SB_j10my_compareiiEEvbT2_T3_T4_PT6_PT7_T5_PSH_SH_NS1_7vsmem_tE_param_4];
	cvta.to.global.u64 	%rd309, %rd648;
	cvt.u64.u32 	%rd310, %r780;
	mov.u32 	%r1153, %ctaid.x;
	mul.lo.s32 	%r1154, %r1153, 4352;
	cvt.u64.u32 	%rd311, %r1154;
	add.s64 	%rd312, %rd310, %rd311;
	shl.b64 	%rd313, %rd312, 2;
	add.s64 	%rd314, %rd309, %rd313;
	st.global.u32 	[%rd314+128], %r763;
$L__BB8_530:
	add.s32 	%r1155, %r780, 64;
	setp.ge.s32 	%p337, %r1155, %r779;
	@%p337 bra 	$L__BB8_532;
	ld.param.u64 	%rd649, [_ZN3cub18CUB_300001_SM_10006detail10merge_sort26DeviceMergeSortMergeKernelINS2_10policy_hubIN6thrust24THRUST_300001_SM_1000_NS6detail15normal_iteratorINS6_10device_ptrIiEEEEE9Policy600ESB_SB_SB_SB_j10my_compareiiEEvbT2_T3_T4_PT6_PT7_T5_PSH_SH_NS1_7vsmem_tE_param_4];
	cvta.to.global.u64 	%rd315, %rd649;
	cvt.u64.u32 	%rd316, %r780;
	mov.u32 	%r1156, %ctaid.x;
	mul.lo.s32 	%r1157, %r1156, 4352;
	cvt.u64.u32 	%rd317, %r1157;
	add.s64 	%rd318, %rd316, %rd317;
	shl.b64 	%rd319, %rd318, 2;
	add.s64 	%rd320, %rd315, %rd319;
	st.global.u32 	[%rd320+256], %r764;
$L__BB8_532:
	add.s32 	%r1158, %r780, 96;
	setp.ge.s32 	%p338, %r1158, %r779;
	@%p338 bra 	$L__BB8_534;
	ld.param.u64 	%rd650, [_ZN3cub18CUB_300001_SM_10006detail10merge_sort26DeviceMergeSortMergeKernelINS2_10policy_hubIN6thrust24THRUST_300001_SM_1000_NS6detail15normal_iteratorINS6_10device_ptrIiEEEEE9Policy600ESB_SB_SB_SB_j10my_compareiiEEvbT2_T3_T4_PT6_PT7_T5_PSH_SH_NS1_7vsmem_tE_param_4];
	cvta.to.global.u64 	%rd321, %rd650;
	cvt.u64.u32 	%rd322, %r780;
	mov.u32 	%r1159, %ctaid.x;
	mul.lo.s32 	%r1160, %r1159, 4352;
	cvt.u64.u32 	%rd323, %r1160;
	add.s64 	%rd324, %rd322, %rd323;
	shl.b64 	%rd325, %rd324, 2;
	add.s64 	%rd326, %rd321, %rd325;
	st.global.u32 	[%rd326+384], %r765;
$L__BB8_534:
	ld.param.u64 	%rd651, [_ZN3cub18CUB_300001_SM_10006detail10merge_sort26DeviceMergeSortMergeKernelINS2_10policy_hubIN6thrust24THRUST_300001_SM_1000_NS6detail15normal_iteratorINS6_10device_ptrIiEEEEE9Policy600ESB_SB_SB_SB_j10my_compareiiEEvbT2_T3_T4_PT6_PT7_T5_PSH_SH_NS1_7vsmem_tE_param_4];
	cvta.to.global.u64 	%rd327, %rd651;
	cvt.u64.u32 	%rd328, %r780;
	mov.u32 	%r1161, %ctaid.x;
	mul.lo.s32 	%r1162, %r1161, 4352;
	cvt.u64.u32 	%rd329, %r1162;
	add.s64 	%rd330, %rd328, %rd329;
	shl.b64 	%rd331, %rd330, 2;
	add.s64 	%rd18, %rd327, %rd331;
	add.s32 	%r1163, %r780, 128;
	setp.ge.s32 	%p339, %r1163, %r779;
	@%p339 bra 	$L__BB8_536;
	st.global.u32 	[%rd18+512], %r766;
$L__BB8_536:
	add.s32 	%r1164, %r780, 160;
	setp.ge.s32 	%p340, %r1164, %r779;
	@%p340 bra 	$L__BB8_538;
	st.global.u32 	[%rd18+640], %r767;
$L__BB8_538:
	add.s32 	%r1165, %r780, 192;
	setp.ge.s32 	%p341, %r1165, %r779;
	@%p341 bra 	$L__BB8_540;
	st.global.u32 	[%rd18+768], %r768;
$L__BB8_540:
	add.s32 	%r1166, %r780, 224;
	setp.ge.s32 	%p342, %r1166, %r779;
	@%p342 bra 	$L__BB8_542;
	st.global.u32 	[%rd18+896], %r769;
$L__BB8_542:
	add.s32 	%r1167, %r780, 256;
	setp.ge.s32 	%p343, %r1167, %r779;
	@%p343 bra 	$L__BB8_544;
	st.global.u32 	[%rd18+1024], %r770;
$L__BB8_544:
	add.s32 	%r1168, %r780, 288;
	setp.ge.s32 	%p344, %r1168, %r779;
	@%p344 bra 	$L__BB8_546;
	st.global.u32 	[%rd18+1152], %r771;
$L__BB8_546:
	add.s32 	%r1169, %r780, 320;
	setp.ge.s32 	%p345, %r1169, %r779;
	@%p345 bra 	$L__BB8_548;
	st.global.u32 	[%rd18+1280], %r772;
$L__BB8_548:
	add.s32 	%r1170, %r780, 352;
	setp.ge.s32 	%p346, %r1170, %r779;
	@%p346 bra 	$L__BB8_550;
	st.global.u32 	[%rd18+1408], %r773;
$L__BB8_550:
	add.s32 	%r1171, %r780, 384;
	setp.ge.s32 	%p347, %r1171, %r779;
	@%p347 bra 	$L__BB8_552;
	st.global.u32 	[%rd18+1536], %r774;
$L__BB8_552:
	add.s32 	%r1172, %r780, 416;
	setp.ge.s32 	%p348, %r1172, %r779;
	@%p348 bra 	$L__BB8_554;
	st.global.u32 	[%rd18+1664], %r775;
$L__BB8_554:
	add.s32 	%r1173, %r780, 448;
	setp.ge.s32 	%p349, %r1173, %r779;
	@%p349 bra 	$L__BB8_556;
	st.global.u32 	[%rd18+1792], %r776;
$L__BB8_556:
	add.s32 	%r1174, %r780, 480;
	setp.ge.s32 	%p350, %r1174, %r779;
	@%p350 bra 	$L__BB8_558;
	st.global.u32 	[%rd18+1920], %r777;
$L__BB8_558:
	add.s32 	%r1175, %r780, 512;
	setp.ge.s32 	%p351, %r1175, %r779;
	@%p351 bra 	$L__BB8_596;
	st.global.u32 	[%rd18+2048], %r778;
	bra.uni 	$L__BB8_596;
$L__BB8_560:
	// begin inline asm
	mov.u32 %r1176, %laneid;
	// end inline asm
	mov.u32 	%r1177, %tid.x;
	shr.u32 	%r1178, %r1177, 5;
	mul.lo.s32 	%r1179, %r1178, 544;
	mad.lo.s32 	%r1180, %r1176, 17, %r1179;
	shl.b32 	%r1181, %r1180, 2;
	mov.u32 	%r1182, _ZZN3cub18CUB_300001_SM_10006detail10merge_sort26DeviceMergeSortMergeKernelINS2_10policy_hubIN6thrust24THRUST_300001_SM_1000_NS6detail15normal_iteratorINS6_10device_ptrIiEEEEE9Policy600ESB_SB_SB_SB_j10my_compareiiEEvbT2_T3_T4_PT6_PT7_T5_PSH_SH_NS1_7vsmem_tEE19static_temp_storage;
	add.s32 	%r1183, %r1182, %r1181;
	st.shared.u32 	[%r1183], %r632;
	st.shared.u32 	[%r1183+4], %r640;
	st.shared.u32 	[%r1183+8], %r648;
	st.shared.u32 	[%r1183+12], %r656;
	st.shared.u32 	[%r1183+16], %r664;
	st.shared.u32 	[%r1183+20], %r672;
	st.shared.u32 	[%r1183+24], %r680;
	st.shared.u32 	[%r1183+28], %r688;
	st.shared.u32 	[%r1183+32], %r696;
	st.shared.u32 	[%r1183+36], %r704;
	st.shared.u32 	[%r1183+40], %r712;
	st.shared.u32 	[%r1183+44], %r720;
	st.shared.u32 	[%r1183+48], %r728;
	st.shared.u32 	[%r1183+52], %r736;
	st.shared.u32 	[%r1183+56], %r744;
	st.shared.u32 	[%r1183+60], %r752;
	st.shared.u32 	[%r1183+64], %r760;
	bar.warp.sync 	-1;
	shl.b32 	%r1184, %r1176, 4;
	sub.s32 	%r1185, %r1180, %r1184;
	shl.b32 	%r1186, %r1185, 2;
	add.s32 	%r1187, %r1182, %r1186;
	ld.shared.u32 	%r781, [%r1187];
	ld.shared.u32 	%r782, [%r1187+128];
	ld.shared.u32 	%r783, [%r1187+256];
	ld.shared.u32 	%r784, [%r1187+384];
	ld.shared.u32 	%r785, [%r1187+512];
	ld.shared.u32 	%r786, [%r1187+640];
	ld.shared.u32 	%r787, [%r1187+768];
	ld.shared.u32 	%r788, [%r1187+896];
	ld.shared.u32 	%r789, [%r1187+1024];
	ld.shared.u32 	%r790, [%r1187+1152];
	ld.shared.u32 	%r791, [%r1187+1280];
	ld.shared.u32 	%r792, [%r1187+1408];
	ld.shared.u32 	%r793, [%r1187+1536];
	ld.shared.u32 	%r794, [%r1187+1664];
	ld.shared.u32 	%r795, [%r1187+1792];
	ld.shared.u32 	%r796, [%r1187+1920];
	ld.shared.u32 	%r797, [%r1187+2048];
	setp.ne.s32 	%p352, %r1177, 0;
	@%p352 bra 	$L__BB8_562;
	st.volatile.shared.u32 	[_ZZN3cub18CUB_300001_SM_10006detail10merge_sort26DeviceMergeSortMergeKernelINS2_10policy_hubIN6thrust24THRUST_300001_SM_1000_NS6detail15normal_iteratorINS6_10device_ptrIiEEEEE9Policy600ESB_SB_SB_SB_j10my_compareiiEEvbT2_T3_T4_PT6_PT7_T5_PSH_SH_NS1_7vsmem_tEE19static_temp_storage+17408], %r617;
$L__BB8_562:
	bar.sync 	0;
	ld.volatile.shared.u32 	%r798, [_ZZN3cub18CUB_300001_SM_10006detail10merge_sort26DeviceMergeSortMergeKernelINS2_10policy_hubIN6thrust24THRUST_300001_SM_1000_NS6detail15normal_iteratorINS6_10device_ptrIiEEEEE9Policy600ESB_SB_SB_SB_j10my_compareiiEEvbT2_T3_T4_PT6_PT7_T5_PSH_SH_NS1_7vsmem_tEE19static_temp_storage+17408];
	mov.u32 	%r1188, %tid.x;
	and.b32  	%r1189, %r1188, 31;
	and.b32  	%r1190, %r1188, 992;
	mul.lo.s32 	%r1191, %r1190, 17;
	cvt.u64.u32 	%rd332, %r1191;
	or.b32  	%r799, %r1191, %r1189;
	mov.u32 	%r1192, %ctaid.x;
	mul.lo.s32 	%r1193, %r1192, 4352;
	or.b32  	%r1194, %r1189, %r1193;
	cvt.u64.u32 	%rd333, %r1194;
	add.s64 	%rd334, %rd333, %rd332;
	setp.ge.s32 	%p353, %r799, %r798;
	shl.b64 	%rd335, %rd334, 2;
	add.s64 	%rd19, %rd4, %rd335;
	@%p353 bra 	$L__BB8_564;
	st.global.u32 	[%rd19], %r781;
$L__BB8_564:
	add.s32 	%r1195, %r799, 32;
	setp.ge.s32 	%p354, %r1195, %r798;
	@%p354 bra 	$L__BB8_566;
	st.global.u32 	[%rd19+128], %r782;
$L__BB8_566:
	add.s32 	%r1196, %r799, 64;
	setp.ge.s32 	%p355, %r1196, %r798;
	@%p355 bra 	$L__BB8_568;
	st.global.u32 	[%rd19+256], %r783;
$L__BB8_568:
	add.s32 	%r1197, %r799, 96;
	setp.ge.s32 	%p356, %r1197, %r798;
	@%p356 bra 	$L__BB8_570;
	st.global.u32 	[%rd19+384], %r784;
$L__BB8_570:
	add.s32 	%r1198, %r799, 128;
	setp.ge.s32 	%p357, %r1198, %r798;
	@%p357 bra 	$L__BB8_572;
	st.global.u32 	[%rd19+512], %r785;
$L__BB8_572:
	add.s32 	%r1199, %r799, 160;
	setp.ge.s32 	%p358, %r1199, %r798;
	@%p358 bra 	$L__BB8_574;
	st.global.u32 	[%rd19+640], %r786;
$L__BB8_574:
	add.s32 	%r1200, %r799, 192;
	setp.ge.s32 	%p359, %r1200, %r798;
	@%p359 bra 	$L__BB8_576;
	st.global.u32 	[%rd19+768], %r787;
$L__BB8_576:
	add.s32 	%r1201, %r799, 224;
	setp.ge.s32 	%p360, %r1201, %r798;
	@%p360 bra 	$L__BB8_578;
	st.global.u32 	[%rd19+896], %r788;
$L__BB8_578:
	add.s32 	%r1202, %r799, 256;
	setp.ge.s32 	%p361, %r1202, %r798;
	@%p361 bra 	$L__BB8_580;
	st.global.u32 	[%rd19+1024], %r789;
$L__BB8_580:
	add.s32 	%r1203, %r799, 288;
	setp.ge.s32 	%p362, %r1203, %r798;
	@%p362 bra 	$L__BB8_582;
	st.global.u32 	[%rd19+1152], %r790;
$L__BB8_582:
	add.s32 	%r1204, %r799, 320;
	setp.ge.s32 	%p363, %r1204, %r798;
	@%p363 bra 	$L__BB8_584;
	st.global.u32 	[%rd19+1280], %r791;
$L__BB8_584:
	add.s32 	%r1205, %r799, 352;
	setp.ge.s32 	%p364, %r1205, %r798;
	@%p364 bra 	$L__BB8_586;
	st.global.u32 	[%rd19+1408], %r792;
$L__BB8_586:
	add.s32 	%r1206, %r799, 384;
	setp.ge.s32 	%p365, %r1206, %r798;
	@%p365 bra 	$L__BB8_588;
	st.global.u32 	[%rd19+1536], %r793;
$L__BB8_588:
	add.s32 	%r1207, %r799, 416;
	setp.ge.s32 	%p366, %r1207, %r798;
	@%p366 bra 	$L__BB8_590;
	st.global.u32 	[%rd19+1664], %r794;
$L__BB8_590:
	add.s32 	%r1208, %r799, 448;
	setp.ge.s32 	%p367, %r1208, %r798;
	@%p367 bra 	$L__BB8_592;
	st.global.u32 	[%rd19+1792], %r795;
$L__BB8_592:
	add.s32 	%r1209, %r799, 480;
	setp.ge.s32 	%p368, %r1209, %r798;
	@%p368 bra 	$L__BB8_594;
	st.global.u32 	[%rd19+1920], %r796;
$L__BB8_594:
	add.s32 	%r1210, %r799, 512;
	setp.ge.s32 	%p369, %r1210, %r798;
	@%p369 bra 	$L__BB8_596;
	st.global.u32 	[%rd19+2048], %r797;
$L__BB8_596:
	ld.param.s8 	%rs5, [_ZN3cub18CUB_300001_SM_10006detail10merge_sort26DeviceMergeSortMergeKernelINS2_10policy_hubIN6thrust24THRUST_300001_SM_1000_NS6detail15normal_iteratorINS6_10device_ptrIiEEEEE9Policy600ESB_SB_SB_SB_j10my_compareiiEEvbT2_T3_T4_PT6_PT7_T5_PSH_SH_NS1_7vsmem_tE_param_0];
	mov.u32 	%r1211, %ctaid.x;
	mul.lo.s32 	%r800, %r1211, 4352;
	setp.eq.s16 	%p370, %rs5, 0;
	bar.sync 	0;
	mov.u32 	%r801, %tid.x;
	shl.b32 	%r1212, %r801, 2;
	mov.u32 	%r1213, _ZZN3cub18CUB_300001_SM_10006detail10merge_sort26DeviceMergeSortMergeKernelINS2_10policy_hubIN6thrust24THRUST_300001_SM_1000_NS6detail15normal_iteratorINS6_10device_ptrIiEEEEE9Policy600ESB_SB_SB_SB_j10my_compareiiEEvbT2_T3_T4_PT6_PT7_T5_PSH_SH_NS1_7vsmem_tEE19static_temp_storage;
	add.s32 	%r1214, %r1213, %r1212;
	st.shared.u32 	[%r1214], %r1900;
	st.shared.u32 	[%r1214+1024], %r1901;
	st.shared.u32 	[%r1214+2048], %r1902;
	st.shared.u32 	[%r1214+3072], %r1903;
	st.shared.u32 	[%r1214+4096], %r1904;
	st.shared.u32 	[%r1214+5120], %r1905;
	st.shared.u32 	[%r1214+6144], %r1906;
	st.shared.u32 	[%r1214+7168], %r1907;
	st.shared.u32 	[%r1214+8192], %r1908;
	st.shared.u32 	[%r1214+9216], %r1909;
	st.shared.u32 	[%r1214+10240], %r1910;
	st.shared.u32 	[%r1214+11264], %r1911;
	st.shared.u32 	[%r1214+12288], %r1912;
	st.shared.u32 	[%r1214+13312], %r1913;
	st.shared.u32 	[%r1214+14336], %r1914;
	st.shared.u32 	[%r1214+15360], %r1915;
	st.shared.u32 	[%r1214+16384], %r1916;
	bar.sync 	0;
	shl.b32 	%r1215, %r635, 2;
	add.s32 	%r1216, %r1213, %r1215;
	ld.shared.u32 	%r802, [%r1216];
	shl.b32 	%r1217, %r643, 2;
	add.s32 	%r1218, %r1213, %r1217;
	ld.shared.u32 	%r803, [%r1218];
	shl.b32 	%r1219, %r651, 2;
	add.s32 	%r1220, %r1213, %r1219;
	ld.shared.u32 	%r804, [%r1220];
	shl.b32 	%r1221, %r659, 2;
	add.s32 	%r1222, %r1213, %r1221;
	ld.shared.u32 	%r805, [%r1222];
	shl.b32 	%r1223, %r667, 2;
	add.s32 	%r1224, %r1213, %r1223;
	ld.shared.u32 	%r806, [%r1224];
	shl.b32 	%r1225, %r675, 2;
	add.s32 	%r1226, %r1213, %r1225;
	ld.shared.u32 	%r807, [%r1226];
	shl.b32 	%r1227, %r683, 2;
	add.s32 	%r1228, %r1213, %r1227;
	ld.shared.u32 	%r808, [%r1228];
	shl.b32 	%r1229, %r691, 2;
	add.s32 	%r1230, %r1213, %r1229;
	ld.shared.u32 	%r809, [%r1230];
	shl.b32 	%r1231, %r699, 2;
	add.s32 	%r1232, %r1213, %r1231;
	ld.shared.u32 	%r810, [%r1232];
	shl.b32 	%r1233, %r707, 2;
	add.s32 	%r1234, %r1213, %r1233;
	ld.shared.u32 	%r811, [%r1234];
	shl.b32 	%r1235, %r715, 2;
	add.s32 	%r1236, %r1213, %r1235;
	ld.shared.u32 	%r812, [%r1236];
	shl.b32 	%r1237, %r723, 2;
	add.s32 	%r1238, %r1213, %r1237;
	ld.shared.u32 	%r813, [%r1238];
	shl.b32 	%r1239, %r731, 2;
	add.s32 	%r1240, %r1213, %r1239;
	ld.shared.u32 	%r814, [%r1240];
	shl.b32 	%r1241, %r739, 2;
	add.s32 	%r1242, %r1213, %r1241;
	ld.shared.u32 	%r815, [%r1242];
	shl.b32 	%r1243, %r747, 2;
	add.s32 	%r1244, %r1213, %r1243;
	ld.shared.u32 	%r816, [%r1244];
	shl.b32 	%r1245, %r755, 2;
	add.s32 	%r1246, %r1213, %r1245;
	ld.shared.u32 	%r817, [%r1246];
	shl.b32 	%r1247, %r761, 2;
	add.s32 	%r1248, %r1213, %r1247;
	ld.shared.u32 	%r818, [%r1248];
	bar.sync 	0;
	@%p370 bra 	$L__BB8_633;
	// begin inline asm
	mov.u32 %r1249, %laneid;
	// end inline asm
	shr.u32 	%r1250, %r801, 5;
	mul.lo.s32 	%r1251, %r1250, 544;
	mad.lo.s32 	%r1252, %r1249, 17, %r1251;
	shl.b32 	%r1253, %r1252, 2;
	add.s32 	%r1255, %r1213, %r1253;
	st.shared.u32 	[%r1255], %r802;
	st.shared.u32 	[%r1255+4], %r803;
	st.shared.u32 	[%r1255+8], %r804;
	st.shared.u32 	[%r1255+12], %r805;
	st.shared.u32 	[%r1255+16], %r806;
	st.shared.u32 	[%r1255+20], %r807;
	st.shared.u32 	[%r1255+24], %r808;
	st.shared.u32 	[%r1255+28], %r809;
	st.shared.u32 	[%r1255+32], %r810;
	st.shared.u32 	[%r1255+36], %r811;
	st.shared.u32 	[%r1255+40], %r812;
	st.shared.u32 	[%r1255+44], %r813;
	st.shared.u32 	[%r1255+48], %r814;
	st.shared.u32 	[%r1255+52], %r815;
	st.shared.u32 	[%r1255+56], %r816;
	st.shared.u32 	[%r1255+60], %r817;
	st.shared.u32 	[%r1255+64], %r818;
	bar.warp.sync 	-1;
	shl.b32 	%r1256, %r1249, 4;
	sub.s32 	%r1257, %r1252, %r1256;
	shl.b32 	%r1258, %r1257, 2;
	add.s32 	%r1259, %r1213, %r1258;
	ld.shared.u32 	%r819, [%r1259];
	ld.shared.u32 	%r820, [%r1259+128];
	ld.shared.u32 	%r821, [%r1259+256];
	ld.shared.u32 	%r822, [%r1259+384];
	ld.shared.u32 	%r823, [%r1259+512];
	ld.shared.u32 	%r824, [%r1259+640];
	ld.shared.u32 	%r825, [%r1259+768];
	ld.shared.u32 	%r826, [%r1259+896];
	ld.shared.u32 	%r827, [%r1259+1024];
	ld.shared.u32 	%r828, [%r1259+1152];
	ld.shared.u32 	%r829, [%r1259+1280];
	ld.shared.u32 	%r830, [%r1259+1408];
	ld.shared.u32 	%r831, [%r1259+1536];
	ld.shared.u32 	%r832, [%r1259+1664];
	ld.shared.u32 	%r833, [%r1259+1792];
	ld.shared.u32 	%r834, [%r1259+1920];
	ld.shared.u32 	%r835, [%r1259+2048];
	setp.ne.s32 	%p371, %r801, 0;
	@%p371 bra 	$L__BB8_599;
	st.volatile.shared.u32 	[_ZZN3cub18CUB_300001_SM_10006detail10merge_sort26DeviceMergeSortMergeKernelINS2_10policy_hubIN6thrust24THRUST_300001_SM_1000_NS6detail15normal_iteratorINS6_10device_ptrIiEEEEE9Policy600ESB_SB_SB_SB_j10my_compareiiEEvbT2_T3_T4_PT6_PT7_T5_PSH_SH_NS1_7vsmem_tEE19static_temp_storage+17408], %r358;
$L__BB8_599:
	ld.param.u64 	%rd653, [_ZN3cub18CUB_300001_SM_10006detail10merge_sort26DeviceMergeSortMergeKernelINS2_10policy_hubIN6thrust24THRUST_300001_SM_1000_NS6detail15normal_iteratorINS6_10device_ptrIiEEEEE9Policy600ESB_SB_SB_SB_j10my_compareiiEEvbT2_T3_T4_PT6_PT7_T5_PSH_SH_NS1_7vsmem_tE_param_5];
	bar.sync 	0;
	ld.volatile.shared.u32 	%r836, [_ZZN3cub18CUB_300001_SM_10006detail10merge_sort26DeviceMergeSortMergeKernelINS2_10policy_hubIN6thrust24THRUST_300001_SM_1000_NS6detail15normal_iteratorINS6_10device_ptrIiEEEEE9Policy600ESB_SB_SB_SB_j10my_compareiiEEvbT2_T3_T4_PT6_PT7_T5_PSH_SH_NS1_7vsmem_tEE19static_temp_storage+17408];
	and.b32  	%r1260, %r801, 31;
	and.b32  	%r1261, %r801, 992;
	mul.lo.s32 	%r1262, %r1261, 17;
	or.b32  	%r837, %r1262, %r1260;
	setp.ge.s32 	%p372, %r837, %r836;
	cvt.u64.u32 	%rd336, %r837;
	cvt.u64.u32 	%rd337, %r800;
	add.s64 	%rd338, %rd336, %rd337;
	cvta.to.global.u64 	%rd339, %rd653;
	shl.b64 	%rd340, %rd338, 2;
	add.s64 	%rd20, %rd339, %rd340;
	@%p372 bra 	$L__BB8_601;
	st.global.u32 	[%rd20], %r819;
$L__BB8_601:
	add.s32 	%r1263, %r837, 32;
	setp.ge.s32 	%p373, %r1263, %r836;
	@%p373 bra 	$L__BB8_603;
	st.global.u32 	[%rd20+128], %r820;
$L__BB8_603:
	add.s32 	%r1264, %r837, 64;
	setp.ge.s32 	%p374, %r1264, %r836;
	@%p374 bra 	$L__BB8_605;
	st.global.u32 	[%rd20+256], %r821;
$L__BB8_605:
	add.s32 	%r1265, %r837, 96;
	setp.ge.s32 	%p375, %r1265, %r836;
	@%p375 bra 	$L__BB8_607;
	st.global.u32 	[%rd20+384], %r822;
$L__BB8_607:
	add.s32 	%r1266, %r837, 128;
	setp.ge.s32 	%p376, %r1266, %r836;
	@%p376 bra 	$L__BB8_609;
	st.global.u32 	[%rd20+512], %r823;
$L__BB8_609:
	add.s32 	%r1267, %r837, 160;
	setp.ge.s32 	%p377, %r1267, %r836;
	@%p377 bra 	$L__BB8_611;
	st.global.u32 	[%rd20+640], %r824;
$L__BB8_611:
	add.s32 	%r1268, %r837, 192;
	setp.ge.s32 	%p378, %r1268, %r836;
	@%p378 bra 	$L__BB8_613;
	st.global.u32 	[%rd20+768], %r825;
$L__BB8_613:
	add.s32 	%r1269, %r837, 224;
	setp.ge.s32 	%p379, %r1269, %r836;
	@%p379 bra 	$L__BB8_615;
	st.global.u32 	[%rd20+896], %r826;
$L__BB8_615:
	add.s32 	%r1270, %r837, 256;
	setp.ge.s32 	%p380, %r1270, %r836;
	@%p380 bra 	$L__BB8_617;
	st.global.u32 	[%rd20+1024], %r827;
$L__BB8_617:
	add.s32 	%r1271, %r837, 288;
	setp.ge.s32 	%p381, %r1271, %r836;
	@%p381 bra 	$L__BB8_619;
	st.global.u32 	[%rd20+1152], %r828;
$L__BB8_619:
	add.s32 	%r1272, %r837, 320;
	setp.ge.s32 	%p382, %r1272, %r836;
	@%p382 bra 	$L__BB8_621;
	st.global.u32 	[%rd20+1280], %r829;
$L__BB8_621:
	add.s32 	%r1273, %r837, 352;
	setp.ge.s32 	%p383, %r1273, %r836;
	@%p383 bra 	$L__BB8_623;
	st.global.u32 	[%rd20+1408], %r830;
$L__BB8_623:
	add.s32 	%r1274, %r837, 384;
	setp.ge.s32 	%p384, %r1274, %r836;
	@%p384 bra 	$L__BB8_625;
	st.global.u32 	[%rd20+1536], %r831;
$L__BB8_625:
	add.s32 	%r1275, %r837, 416;
	setp.ge.s32 	%p385, %r1275, %r836;
	@%p385 bra 	$L__BB8_627;
	st.global.u32 	[%rd20+1664], %r832;
$L__BB8_627:
	add.s32 	%r1276, %r837, 448;
	setp.ge.s32 	%p386, %r1276, %r836;
	@%p386 bra 	$L__BB8_629;
	st.global.u32 	[%rd20+1792], %r833;
$L__BB8_629:
	add.s32 	%r1277, %r837, 480;
	setp.ge.s32 	%p387, %r1277, %r836;
	@%p387 bra 	$L__BB8_631;
	st.global.u32 	[%rd20+1920], %r834;
$L__BB8_631:
	add.s32 	%r1278, %r837, 512;
	setp.ge.s32 	%p388, %r1278, %r836;
	@%p388 bra 	$L__BB8_669;
	st.global.u32 	[%rd20+2048], %r835;
	bra.uni 	$L__BB8_669;
$L__BB8_633:
	// begin inline asm
	mov.u32 %r1279, %laneid;
	// end inline asm
	shr.u32 	%r1280, %r801, 5;
	mul.lo.s32 	%r1281, %r1280, 544;
	mad.lo.s32 	%r1282, %r1279, 17, %r1281;
	shl.b32 	%r1283, %r1282, 2;
	add.s32 	%r1285, %r1213, %r1283;
	st.shared.u32 	[%r1285], %r802;
	st.shared.u32 	[%r1285+4], %r803;
	st.shared.u32 	[%r1285+8], %r804;
	st.shared.u32 	[%r1285+12], %r805;
	st.shared.u32 	[%r1285+16], %r806;
	st.shared.u32 	[%r1285+20], %r807;
	st.shared.u32 	[%r1285+24], %r808;
	st.shared.u32 	[%r1285+28], %r809;
	st.shared.u32 	[%r1285+32], %r810;
	st.shared.u32 	[%r1285+36], %r811;
	st.shared.u32 	[%r1285+40], %r812;
	st.shared.u32 	[%r1285+44], %r813;
	st.shared.u32 	[%r1285+48], %r814;
	st.shared.u32 	[%r1285+52], %r815;
	st.shared.u32 	[%r1285+56], %r816;
	st.shared.u32 	[%r1285+60], %r817;
	st.shared.u32 	[%r1285+64], %r818;
	bar.warp.sync 	-1;
	shl.b32 	%r1286, %r1279, 4;
	sub.s32 	%r1287, %r1282, %r1286;
	shl.b32 	%r1288, %r1287, 2;
	add.s32 	%r1289, %r1213, %r1288;
	ld.shared.u32 	%r838, [%r1289];
	ld.shared.u32 	%r839, [%r1289+128];
	ld.shared.u32 	%r840, [%r1289+256];
	ld.shared.u32 	%r841, [%r1289+384];
	ld.shared.u32 	%r842, [%r1289+512];
	ld.shared.u32 	%r843, [%r1289+640];
	ld.shared.u32 	%r844, [%r1289+768];
	ld.shared.u32 	%r845, [%r1289+896];
	ld.shared.u32 	%r846, [%r1289+1024];
	ld.shared.u32 	%r847, [%r1289+1152];
	ld.shared.u32 	%r848, [%r1289+1280];
	ld.shared.u32 	%r849, [%r1289+1408];
	ld.shared.u32 	%r850, [%r1289+1536];
	ld.shared.u32 	%r851, [%r1289+1664];
	ld.shared.u32 	%r852, [%r1289+1792];
	ld.shared.u32 	%r853, [%r1289+1920];
	ld.shared.u32 	%r854, [%r1289+2048];
	setp.ne.s32 	%p389, %r801, 0;
	@%p389 bra 	$L__BB8_635;
	st.volatile.shared.u32 	[_ZZN3cub18CUB_300001_SM_10006detail10merge_sort26DeviceMergeSortMergeKernelINS2_10policy_hubIN6thrust24THRUST_300001_SM_1000_NS6detail15normal_iteratorINS6_10device_ptrIiEEEEE9Policy600ESB_SB_SB_SB_j10my_compareiiEEvbT2_T3_T4_PT6_PT7_T5_PSH_SH_NS1_7vsmem_tEE19static_temp_storage+17408], %r358;
$L__BB8_635:
	bar.sync 	0;
	ld.volatile.shared.u32 	%r855, [_ZZN3cub18CUB_300001_SM_10006detail10merge_sort26DeviceMergeSortMergeKernelINS2_10policy_hubIN6thrust24THRUST_300001_SM_1000_NS6detail15normal_iteratorINS6_10device_ptrIiEEEEE9Policy600ESB_SB_SB_SB_j10my_compareiiEEvbT2_T3_T4_PT6_PT7_T5_PSH_SH_NS1_7vsmem_tEE19static_temp_storage+17408];
	and.b32  	%r1290, %r801, 31;
	and.b32  	%r1291, %r801, 992;
	mul.lo.s32 	%r1292, %r1291, 17;
	cvt.u64.u32 	%rd341, %r1292;
	or.b32  	%r856, %r1292, %r1290;
	add.s32 	%r1293, %r1290, %r800;
	cvt.u64.u32 	%rd342, %r1293;
	add.s64 	%rd343, %rd342, %rd341;
	setp.ge.s32 	%p390, %r856, %r855;
	shl.b64 	%rd344, %rd343, 2;
	add.s64 	%rd21, %rd5, %rd344;
	@%p390 bra 	$L__BB8_637;
	st.global.u32 	[%rd21], %r838;
$L__BB8_637:
	add.s32 	%r1294, %r856, 32;
	setp.ge.s32 	%p391, %r1294, %r855;
	@%p391 bra 	$L__BB8_639;
	st.global.u32 	[%rd21+128], %r839;
$L__BB8_639:
	add.s32 	%r1295, %r856, 64;
	setp.ge.s32 	%p392, %r1295, %r855;
	@%p392 bra 	$L__BB8_641;
	st.global.u32 	[%rd21+256], %r840;
$L__BB8_641:
	add.s32 	%r1296, %r856, 96;
	setp.ge.s32 	%p393, %r1296, %r855;
	@%p393 bra 	$L__BB8_643;
	st.global.u32 	[%rd21+384], %r841;
$L__BB8_643:
	add.s32 	%r1297, %r856, 128;
	setp.ge.s32 	%p394, %r1297, %r855;
	@%p394 bra 	$L__BB8_645;
	st.global.u32 	[%rd21+512], %r842;
$L__BB8_645:
	add.s32 	%r1298, %r856, 160;
	setp.ge.s32 	%p395, %r1298, %r855;
	@%p395 bra 	$L__BB8_647;
	st.global.u32 	[%rd21+640], %r843;
$L__BB8_647:
	add.s32 	%r1299, %r856, 192;
	setp.ge.s32 	%p396, %r1299, %r855;
	@%p396 bra 	$L__BB8_649;
	st.global.u32 	[%rd21+768], %r844;
$L__BB8_649:
	add.s32 	%r1300, %r856, 224;
	setp.ge.s32 	%p397, %r1300, %r855;
	@%p397 bra 	$L__BB8_651;
	st.global.u32 	[%rd21+896], %r845;
$L__BB8_651:
	add.s32 	%r1301, %r856, 256;
	setp.ge.s32 	%p398, %r1301, %r855;
	@%p398 bra 	$L__BB8_653;
	st.global.u32 	[%rd21+1024], %r846;
$L__BB8_653:
	add.s32 	%r1302, %r856, 288;
	setp.ge.s32 	%p399, %r1302, %r855;
	@%p399 bra 	$L__BB8_655;
	st.global.u32 	[%rd21+1152], %r847;
$L__BB8_655:
	add.s32 	%r1303, %r856, 320;
	setp.ge.s32 	%p400, %r1303, %r855;
	@%p400 bra 	$L__BB8_657;
	st.global.u32 	[%rd21+1280], %r848;
$L__BB8_657:
	add.s32 	%r1304, %r856, 352;
	setp.ge.s32 	%p401, %r1304, %r855;
	@%p401 bra 	$L__BB8_659;
	st.global.u32 	[%rd21+1408], %r849;
$L__BB8_659:
	add.s32 	%r1305, %r856, 384;
	setp.ge.s32 	%p402, %r1305, %r855;
	@%p402 bra 	$L__BB8_661;
	st.global.u32 	[%rd21+1536], %r850;
$L__BB8_661:
	add.s32 	%r1306, %r856, 416;
	setp.ge.s32 	%p403, %r1306, %r855;
	@%p403 bra 	$L__BB8_663;
	st.global.u32 	[%rd21+1664], %r851;
$L__BB8_663:
	add.s32 	%r1307, %r856, 448;
	setp.ge.s32 	%p404, %r1307, %r855;
	@%p404 bra 	$L__BB8_665;
	st.global.u32 	[%rd21+1792], %r852;
$L__BB8_665:
	add.s32 	%r1308, %r856, 480;
	setp.ge.s32 	%p405, %r1308, %r855;
	@%p405 bra 	$L__BB8_667;
	st.global.u32 	[%rd21+1920], %r853;
$L__BB8_667:
	add.s32 	%r1309, %r856, 512;
	setp.ge.s32 	%p406, %r1309, %r855;
	@%p406 bra 	$L__BB8_669;
	st.global.u32 	[%rd21+2048], %r854;
$L__BB8_669:
	ret;

}
	// .globl	_ZN3cub18CUB_300001_SM_10006detail10merge_sort30DeviceMergeSortBlockSortKernelINS2_10policy_hubIN6thrust24THRUST_300001_SM_1000_NS6detail15normal_iteratorINS6_10device_ptrIiEEEEE9Policy600ESB_SB_SB_SB_m10my_compareiiEEvbT0_T1_T2_T3_T4_PT6_PT7_T5_NS1_7vsmem_tE
.visible .entry _ZN3cub18CUB_300001_SM_10006detail10merge_sort30DeviceMergeSortBlockSortKernelINS2_10policy_hubIN6thrust24THRUST_300001_SM_1000_NS6detail15normal_iteratorINS6_10device_ptrIiEEEEE9Policy600ESB_SB_SB_SB_m10my_compareiiEEvbT0_T1_T2_T3_T4_PT6_PT7_T5_NS1_7vsmem_tE(
	.param .u8 _ZN3cub18CUB_300001_SM_10006detail10merge_sort30DeviceMergeSortBlockSortKernelINS2_10policy_hubIN6thrust24THRUST_300001_SM_1000_NS6detail15normal_iteratorINS6_10device_ptrIiEEEEE9Policy600ESB_SB_SB_SB_m10my_compareiiEEvbT0_T1_T2_T3_T4_PT6_PT7_T5_NS1_7vsmem_tE_param_0,
	.param .align 8 .b8 _ZN3cub18CUB_300001_SM_10006detail10merge_sort30DeviceMergeSortBlockSortKernelINS2_10policy_hubIN6thrust24THRUST_300001_SM_1000_NS6detail15normal_iteratorINS6_10device_ptrIiEEEEE9Policy600ESB_SB_SB_SB_m10my_compareiiEEvbT0_T1_T2_T3_T4_PT6_PT7_T5_NS1_7vsmem_tE_param_1[8],
	.param .align 8 .b8 _ZN3cub18CUB_300001_SM_10006detail10merge_sort30DeviceMergeSortBlockSortKernelINS2_10policy_hubIN6thrust24THRUST_300001_SM_1000_NS6detail15normal_iteratorINS6_10device_ptrIiEEEEE9Policy600ESB_SB_SB_SB_m10my_compareiiEEvbT0_T1_T2_T3_T4_PT6_PT7_T5_NS1_7vsmem_tE_param_2[8],
	.param .align 8 .b8 _ZN3cub18CUB_300001_SM_10006detail10merge_sort30DeviceMergeSortBlockSortKernelINS2_10policy_hubIN6thrust24THRUST_300001_SM_1000_NS6detail15normal_iteratorINS6_10device_ptrIiEEEEE9Policy600ESB_SB_SB_SB_m10my_compareiiEEvbT0_T1_T2_T3_T4_PT6_PT7_T5_NS1_7vsmem_tE_param_3[8],
	.param .align 8 .b8 _ZN3cub18CUB_300001_SM_10006detail10merge_sort30DeviceMergeSortBlockSortKernelINS2_10policy_hubIN6thrust24THRUST_300001_SM_1000_NS6detail15normal_iteratorINS6_10device_ptrIiEEEEE9Policy600ESB_SB_SB_SB_m10my_compareiiEEvbT0_T1_T2_T3_T4_PT6_PT7_T5_NS1_7vsmem_tE_param_4[8],
	.param .u64 _ZN3cub18CUB_300001_SM_10006detail10merge_sort30DeviceMergeSortBlockSortKernelINS2_10policy_hubIN6thrust24THRUST_300001_SM_1000_NS6detail15normal_iteratorINS6_10device_ptrIiEEEEE9Policy600ESB_SB_SB_SB_m10my_compareiiEEvbT0_T1_T2_T3_T4_PT6_PT7_T5_NS1_7vsmem_tE_param_5,
	.param .u64 .ptr .align 1 _ZN3cub18CUB_300001_SM_10006detail10merge_sort30DeviceMergeSortBlockSortKernelINS2_10policy_hubIN6thrust24THRUST_300001_SM_1000_NS6detail15normal_iteratorINS6_10device_ptrIiEEEEE9Policy600ESB_SB_SB_SB_m10my_compareiiEEvbT0_T1_T2_T3_T4_PT6_PT7_T5_NS1_7vsmem_tE_param_6,
	.param .u64 .ptr .align 1 _ZN3cub18CUB_300001_SM_10006detail10merge_sort30DeviceMergeSortBlockSortKernelINS2_10policy_hubIN6thrust24THRUST_300001_SM_1000_NS6detail15normal_iteratorINS6_10device_ptrIiEEEEE9Policy600ESB_SB_SB_SB_m10my_compareiiEEvbT0_T1_T2_T3_T4_PT6_PT7_T5_NS1_7vsmem_tE_param_7,
	.param .align 1 .b8 _ZN3cub18CUB_300001_SM_10006detail10merge_sort30DeviceMergeSortBlockSortKernelINS2_10policy_hubIN6thrust24THRUST_300001_SM_1000_NS6detail15normal_iteratorINS6_10device_ptrIiEEEEE9Policy600ESB_SB_SB_SB_m10my_compareiiEEvbT0_T1_T2_T3_T4_PT6_PT7_T5_NS1_7vsmem_tE_param_8[1],
	.param .align 8 .b8 _ZN3cub18CUB_300001_SM_10006detail10merge_sort30DeviceMergeSortBlockSortKernelINS2_10policy_hubIN6thrust24THRUST_300001_SM_1000_NS6detail15normal_iteratorINS6_10device_ptrIiEEEEE9Policy600ESB_SB_SB_SB_m10my_compareiiEEvbT0_T1_T2_T3_T4_PT6_PT7_T5_NS1_7vsmem_tE_param_9[8]
)
.maxntid 256
{
	.reg .pred 	%p<1325>;
	.reg .b16 	%rs<4>;
	.reg .b32 	%r<2848>;
	.reg .b64 	%rd<64>;
	// demoted variable
	.shared .align 16 .b8 _ZZN3cub18CUB_300001_SM_10006detail10merge_sort30DeviceMergeSortBlockSortKernelINS2_10policy_hubIN6thrust24THRUST_300001_SM_1000_NS6detail15normal_iteratorINS6_10device_ptrIiEEEEE9Policy600ESB_SB_SB_SB_m10my_compareiiEEvbT0_T1_T2_T3_T4_PT6_PT7_T5_NS1_7vsmem_tEE19static_temp_storage[17424];
	ld.param.u64 	%rd19, [_ZN3cub18CUB_300001_SM_10006detail10merge_sort30DeviceMergeSortBlockSortKernelINS2_10policy_hubIN6thrust24THRUST_300001_SM_1000_NS6detail15normal_iteratorINS6_10device_ptrIiEEEEE9Policy600ESB_SB_SB_SB_m10my_compareiiEEvbT0_T1_T2_T3_T4_PT6_PT7_T5_NS1_7vsmem_tE_param_4];
	ld.param.u64 	%rd20, [_ZN3cub18CUB_300001_SM_10006detail10merge_sort30DeviceMergeSortBlockSortKernelINS2_10policy_hubIN6thrust24THRUST_300001_SM_1000_NS6detail15normal_iteratorINS6_10device_ptrIiEEEEE9Policy600ESB_SB_SB_SB_m10my_compareiiEEvbT0_T1_T2_T3_T4_PT6_PT7_T5_NS1_7vsmem_tE_param_3];
	ld.param.u64 	%rd21, [_ZN3cub18CUB_300001_SM_10006detail10merge_sort30DeviceMergeSortBlockSortKernelINS2_10policy_hubIN6thrust24THRUST_300001_SM_1000_NS6detail15normal_iteratorINS6_10device_ptrIiEEEEE9Policy600ESB_SB_SB_SB_m10my_compareiiEEvbT0_T1_T2_T3_T4_PT6_PT7_T5_NS1_7vsmem_tE_param_2];
	ld.param.u64 	%rd22, [_ZN3cub18CUB_300001_SM_10006detail10merge_sort30DeviceMergeSortBlockSortKernelINS2_10policy_hubIN6thrust24THRUST_300001_SM_1000_NS6detail15normal_iteratorINS6_10device_ptrIiEEEEE9Policy600ESB_SB_SB_SB_m10my_compareiiEEvbT0_T1_T2_T3_T4_PT6_PT7_T5_NS1_7vsmem_tE_param_1];
	ld.param.u64 	%rd16, [_ZN3cub18CUB_300001_SM_10006detail10merge_sort30DeviceMergeSortBlockSortKernelINS2_10policy_hubIN6thrust24THRUST_300001_SM_1000_NS6detail15normal_iteratorINS6_10device_ptrIiEEEEE9Policy600ESB_SB_SB_SB_m10my_compareiiEEvbT0_T1_T2_T3_T4_PT6_PT7_T5_NS1_7vsmem_tE_param_5];
	cvta.to.global.u64 	%rd1, %rd22;
	cvta.to.global.u64 	%rd2, %rd21;
	cvta.to.global.u64 	%rd3, %rd20;
	cvta.to.global.u64 	%rd4, %rd19;
	mov.u32 	%r710, %ctaid.x;
	cvt.u64.u32 	%rd23, %r710;
	mov.u32 	%r711, %nctaid.x;
	cvt.u64.u32 	%rd24, %r711;
	mul.wide.u32 	%rd5, %r710, 4352;
	add.s64 	%rd25, %rd24, -1;
	setp.le.u64 	%p69, %rd25, %rd23;
	@%p69 bra 	$L__BB9_108;
	// begin inline asm
	griddepcontrol.wait;
	// end inline asm
	mov.u32 	%r1, %tid.x;
	and.b32  	%r2, %r1, 31;
	and.b32  	%r1657, %r1, 992;
	mul.lo.s32 	%r3, %r1657, 17;
	or.b32  	%r1658, %r3, %r2;
	cvt.u64.u32 	%rd42, %r1658;
	add.s64 	%rd6, %rd5, %rd42;
	shl.b64 	%rd44, %rd6, 2;
	add.s64 	%rd45, %rd2, %rd44;
	ld.global.u32 	%r1660, [%rd45];
	ld.global.u32 	%r1661, [%rd45+128];
	ld.global.u32 	%r1662, [%rd45+256];
	ld.global.u32 	%r1663, [%rd45+384];
	ld.global.u32 	%r1664, [%rd45+512];
	ld.global.u32 	%r1665, [%rd45+640];
	ld.global.u32 	%r1666, [%rd45+768];
	ld.global.u32 	%r1667, [%rd45+896];
	ld.global.u32 	%r1668, [%rd45+1024];
	ld.global.u32 	%r1669, [%rd45+1152];
	ld.global.u32 	%r1670, [%rd45+1280];
	ld.global.u32 	%r1671, [%rd45+1408];
	ld.global.u32 	%r1672, [%rd45+1536];
	ld.global.u32 	%r1673, [%rd45+1664];
	ld.global.u32 	%r1674, [%rd45+1792];
	ld.global.u32 	%r1675, [%rd45+1920];
	ld.global.u32 	%r1676, [%rd45+2048];
	// begin inline asm
	mov.u32 %r1655, %laneid;
	// end inline asm
	shr.u32 	%r1677, %r1, 5;
	mad.lo.s32 	%r1678, %r1677, 544, %r1655;
	shl.b32 	%r1679, %r1678, 2;
	mov.u32 	%r1680, _ZZN3cub18CUB_300001_SM_10006detail10merge_sort30DeviceMergeSortBlockSortKernelINS2_10policy_hubIN6thrust24THRUST_300001_SM_1000_NS6detail15normal_iteratorINS6_10device_ptrIiEEEEE9Policy600ESB_SB_SB_SB_m10my_compareiiEEvbT0_T1_T2_T3_T4_PT6_PT7_T5_NS1_7vsmem_tEE19static_temp_storage;
	add.s32 	%r4, %r1680, %r1679;
	st.shared.u32 	[%r4], %r1660;
	st.shared.u32 	[%r4+128], %r1661;
	st.shared.u32 	[%r4+256], %r1662;
	st.shared.u32 	[%r4+384], %r1663;
	st.shared.u32 	[%r4+512], %r1664;
	st.shared.u32 	[%r4+640], %r1665;
	st.shared.u32 	[%r4+768], %r1666;
	st.shared.u32 	[%r4+896], %r1667;
	st.shared.u32 	[%r4+1024], %r1668;
	st.shared.u32 	[%r4+1152], %r1669;
	st.shared.u32 	[%r4+1280], %r1670;
	st.shared.u32 	[%r4+1408], %r1671;
	st.shared.u32 	[%r4+1536], %r1672;
	st.shared.u32 	[%r4+1664], %r1673;
	st.shared.u32 	[%r4+1792], %r1674;
	st.shared.u32 	[%r4+1920], %r1675;
	st.shared.u32 	[%r4+2048], %r1676;
	bar.warp.sync 	-1;
	shl.b32 	%r1681, %r1655, 6;
	add.s32 	%r5, %r4, %r1681;
	ld.shared.u32 	%r1682, [%r5];
	ld.shared.u32 	%r1683, [%r5+4];
	ld.shared.u32 	%r1684, [%r5+8];
	ld.shared.u32 	%r1685, [%r5+12];
	ld.shared.u32 	%r1686, [%r5+16];
	ld.shared.u32 	%r1687, [%r5+20];
	ld.shared.u32 	%r1688, [%r5+24];
	ld.shared.u32 	%r1689, [%r5+28];
	ld.shared.u32 	%r1690, [%r5+32];
	ld.shared.u32 	%r1691, [%r5+36];
	ld.shared.u32 	%r1692, [%r5+40];
	ld.shared.u32 	%r1693, [%r5+44];
	ld.shared.u32 	%r1694, [%r5+48];
	ld.shared.u32 	%r1695, [%r5+52];
	ld.shared.u32 	%r1696, [%r5+56];
	ld.shared.u32 	%r1697, [%r5+60];
	ld.shared.u32 	%r1698, [%r5+64];
	bar.sync 	0;
	add.s64 	%rd46, %rd1, %rd44;
	ld.global.u32 	%r1699, [%rd46];
	ld.global.u32 	%r1700, [%rd46+128];
	ld.global.u32 	%r1701, [%rd46+256];
	ld.global.u32 	%r1702, [%rd46+384];
	ld.global.u32 	%r1703, [%rd46+512];
	ld.global.u32 	%r1704, [%rd46+640];
	ld.global.u32 	%r1705, [%rd46+768];
	ld.global.u32 	%r1706, [%rd46+896];
	ld.global.u32 	%r1707, [%rd46+1024];
	ld.global.u32 	%r1708, [%rd46+1152];
	ld.global.u32 	%r1709, [%rd46+1280];
	ld.global.u32 	%r1710, [%rd46+1408];
	ld.global.u32 	%r1711, [%rd46+1536];
	ld.global.u32 	%r1712, [%rd46+1664];
	ld.global.u32 	%r1713, [%rd46+1792];
	ld.global.u32 	%r1714, [%rd46+1920];
	ld.global.u32 	%r1715, [%rd46+2048];
	st.shared.u32 	[%r4], %r1699;
	st.shared.u32 	[%r4+128], %r1700;
	st.shared.u32 	[%r4+256], %r1701;
	st.shared.u32 	[%r4+384], %r1702;
	st.shared.u32 	[%r4+512], %r1703;
	st.shared.u32 	[%r4+640], %r1704;
	st.shared.u32 	[%r4+768], %r1705;
	st.shared.u32 	[%r4+896], %r1706;
	st.shared.u32 	[%r4+1024], %r1707;
	st.shared.u32 	[%r4+1152], %r1708;
	st.shared.u32 	[%r4+1280], %r1709;
	st.shared.u32 	[%r4+1408], %r1710;
	st.shared.u32 	[%r4+1536], %r1711;
	st.shared.u32 	[%r4+1664], %r1712;
	st.shared.u32 	[%r4+1792], %r1713;
	st.shared.u32 	[%r4+1920], %r1714;
	st.shared.u32 	[%r4+2048], %r1715;
	bar.warp.sync 	-1;
	ld.shared.u32 	%r1716, [%r5];
	ld.shared.u32 	%r1718, [%r5+4];
	ld.shared.u32 	%r1719, [%r5+8];
	ld.shared.u32 	%r1721, [%r5+12];
	ld.shared.u32 	%r1722, [%r5+16];
	ld.shared.u32 	%r1724, [%r5+20];
	ld.shared.u32 	%r1725, [%r5+24];
	ld.shared.u32 	%r1727, [%r5+28];
	ld.shared.u32 	%r1728, [%r5+32];
	ld.shared.u32 	%r1730, [%r5+36];
	ld.shared.u32 	%r1731, [%r5+40];
	ld.shared.u32 	%r1733, [%r5+44];
	ld.shared.u32 	%r1734, [%r5+48];
	ld.shared.u32 	%r1736, [%r5+52];
	ld.shared.u32 	%r1737, [%r5+56];
	ld.shared.u32 	%r1739, [%r5+60];
	ld.shared.u32 	%r1740, [%r5+64];
	bar.sync 	0;
	// begin inline asm
	griddepcontrol.launch_dependents;
	// end inline asm
	setp.lt.s32 	%p757, %r1718, 0;
	setp.gt.s32 	%p758, %r1716, 0;
	and.pred  	%p759, %p757, %p758;
	selp.b32 	%r1741, %r1683, %r1682, %p759;
	selp.b32 	%r1742, %r1682, %r1683, %p759;
	selp.b32 	%r1743, %r1718, %r1716, %p759;
	selp.b32 	%r1745, %r1716, %r1718, %p759;
	setp.lt.s32 	%p760, %r1721, 0;
	setp.gt.s32 	%p761, %r1719, 0;
	and.pred  	%p762, %p760, %p761;
	selp.b32 	%r1747, %r1685, %r1684, %p762;
	selp.b32 	%r1748, %r1684, %r1685, %p762;
	selp.b32 	%r1749, %r1721, %r1719, %p762;
	selp.b32 	%r1751, %r1719, %r1721, %p762;
	setp.lt.s32 	%p763, %r1724, 0;
	setp.gt.s32 	%p764, %r1722, 0;
	and.pred  	%p765, %p763, %p764;
	selp.b32 	%r1752, %r1687, %r1686, %p765;
	selp.b32 	%r1753, %r1686, %r1687, %p765;
	selp.b32 	%r1754, %r1724, %r1722, %p765;
	selp.b32 	%r1756, %r1722, %r1724, %p765;
	setp.lt.s32 	%p766, %r1727, 0;
	setp.gt.s32 	%p767, %r1725, 0;
	and.pred  	%p768, %p766, %p767;
	selp.b32 	%r1757, %r1689, %r1688, %p768;
	selp.b32 	%r1758, %r1688, %r1689, %p768;
	selp.b32 	%r1759, %r1727, %r1725, %p768;
	selp.b32 	%r1761, %r1725, %r1727, %p768;
	setp.lt.s32 	%p769, %r1730, 0;
	setp.gt.s32 	%p770, %r1728, 0;
	and.pred  	%p771, %p769, %p770;
	selp.b32 	%r1762, %r1691, %r1690, %p771;
	selp.b32 	%r1763, %r1690, %r1691, %p771;
	selp.b32 	%r1764, %r1730, %r1728, %p771;
	selp.b32 	%r1766, %r1728, %r1730, %p771;
	setp.lt.s32 	%p772, %r1733, 0;
	setp.gt.s32 	%p773, %r1731, 0;
	and.pred  	%p774, %p772, %p773;
	selp.b32 	%r1767, %r1693, %r1692, %p774;
	selp.b32 	%r1768, %r1692, %r1693, %p774;
	selp.b32 	%r1769, %r1733, %r1731, %p774;
	selp.b32 	%r1771, %r1731, %r1733, %p774;
	setp.lt.s32 	%p775, %r1736, 0;
	setp.gt.s32 	%p776, %r1734, 0;
	and.pred  	%p777, %p775, %p776;
	selp.b32 	%r1772, %r1695, %r1694, %p777;
	selp.b32 	%r1773, %r1694, %r1695, %p777;
	selp.b32 	%r1774, %r1736, %r1734, %p777;
	selp.b32 	%r1776, %r1734, %r1736, %p777;
	setp.lt.s32 	%p778, %r1739, 0;
	setp.gt.s32 	%p779, %r1737, 0;
	and.pred  	%p780, %p778, %p779;
	selp.b32 	%r1777, %r1697, %r1696, %p780;
	selp.b32 	%r1778, %r1696, %r1697, %p780;
	selp.b32 	%r1779, %r1739, %r1737, %p780;
	selp.b32 	%r1781, %r1737, %r1739, %p780;
	setp.lt.s32 	%p781, %r1751, 0;
	setp.gt.s32 	%p782, %r1743, 0;
	and.pred  	%p783, %p781, %p782;
	selp.b32 	%r1782, %r1748, %r1741, %p783;
	selp.b32 	%r1783, %r1741, %r1748, %p783;
	selp.b32 	%r1784, %r1751, %r1743, %p783;
	selp.b32 	%r1786, %r1743, %r1751, %p783;
	setp.lt.s32 	%p784, %r1756, 0;
	setp.gt.s32 	%p785, %r1749, 0;
	and.pred  	%p786, %p784, %p785;
	selp.b32 	%r1787, %r1753, %r1747, %p786;
	selp.b32 	%r1788, %r1747, %r1753, %p786;
	selp.b32 	%r1789, %r1756, %r1749, %p786;
	selp.b32 	%r1791, %r1749, %r1756, %p786;
	setp.lt.s32 	%p787, %r1761, 0;
	setp.gt.s32 	%p788, %r1754, 0;
	and.pred  	%p789, %p787, %p788;
	selp.b32 	%r1792, %r1758, %r1752, %p789;
	selp.b32 	%r1793, %r1752, %r1758, %p789;
	selp.b32 	%r1794, %r1761, %r1754, %p789;
	selp.b32 	%r1796, %r1754, %r1761, %p789;
	setp.lt.s32 	%p790, %r1766, 0;
	setp.gt.s32 	%p791, %r1759, 0;
	and.pred  	%p792, %p790, %p791;
	selp.b32 	%r1797, %r1763, %r1757, %p792;
	selp.b32 	%r1798, %r1757, %r1763, %p792;
	selp.b32 	%r1799, %r1766, %r1759, %p792;
	selp.b32 	%r1801, %r1759, %r1766, %p792;
	setp.lt.s32 	%p793, %r1771, 0;
	setp.gt.s32 	%p794, %r1764, 0;
	and.pred  	%p795, %p793, %p794;
	selp.b32 	%r1802, %r1768, %r1762, %p795;
	selp.b32 	%r1803, %r1762, %r1768, %p795;
	selp.b32 	%r1804, %r1771, %r1764, %p795;
	selp.b32 	%r1806, %r1764, %r1771, %p795;
	setp.lt.s32 	%p796, %r1776, 0;
	setp.gt.s32 	%p797, %r1769, 0;
	and.pred  	%p798, %p796, %p797;
	selp.b32 	%r1807, %r1773, %r1767, %p798;
	selp.b32 	%r1808, %r1767, %r1773, %p798;
	selp.b32 	%r1809, %r1776, %r1769, %p798;
	selp.b32 	%r1811, %r1769, %r1776, %p798;
	setp.lt.s32 	%p799, %r1781, 0;
	setp.gt.s32 	%p800, %r1774, 0;
	and.pred  	%p801, %p799, %p800;
	selp.b32 	%r1812, %r1778, %r1772, %p801;
	selp.b32 	%r1813, %r1772, %r1778, %p801;
	selp.b32 	%r1814, %r1781, %r1774, %p801;
	selp.b32 	%r1816, %r1774, %r1781, %p801;
	setp.lt.s32 	%p802, %r1740, 0;
	setp.gt.s32 	%p803, %r1779, 0;
	and.pred  	%p804, %p802, %p803;
	selp.b32 	%r1817, %r1698, %r1777, %p804;
	selp.b32 	%r1818, %r1777, %r1698, %p804;
	selp.b32 	%r1819, %r1740, %r1779, %p804;
	selp.b32 	%r1820, %r1779, %r1740, %p804;
	setp.lt.s32 	%p805, %r1786, 0;
	setp.gt.s32 	%p806, %r1745, 0;
	and.pred  	%p807, %p805, %p806;
	selp.b32 	%r1821, %r1783, %r1742, %p807;
	selp.b32 	%r1822, %r1742, %r1783, %p807;
	selp.b32 	%r1823, %r1786, %r1745, %p807;
	selp.b32 	%r1825, %r1745, %r1786, %p807;
	setp.lt.s32 	%p808, %r1791, 0;
	setp.gt.s32 	%p809, %r1784, 0;
	and.pred  	%p810, %p808, %p809;
	selp.b32 	%r1827, %r1788, %r1782, %p810;
	selp.b32 	%r1828, %r1782, %r1788, %p810;
	selp.b32 	%r1829, %r1791, %r1784, %p810;
	selp.b32 	%r1831, %r1784, %r1791, %p810;
	setp.lt.s32 	%p811, %r1796, 0;
	setp.gt.s32 	%p812, %r1789, 0;
	and.pred  	%p813, %p811, %p812;
	selp.b32 	%r1832, %r1793, %r1787, %p813;
	selp.b32 	%r1833, %r1787, %r1793, %p813;
	selp.b32 	%r1834, %r1796, %r1789, %p813;
	selp.b32 	%r1836, %r1789, %r1796, %p813;
	setp.lt.s32 	%p814, %r1801, 0;
	setp.gt.s32 	%p815, %r1794, 0;
	and.pred  	%p816, %p814, %p815;
	selp.b32 	%r1837, %r1798, %r1792, %p816;
	selp.b32 	%r1838, %r1792, %r1798, %p816;
	selp.b32 	%r1839, %r1801, %r1794, %p816;
	selp.b32 	%r1841, %r1794, %r1801, %p816;
	setp.lt.s32 	%p817, %r1806, 0;
	setp.gt.s32 	%p818, %r1799, 0;
	and.pred  	%p819, %p817, %p818;
	selp.b32 	%r1842, %r1803, %r1797, %p819;
	selp.b32 	%r1843, %r1797, %r1803, %p819;
	selp.b32 	%r1844, %r1806, %r1799, %p819;
	selp.b32 	%r1846, %r1799, %r1806, %p819;
	setp.lt.s32 	%p820, %r1811, 0;
	setp.gt.s32 	%p821, %r1804, 0;
	and.pred  	%p822, %p820, %p821;
	selp.b32 	%r1847, %r1808, %r1802, %p822;
	selp.b32 	%r1848, %r1802, %r1808, %p822;
	selp.b32 	%r1849, %r1811, %r1804, %p822;
	selp.b32 	%r1851, %r1804, %r1811, %p822;
	setp.lt.s32 	%p823, %r1816, 0;
	setp.gt.s32 	%p824, %r1809, 0;
	and.pred  	%p825, %p823, %p824;
	selp.b32 	%r1852, %r1813, %r1807, %p825;
	selp.b32 	%r1853, %r1807, %r1813, %p825;
	selp.b32 	%r1854, %r1816, %r1809, %p825;
	selp.b32 	%r1856, %r1809, %r1816, %p825;
	setp.lt.s32 	%p826, %r1820, 0;
	setp.gt.s32 	%p827, %r1814, 0;
	and.pred  	%p828, %p826, %p827;
	selp.b32 	%r1857, %r1818, %r1812, %p828;
	selp.b32 	%r1858, %r1812, %r1818, %p828;
	selp.b32 	%r1859, %r1820, %r1814, %p828;
	selp.b32 	%r1861, %r1814, %r1820, %p828;
	setp.lt.s32 	%p829, %r1831, 0;
	setp.gt.s32 	%p830, %r1823, 0;
	and.pred  	%p831, %p829, %p830;
	selp.b32 	%r1862, %r1828, %r1821, %p831;
	selp.b32 	%r1863, %r1821, %r1828, %p831;
	selp.b32 	%r1864, %r1831, %r1823, %p831;
	selp.b32 	%r1866, %r1823, %r1831, %p831;
	setp.lt.s32 	%p832, %r1836, 0;
	setp.gt.s32 	%p833, %r1829, 0;
	and.pred  	%p834, %p832, %p833;
	selp.b32 	%r1867, %r1833, %r1827, %p834;
	selp.b32 	%r1868, %r1827, %r1833, %p834;
	selp.b32 	%r1869, %r1836, %r1829, %p834;
	selp.b32 	%r1871, %r1829, %r1836, %p834;
	setp.lt.s32 	%p835, %r1841, 0;
	setp.gt.s32 	%p836, %r1834, 0;
	and.pred  	%p837, %p835, %p836;
	selp.b32 	%r1872, %r1838, %r1832, %p837;
	selp.b32 	%r1873, %r1832, %r1838, %p837;
	selp.b32 	%r1874, %r1841, %r1834, %p837;
	selp.b32 	%r1876, %r1834, %r1841, %p837;
	setp.lt.s32 	%p838, %r1846, 0;
	setp.gt.s32 	%p839, %r1839, 0;
	and.pred  	%p840, %p838, %p839;
	selp.b32 	%r1877, %r1843, %r1837, %p840;
	selp.b32 	%r1878, %r1837, %r1843, %p840;
	selp.b32 	%r1879, %r1846, %r1839, %p840;
	selp.b32 	%r1881, %r1839, %r1846, %p840;
	setp.lt.s32 	%p841, %r1851, 0;
	setp.gt.s32 	%p842, %r1844, 0;
	and.pred  	%p843, %p841, %p842;
	selp.b32 	%r1882, %r1848, %r1842, %p843;
	selp.b32 	%r1883, %r1842, %r1848, %p843;
	selp.b32 	%r1884, %r1851, %r1844, %p843;
	selp.b32 	%r1886, %r1844, %r1851, %p843;
	setp.lt.s32 	%p844, %r1856, 0;
	setp.gt.s32 	%p845, %r1849, 0;
	and.pred  	%p846, %p844, %p845;
	selp.b32 	%r1887, %r1853, %r1847, %p846;
	selp.b32 	%r1888, %r1847, %r1853, %p846;
	selp.b32 	%r1889, %r1856, %r1849, %p846;
	selp.b32 	%r1891, %r1849, %r1856, %p846;
	setp.lt.s32 	%p847, %r1861, 0;
	setp.gt.s32 	%p848, %r1854, 0;
	and.pred  	%p849, %p847, %p848;
	selp.b32 	%r1892, %r1858, %r1852, %p849;
	selp.b32 	%r1893, %r1852, %r1858, %p849;
	selp.b32 	%r1894, %r1861, %r1854, %p849;
	selp.b32 	%r1896, %r1854, %r1861, %p849;
	setp.lt.s32 	%p850, %r1819, 0;
	setp.gt.s32 	%p851, %r1859, 0;
	and.pred  	%p852, %p850, %p851;
	selp.b32 	%r1897, %r1817, %r1857, %p852;
	selp.b32 	%r1898, %r1857, %r1817, %p852;
	selp.b32 	%r1899, %r1819, %r1859, %p852;
	selp.b32 	%r1900, %r1859, %r1819, %p852;
	setp.lt.s32 	%p853, %r1866, 0;
	setp.gt.s32 	%p854, %r1825, 0;
	and.pred  	%p855, %p853, %p854;
	selp.b32 	%r1901, %r1863, %r1822, %p855;
	selp.b32 	%r1902, %r1822, %r1863, %p855;
	selp.b32 	%r1903, %r1866, %r1825, %p855;
	selp.b32 	%r1905, %r1825, %r1866, %p855;
	setp.lt.s32 	%p856, %r1871, 0;
	setp.gt.s32 	%p857, %r1864, 0;
	and.pred  	%p858, %p856, %p857;
	selp.b32 	%r1907, %r1868, %r1862, %p858;
	selp.b32 	%r1908, %r1862, %r1868, %p858;
	selp.b32 	%r1909, %r1871, %r1864, %p858;
	selp.b32 	%r1911, %r1864, %r1871, %p858;
	setp.lt.s32 	%p859, %r1876, 0;
	setp.gt.s32 	%p860, %r1869, 0;
	and.pred  	%p861, %p859, %p860;
	selp.b32 	%r1912, %r1873, %r1867, %p861;
	selp.b32 	%r1913, %r1867, %r1873, %p861;
	selp.b32 	%r1914, %r1876, %r1869, %p861;
	selp.b32 	%r1916, %r1869, %r1876, %p861;
	setp.lt.s32 	%p862, %r1881, 0;
	setp.gt.s32 	%p863, %r1874, 0;
	and.pred  	%p864, %p862, %p863;
	selp.b32 	%r1917, %r1878, %r1872, %p864;
	selp.b32 	%r1918, %r1872, %r1878, %p864;
	selp.b32 	%r1919, %r1881, %r1874, %p864;
	selp.b32 	%r1921, %r1874, %r1881, %p864;
	setp.lt.s32 	%p865, %r1886, 0;
	setp.gt.s32 	%p866, %r1879, 0;
	and.pred  	%p867, %p865, %p866;
	selp.b32 	%r1922, %r1883, %r1877, %p867;
	selp.b32 	%r1923, %r1877, %r1883, %p867;
	selp.b32 	%r1924, %r1886, %r1879, %p867;
	selp.b32 	%r1926, %r1879, %r1886, %p867;
	setp.lt.s32 	%p868, %r1891, 0;
	setp.gt.s32 	%p869, %r1884, 0;
	and.pred  	%p870, %p868, %p869;
	selp.b32 	%r1927, %r1888, %r1882, %p870;
	selp.b32 	%r1928, %r1882, %r1888, %p870;
	selp.b32 	%r1929, %r1891, %r1884, %p870;
	selp.b32 	%r1931, %r1884, %r1891, %p870;
	setp.lt.s32 	%p871, %r1896, 0;
	setp.gt.s32 	%p872, %r1889, 0;
	and.pred  	%p873, %p871, %p872;
	selp.b32 	%r1932, %r1893, %r1887, %p873;
	selp.b32 	%r1933, %r1887, %r1893, %p873;
	selp.b32 	%r1934, %r1896, %r1889, %p873;
	selp.b32 	%r1936, %r1889, %r1896, %p873;
	setp.lt.s32 	%p874, %r1900, 0;
	setp.gt.s32 	%p875, %r1894, 0;
	and.pred  	%p876, %p874, %p875;
	selp.b32 	%r1937, %r1898, %r1892, %p876;
	selp.b32 	%r1938, %r1892, %r1898, %p876;
	selp.b32 	%r1939, %r1900, %r1894, %p876;
	selp.b32 	%r1941, %r1894, %r1900, %p876;
	setp.lt.s32 	%p877, %r1911, 0;
	setp.gt.s32 	%p878, %r1903, 0;
	and.pred  	%p879, %p877, %p878;
	selp.b32 	%r1942, %r1908, %r1901, %p879;
	selp.b32 	%r1943, %r1901, %r1908, %p879;
	selp.b32 	%r1944, %r1911, %r1903, %p879;
	selp.b32 	%r1946, %r1903, %r1911, %p879;
	setp.lt.s32 	%p880, %r1916, 0;
	setp.gt.s32 	%p881, %r1909, 0;
	and.pred  	%p882, %p880, %p881;
	selp.b32 	%r1947, %r1913, %r1907, %p882;
	selp.b32 	%r1948, %r1907, %r1913, %p882;
	selp.b32 	%r1949, %r1916, %r1909, %p882;
	selp.b32 	%r1951, %r1909, %r1916, %p882;
	setp.lt.s32 	%p883, %r1921, 0;
	setp.gt.s32 	%p884, %r1914, 0;
	and.pred  	%p885, %p883, %p884;
	selp.b32 	%r1952, %r1918, %r1912, %p885;
	selp.b32 	%r1953, %r1912, %r1918, %p885;
	selp.b32 	%r1954, %r1921, %r1914, %p885;
	selp.b32 	%r1956, %r1914, %r1921, %p885;
	setp.lt.s32 	%p886, %r1926, 0;
	setp.gt.s32 	%p887, %r1919, 0;
	and.pred  	%p888, %p886, %p887;
	selp.b32 	%r1957, %r1923, %r1917, %p888;
	selp.b32 	%r1958, %r1917, %r1923, %p888;
	selp.b32 	%r1959, %r1926, %r1919, %p888;
	selp.b32 	%r1961, %r1919, %r1926, %p888;
	setp.lt.s32 	%p889, %r1931, 0;
	setp.gt.s32 	%p890, %r1924, 0;
	and.pred  	%p891, %p889, %p890;
	selp.b32 	%r1962, %r1928, %r1922, %p891;
	selp.b32 	%r1963, %r1922, %r1928, %p891;
	selp.b32 	%r1964, %r1931, %r1924, %p891;
	selp.b32 	%r1966, %r1924, %r1931, %p891;
	setp.lt.s32 	%p892, %r1936, 0;
	setp.gt.s32 	%p893, %r1929, 0;
	and.pred  	%p894, %p892, %p893;
	selp.b32 	%r1967, %r1933, %r1927, %p894;
	selp.b32 	%r1968, %r1927, %r1933, %p894;
	selp.b32 	%r1969, %r1936, %r1929, %p894;
	selp.b32 	%r1971, %r1929, %r1936, %p894;
	setp.lt.s32 	%p895, %r1941, 0;
	setp.gt.s32 	%p896, %r1934, 0;
	and.pred  	%p897, %p895, %p896;
	selp.b32 	%r1972, %r1938, %r1932, %p897;
	selp.b32 	%r1973, %r1932, %r1938, %p897;
	selp.b32 	%r1974, %r1941, %r1934, %p897;
	selp.b32 	%r1976, %r1934, %r1941, %p897;
	setp.lt.s32 	%p898, %r1899, 0;
	setp.gt.s32 	%p899, %r1939, 0;
	and.pred  	%p900, %p898, %p899;
	selp.b32 	%r1977, %r1897, %r1937, %p900;
	selp.b32 	%r1978, %r1937, %r1897, %p900;
	selp.b32 	%r1979, %r1899, %r1939, %p900;
	selp.b32 	%r1980, %r1939, %r1899, %p900;
	setp.lt.s32 	%p901, %r1946, 0;
	setp.gt.s32 	%p902, %r1905, 0;
	and.pred  	%p903, %p901, %p902;
	selp.b32 	%r1981, %r1943, %r1902, %p903;
	selp.b32 	%r1982, %r1902, %r1943, %p903;
	selp.b32 	%r1983, %r1946, %r1905, %p903;
	selp.b32 	%r1985, %r1905, %r1946, %p903;
	setp.lt.s32 	%p904, %r1951, 0;
	setp.gt.s32 	%p905, %r1944, 0;
	and.pred  	%p906, %p904, %p905;
	selp.b32 	%r1987, %r1948, %r1942, %p906;
	selp.b32 	%r1988, %r1942, %r1948, %p906;
	selp.b32 	%r1989, %r1951, %r1944, %p906;
	selp.b32 	%r1991, %r1944, %r1951, %p906;
	setp.lt.s32 	%p907, %r1956, 0;
	setp.gt.s32 	%p908, %r1949, 0;
	and.pred  	%p909, %p907, %p908;
	selp.b32 	%r1992, %r1953, %r1947, %p909;
	selp.b32 	%r1993, %r1947, %r1953, %p909;
	selp.b32 	%r1994, %r1956, %r1949, %p909;
	selp.b32 	%r1996, %r1949, %r1956, %p909;
	setp.lt.s32 	%p910, %r1961, 0;
	setp.gt.s32 	%p911, %r1954, 0;
	and.pred  	%p912, %p910, %p911;
	selp.b32 	%r1997, %r1958, %r1952, %p912;
	selp.b32 	%r1998, %r1952, %r1958, %p912;
	selp.b32 	%r1999, %r1961, %r1954, %p912;
	selp.b32 	%r2001, %r1954, %r1961, %p912;
	setp.lt.s32 	%p913, %r1966, 0;
	setp.gt.s32 	%p914, %r1959, 0;
	and.pred  	%p915, %p913, %p914;
	selp.b32 	%r2002, %r1963, %r1957, %p915;
	selp.b32 	%r2003, %r1957, %r1963, %p915;
	selp.b32 	%r2004, %r1966, %r1959, %p915;
	selp.b32 	%r2006, %r1959, %r1966, %p915;
	setp.lt.s32 	%p916, %r1971, 0;
	setp.gt.s32 	%p917, %r1964, 0;
	and.pred  	%p918, %p916, %p917;
	selp.b32 	%r2007, %r1968, %r1962, %p918;
	selp.b32 	%r2008, %r1962, %r1968, %p918;
	selp.b32 	%r2009, %r1971, %r1964, %p918;
	selp.b32 	%r2011, %r1964, %r1971, %p918;
	setp.lt.s32 	%p919, %r1976, 0;
	setp.gt.s32 	%p920, %r1969, 0;
	and.pred  	%p921, %p919, %p920;
	selp.b32 	%r2012, %r1973, %r1967, %p921;
	selp.b32 	%r2013, %r1967, %r1973, %p921;
	selp.b32 	%r2014, %r1976, %r1969, %p921;
	selp.b32 	%r2016, %r1969, %r1976, %p921;
	setp.lt.s32 	%p922, %r1980, 0;
	setp.gt.s32 	%p923, %r1974, 0;
	and.pred  	%p924, %p922, %p923;
	selp.b32 	%r2017, %r1978, %r1972, %p924;
	selp.b32 	%r2018, %r1972, %r1978, %p924;
	selp.b32 	%r2019, %r1980, %r1974, %p924;
	selp.b32 	%r2021, %r1974, %r1980, %p924;
	setp.lt.s32 	%p925, %r1991, 0;
	setp.gt.s32 	%p926, %r1983, 0;
	and.pred  	%p927, %p925, %p926;
	selp.b32 	%r2022, %r1988, %r1981, %p927;
	selp.b32 	%r2023, %r1981, %r1988, %p927;
	selp.b32 	%r2024, %r1991, %r1983, %p927;
	selp.b32 	%r2026, %r1983, %r1991, %p927;
	setp.lt.s32 	%p928, %r1996, 0;
	setp.gt.s32 	%p929, %r1989, 0;
	and.pred  	%p930, %p928, %p929;
	selp.b32 	%r2027, %r1993, %r1987, %p930;
	selp.b32 	%r2028, %r1987, %r1993, %p930;
	selp.b32 	%r2029, %r1996, %r1989, %p930;
	selp.b32 	%r2031, %r1989, %r1996, %p930;
	setp.lt.s32 	%p931, %r2001, 0;
	setp.gt.s32 	%p932, %r1994, 0;
	and.pred  	%p933, %p931, %p932;
	selp.b32 	%r2032, %r1998, %r1992, %p933;
	selp.b32 	%r2033, %r1992, %r1998, %p933;
	selp.b32 	%r2034, %r2001, %r1994, %p933;
	selp.b32 	%r2036, %r1994, %r2001, %p933;
	setp.lt.s32 	%p934, %r2006, 0;
	setp.gt.s32 	%p935, %r1999, 0;
	and.pred  	%p936, %p934, %p935;
	selp.b32 	%r2037, %r2003, %r1997, %p936;
	selp.b32 	%r2038, %r1997, %r2003, %p936;
	selp.b32 	%r2039, %r2006, %r1999, %p936;
	selp.b32 	%r2041, %r1999, %r2006, %p936;
	setp.lt.s32 	%p937, %r2011, 0;
	setp.gt.s32 	%p938, %r2004, 0;
	and.pred  	%p939, %p937, %p938;
	selp.b32 	%r2042, %r2008, %r2002, %p939;
	selp.b32 	%r2043, %r2002, %r2008, %p939;
	selp.b32 	%r2044, %r2011, %r2004, %p939;
	selp.b32 	%r2046, %r2004, %r2011, %p939;
	setp.lt.s32 	%p940, %r2016, 0;
	setp.gt.s32 	%p941, %r2009, 0;
	and.pred  	%p942, %p940, %p941;
	selp.b32 	%r2047, %r2013, %r2007, %p942;
	selp.b32 	%r2048, %r2007, %r2013, %p942;
	selp.b32 	%r2049, %r2016, %r2009, %p942;
	selp.b32 	%r2051, %r2009, %r2016, %p942;
	setp.lt.s32 	%p943, %r2021, 0;
	setp.gt.s32 	%p944, %r2014, 0;
	and.pred  	%p945, %p943, %p944;
	selp.b32 	%r2052, %r2018, %r2012, %p945;
	selp.b32 	%r2053, %r2012, %r2018, %p945;
	selp.b32 	%r2054, %r2021, %r2014, %p945;
	selp.b32 	%r2056, %r2014, %r2021, %p945;
	setp.lt.s32 	%p946, %r1979, 0;
	setp.gt.s32 	%p947, %r2019, 0;
	and.pred  	%p948, %p946, %p947;
	selp.b32 	%r2057, %r1977, %r2017, %p948;
	selp.b32 	%r2058, %r2017, %r1977, %p948;
	selp.b32 	%r2059, %r1979, %r2019, %p948;
	selp.b32 	%r2060, %r2019, %r1979, %p948;
	setp.lt.s32 	%p949, %r2026, 0;
	setp.gt.s32 	%p950, %r1985, 0;
	and.pred  	%p951, %p949, %p950;
	selp.b32 	%r2061, %r2023, %r1982, %p951;
	selp.b32 	%r2062, %r1982, %r2023, %p951;
	selp.b32 	%r2063, %r2026, %r1985, %p951;
	selp.b32 	%r2065, %r1985, %r2026, %p951;
	setp.lt.s32 	%p952, %r2031, 0;
	setp.gt.s32 	%p953, %r2024, 0;
	and.pred  	%p954, %p952, %p953;
	selp.b32 	%r2067, %r2028, %r2022, %p954;
	selp.b32 	%r2068, %r2022, %r2028, %p954;
	selp.b32 	%r2069, %r2031, %r2024, %p954;
	selp.b32 	%r2071, %r2024, %r2031, %p954;
	setp.lt.s32 	%p955, %r2036, 0;
	setp.gt.s32 	%p956, %r2029, 0;
	and.pred  	%p957, %p955, %p956;
	selp.b32 	%r2072, %r2033, %r2027, %p957;
	selp.b32 	%r2073, %r2027, %r2033, %p957;
	selp.b32 	%r2074, %r2036, %r2029, %p957;
	selp.b32 	%r2076, %r2029, %r2036, %p957;
	setp.lt.s32 	%p958, %r2041, 0;
	setp.gt.s32 	%p959, %r2034, 0;
	and.pred  	%p960, %p958, %p959;
	selp.b32 	%r2077, %r2038, %r2032, %p960;
	selp.b32 	%r2078, %r2032, %r2038, %p960;
	selp.b32 	%r2079, %r2041, %r2034, %p960;
	selp.b32 	%r2081, %r2034, %r2041, %p960;
	setp.lt.s32 	%p961, %r2046, 0;
	setp.gt.s32 	%p962, %r2039, 0;
	and.pred  	%p963, %p961, %p962;
	selp.b32 	%r2082, %r2043, %r2037, %p963;
	selp.b32 	%r2083, %r2037, %r2043, %p963;
	selp.b32 	%r2084, %r2046, %r2039, %p963;
	selp.b32 	%r2086, %r2039, %r2046, %p963;
	setp.lt.s32 	%p964, %r2051, 0;
	setp.gt.s32 	%p965, %r2044, 0;
	and.pred  	%p966, %p964, %p965;
	selp.b32 	%r2087, %r2048, %r2042, %p966;
	selp.b32 	%r2088, %r2042, %r2048, %p966;
	selp.b32 	%r2089, %r2051, %r2044, %p966;
	selp.b32 	%r2091, %r2044, %r2051, %p966;
	setp.lt.s32 	%p967, %r2056, 0;
	setp.gt.s32 	%p968, %r2049, 0;
	and.pred  	%p969, %p967, %p968;
	selp.b32 	%r2092, %r2053, %r2047, %p969;
	selp.b32 	%r2093, %r2047, %r2053, %p969;
	selp.b32 	%r2094, %r2056, %r2049, %p969;
	selp.b32 	%r2096, %r2049, %r2056, %p969;
	setp.lt.s32 	%p970, %r2060, 0;
	setp.gt.s32 	%p971, %r2054, 0;
	and.pred  	%p972, %p970, %p971;
	selp.b32 	%r2097, %r2058, %r2052, %p972;
	selp.b32 	%r2098, %r2052, %r2058, %p972;
	selp.b32 	%r2099, %r2060, %r2054, %p972;
	selp.b32 	%r2101, %r2054, %r2060, %p972;
	setp.lt.s32 	%p973, %r2071, 0;
	setp.gt.s32 	%p974, %r2063, 0;
	and.pred  	%p975, %p973, %p974;
	selp.b32 	%r2102, %r2068, %r2061, %p975;
	selp.b32 	%r2103, %r2061, %r2068, %p975;
	selp.b32 	%r2104, %r2071, %r2063, %p975;
	selp.b32 	%r2106, %r2063, %r2071, %p975;
	setp.lt.s32 	%p976, %r2076, 0;
	setp.gt.s32 	%p977, %r2069, 0;
	and.pred  	%p978, %p976, %p977;
	selp.b32 	%r2107, %r2073, %r2067, %p978;
	selp.b32 	%r2108, %r2067, %r2073, %p978;
	selp.b32 	%r2109, %r2076, %r2069, %p978;
	selp.b32 	%r2111, %r2069, %r2076, %p978;
	setp.lt.s32 	%p979, %r2081, 0;
	setp.gt.s32 	%p980, %r2074, 0;
	and.pred  	%p981, %p979, %p980;
	selp.b32 	%r2112, %r2078, %r2072, %p981;
	selp.b32 	%r2113, %r2072, %r2078, %p981;
	selp.b32 	%r2114, %r2081, %r2074, %p981;
	selp.b32 	%r2116, %r2074, %r2081, %p981;
	setp.lt.s32 	%p982, %r2086, 0;
	setp.gt.s32 	%p983, %r2079, 0;
	and.pred  	%p984, %p982, %p983;
	selp.b32 	%r2117, %r2083, %r2077, %p984;
	selp.b32 	%r2118, %r2077, %r2083, %p984;
	selp.b32 	%r2119, %r2086, %r2079, %p984;
	selp.b32 	%r2121, %r2079, %r2086, %p984;
	setp.lt.s32 	%p985, %r2091, 0;
	setp.gt.s32 	%p986, %r2084, 0;
	and.pred  	%p987, %p985, %p986;
	selp.b32 	%r2122, %r2088, %r2082, %p987;
	selp.b32 	%r2123, %r2082, %r2088, %p987;
	selp.b32 	%r2124, %r2091, %r2084, %p987;
	selp.b32 	%r2126, %r2084, %r2091, %p987;
	setp.lt.s32 	%p988, %r2096, 0;
	setp.gt.s32 	%p989, %r2089, 0;
	and.pred  	%p990, %p988, %p989;
	selp.b32 	%r2127, %r2093, %r2087, %p990;
	selp.b32 	%r2128, %r2087, %r2093, %p990;
	selp.b32 	%r2129, %r2096, %r2089, %p990;
	selp.b32 	%r2131, %r2089, %r2096, %p990;
	setp.lt.s32 	%p991, %r2101, 0;
	setp.gt.s32 	%p992, %r2094, 0;
	and.pred  	%p993, %p991, %p992;
	selp.b32 	%r2132, %r2098, %r2092, %p993;
	selp.b32 	%r2133, %r2092, %r2098, %p993;
	selp.b32 	%r2134, %r2101, %r2094, %p993;
	selp.b32 	%r2136, %r2094, %r2101, %p993;
	setp.lt.s32 	%p994, %r2059, 0;
	setp.gt.s32 	%p995, %r2099, 0;
	and.pred  	%p996, %p994, %p995;
	selp.b32 	%r2137, %r2057, %r2097, %p996;
	selp.b32 	%r2138, %r2097, %r2057, %p996;
	selp.b32 	%r2139, %r2059, %r2099, %p996;
	selp.b32 	%r2140, %r2099, %r2059, %p996;
	setp.lt.s32 	%p997, %r2106, 0;
	setp.gt.s32 	%p998, %r2065, 0;
	and.pred  	%p999, %p997, %p998;
	selp.b32 	%r2141, %r2103, %r2062, %p999;
	selp.b32 	%r2142, %r2062, %r2103, %p999;
	selp.b32 	%r2143, %r2106, %r2065, %p999;
	selp.b32 	%r2145, %r2065, %r2106, %p999;
	setp.lt.s32 	%p1000, %r2111, 0;
	setp.gt.s32 	%p1001, %r2104, 0;
	and.pred  	%p1002, %p1000, %p1001;
	selp.b32 	%r2147, %r2108, %r2102, %p1002;
	selp.b32 	%r2148, %r2102, %r2108, %p1002;
	selp.b32 	%r2149, %r2111, %r2104, %p1002;
	selp.b32 	%r2151, %r2104, %r2111, %p1002;
	setp.lt.s32 	%p1003, %r2116, 0;
	setp.gt.s32 	%p1004, %r2109, 0;
	and.pred  	%p1005, %p1003, %p1004;
	selp.b32 	%r2152, %r2113, %r2107, %p1005;
	selp.b32 	%r2153, %r2107, %r2113, %p1005;
	selp.b32 	%r2154, %r2116, %r2109, %p1005;
	selp.b32 	%r2156, %r2109, %r2116, %p1005;
	setp.lt.s32 	%p1006, %r2121, 0;
	setp.gt.s32 	%p1007, %r2114, 0;
	and.pred  	%p1008, %p1006, %p1007;
	selp.b32 	%r2157, %r2118, %r2112, %p1008;
	selp.b32 	%r2158, %r2112, %r2118, %p1008;
	selp.b32 	%r2159, %r2121, %r2114, %p1008;
	selp.b32 	%r2161, %r2114, %r2121, %p1008;
	setp.lt.s32 	%p1009, %r2126, 0;
	setp.gt.s32 	%p1010, %r2119, 0;
	and.pred  	%p1011, %p1009, %p1010;
	selp.b32 	%r2162, %r2123, %r2117, %p1011;
	selp.b32 	%r2163, %r2117, %r2123, %p1011;
	selp.b32 	%r2164, %r2126, %r2119, %p1011;
	selp.b32 	%r2166, %r2119, %r2126, %p1011;
	setp.lt.s32 	%p1012, %r2131, 0;
	setp.gt.s32 	%p1013, %r2124, 0;
	and.pred  	%p1014, %p1012, %p1013;
	selp.b32 	%r2167, %r2128, %r2122, %p1014;
	selp.b32 	%r2168, %r2122, %r2128, %p1014;
	selp.b32 	%r2169, %r2131, %r2124, %p1014;
	selp.b32 	%r2171, %r2124, %r2131, %p1014;
	setp.lt.s32 	%p1015, %r2136, 0;
	setp.gt.s32 	%p1016, %r2129, 0;
	and.pred  	%p1017, %p1015, %p1016;
	selp.b32 	%r2172, %r2133, %r2127, %p1017;
	selp.b32 	%r2173, %r2127, %r2133, %p1017;
	selp.b32 	%r2174, %r2136, %r2129, %p1017;
	selp.b32 	%r2176, %r2129, %r2136, %p1017;
	setp.lt.s32 	%p1018, %r2140, 0;
	setp.gt.s32 	%p1019, %r2134, 0;
	and.pred  	%p1020, %p1018, %p1019;
	selp.b32 	%r2177, %r2138, %r2132, %p1020;
	selp.b32 	%r2178, %r2132, %r2138, %p1020;
	selp.b32 	%r2179, %r2140, %r2134, %p1020;
	selp.b32 	%r2181, %r2134, %r2140, %p1020;
	setp.lt.s32 	%p1021, %r2151, 0;
	setp.gt.s32 	%p1022, %r2143, 0;
	and.pred  	%p1023, %p1021, %p1022;
	selp.b32 	%r2182, %r2148, %r2141, %p1023;
	selp.b32 	%r2183, %r2141, %r2148, %p1023;
	selp.b32 	%r2184, %r2151, %r2143, %p1023;
	selp.b32 	%r2186, %r2143, %r2151, %p1023;
	setp.lt.s32 	%p1024, %r2156, 0;
	setp.gt.s32 	%p1025, %r2149, 0;
	and.pred  	%p1026, %p1024, %p1025;
	selp.b32 	%r2187, %r2153, %r2147, %p1026;
	selp.b32 	%r2188, %r2147, %r2153, %p1026;
	selp.b32 	%r2189, %r2156, %r2149, %p1026;
	selp.b32 	%r2191, %r2149, %r2156, %p1026;
	setp.lt.s32 	%p1027, %r2161, 0;
	setp.gt.s32 	%p1028, %r2154, 0;
	and.pred  	%p1029, %p1027, %p1028;
	selp.b32 	%r2192, %r2158, %r2152, %p1029;
	selp.b32 	%r2193, %r2152, %r2158, %p1029;
	selp.b32 	%r2194, %r2161, %r2154, %p1029;
	selp.b32 	%r2196, %r2154, %r2161, %p1029;
	setp.lt.s32 	%p1030, %r2166, 0;
	setp.gt.s32 	%p1031, %r2159, 0;
	and.pred  	%p1032, %p1030, %p1031;
	selp.b32 	%r2197, %r2163, %r2157, %p1032;
	selp.b32 	%r2198, %r2157, %r2163, %p1032;
	selp.b32 	%r2199, %r2166, %r2159, %p1032;
	selp.b32 	%r2201, %r2159, %r2166, %p1032;
	setp.lt.s32 	%p1033, %r2171, 0;
	setp.gt.s32 	%p1034, %r2164, 0;
	and.pred  	%p1035, %p1033, %p1034;
	selp.b32 	%r2202, %r2168, %r2162, %p1035;
	selp.b32 	%r2203, %r2162, %r2168, %p1035;
	selp.b32 	%r2204, %r2171, %r2164, %p1035;
	selp.b32 	%r2206, %r2164, %r2171, %p1035;
	setp.lt.s32 	%p1036, %r2176, 0;
	setp.gt.s32 	%p1037, %r2169, 0;
	and.pred  	%p1038, %p1036, %p1037;
	selp.b32 	%r2207, %r2173, %r2167, %p1038;
	selp.b32 	%r2208, %r2167, %r2173, %p1038;
	selp.b32 	%r2209, %r2176, %r2169, %p1038;
	selp.b32 	%r2211, %r2169, %r2176, %p1038;
	setp.lt.s32 	%p1039, %r2181, 0;
	setp.gt.s32 	%p1040, %r2174, 0;
	and.pred  	%p1041, %p1039, %p1040;
	selp.b32 	%r2212, %r2178, %r2172, %p1041;
	selp.b32 	%r2213, %r2172, %r2178, %p1041;
	selp.b32 	%r2214, %r2181, %r2174, %p1041;
	selp.b32 	%r2216, %r2174, %r2181, %p1041;
	setp.lt.s32 	%p1042, %r2139, 0;
	setp.gt.s32 	%p1043, %r2179, 0;
	and.pred  	%p1044, %p1042, %p1043;
	selp.b32 	%r2217, %r2137, %r2177, %p1044;
	selp.b32 	%r2218, %r2177, %r2137, %p1044;
	selp.b32 	%r2219, %r2139, %r2179, %p1044;
	selp.b32 	%r2220, %r2179, %r2139, %p1044;
	setp.lt.s32 	%p1045, %r2186, 0;
	setp.gt.s32 	%p1046, %r2145, 0;
	and.pred  	%p1047, %p1045, %p1046;
	selp.b32 	%r2221, %r2183, %r2142, %p1047;
	selp.b32 	%r2222, %r2142, %r2183, %p1047;
	selp.b32 	%r2223, %r2186, %r2145, %p1047;
	selp.b32 	%r2225, %r2145, %r2186, %p1047;
	setp.lt.s32 	%p1048, %r2191, 0;
	setp.gt.s32 	%p1049, %r2184, 0;
	and.pred  	%p1050, %p1048, %p1049;
	selp.b32 	%r2227, %r2188, %r2182, %p1050;
	selp.b32 	%r2228, %r2182, %r2188, %p1050;
	selp.b32 	%r2229, %r2191, %r2184, %p1050;
	selp.b32 	%r2231, %r2184, %r2191, %p1050;
	setp.lt.s32 	%p1051, %r2196, 0;
	setp.gt.s32 	%p1052, %r2189, 0;
	and.pred  	%p1053, %p1051, %p1052;
	selp.b32 	%r2232, %r2193, %r2187, %p1053;
	selp.b32 	%r2233, %r2187, %r2193, %p1053;
	selp.b32 	%r2234, %r2196, %r2189, %p1053;
	selp.b32 	%r2236, %r2189, %r2196, %p1053;
	setp.lt.s32 	%p1054, %r2201, 0;
	setp.gt.s32 	%p1055, %r2194, 0;
	and.pred  	%p1056, %p1054, %p1055;
	selp.b32 	%r2237, %r2198, %r2192, %p1056;
	selp.b32 	%r2238, %r2192, %r2198, %p1056;
	selp.b32 	%r2239, %r2201, %r2194, %p1056;
	selp.b32 	%r2241, %r2194, %r2201, %p1056;
	setp.lt.s32 	%p1057, %r2206, 0;
	setp.gt.s32 	%p1058, %r2199, 0;
	and.pred  	%p1059, %p1057, %p1058;
	selp.b32 	%r2242, %r2203, %r2197, %p1059;
	selp.b32 	%r2243, %r2197, %r2203, %p1059;
	selp.b32 	%r2244, %r2206, %r2199, %p1059;
	selp.b32 	%r2246, %r2199, %r2206, %p1059;
	setp.lt.s32 	%p1060, %r2211, 0;
	setp.gt.s32 	%p1061, %r2204, 0;
	and.pred  	%p1062, %p1060, %p1061;
	selp.b32 	%r2247, %r2208, %r2202, %p1062;
	selp.b32 	%r2248, %r2202, %r2208, %p1062;
	selp.b32 	%r2249, %r2211, %r2204, %p1062;
	selp.b32 	%r2251, %r2204, %r2211, %p1062;
	setp.lt.s32 	%p1063, %r2216, 0;
	setp.gt.s32 	%p1064, %r2209, 0;
	and.pred  	%p1065, %p1063, %p1064;
	selp.b32 	%r2252, %r2213, %r2207, %p1065;
	selp.b32 	%r2253, %r2207, %r2213, %p1065;
	selp.b32 	%r2254, %r2216, %r2209, %p1065;
	selp.b32 	%r2256, %r2209, %r2216, %p1065;
	setp.lt.s32 	%p1066, %r2220, 0;
	setp.gt.s32 	%p1067, %r2214, 0;
	and.pred  	%p1068, %p1066, %p1067;
	selp.b32 	%r2257, %r2218, %r2212, %p1068;
	selp.b32 	%r2258, %r2212, %r2218, %p1068;
	selp.b32 	%r2259, %r2220, %r2214, %p1068;
	selp.b32 	%r2261, %r2214, %r2220, %p1068;
	setp.lt.s32 	%p1069, %r2231, 0;
	setp.gt.s32 	%p1070, %r2223, 0;
	and.pred  	%p1071, %p1069, %p1070;
	selp.b32 	%r2262, %r2228, %r2221, %p1071;
	selp.b32 	%r2263, %r2221, %r2228, %p1071;
	selp.b32 	%r2264, %r2231, %r2223, %p1071;
	selp.b32 	%r2266, %r2223, %r2231, %p1071;
	setp.lt.s32 	%p1072, %r2236, 0;
	setp.gt.s32 	%p1073, %r2229, 0;
	and.pred  	%p1074, %p1072, %p1073;
	selp.b32 	%r2267, %r2233, %r2227, %p1074;
	selp.b32 	%r2268, %r2227, %r2233, %p1074;
	selp.b32 	%r2269, %r2236, %r2229, %p1074;
	selp.b32 	%r2271, %r2229, %r2236, %p1074;
	setp.lt.s32 	%p1075, %r2241, 0;
	setp.gt.s32 	%p1076, %r2234, 0;
	and.pred  	%p1077, %p1075, %p1076;
	selp.b32 	%r2272, %r2238, %r2232, %p1077;
	selp.b32 	%r2273, %r2232, %r2238, %p1077;
	selp.b32 	%r2274, %r2241, %r2234, %p1077;
	selp.b32 	%r2276, %r2234, %r2241, %p1077;
	setp.lt.s32 	%p1078, %r2246, 0;
	setp.gt.s32 	%p1079, %r2239, 0;
	and.pred  	%p1080, %p1078, %p1079;
	selp.b32 	%r2277, %r2243, %r2237, %p1080;
	selp.b32 	%r2278, %r2237, %r2243, %p1080;
	selp.b32 	%r2279, %r2246, %r2239, %p1080;
	selp.b32 	%r2281, %r2239, %r2246, %p1080;
	setp.lt.s32 	%p1081, %r2251, 0;
	setp.gt.s32 	%p1082, %r2244, 0;
	and.pred  	%p1083, %p1081, %p1082;
	selp.b32 	%r2282, %r2248, %r2242, %p1083;
	selp.b32 	%r2283, %r2242, %r2248, %p1083;
	selp.b32 	%r2284, %r2251, %r2244, %p1083;
	selp.b32 	%r2286, %r2244, %r2251, %p1083;
	setp.lt.s32 	%p1084, %r2256, 0;
	setp.gt.s32 	%p1085, %r2249, 0;
	and.pred  	%p1086, %p1084, %p1085;
	selp.b32 	%r2287, %r2253, %r2247, %p1086;
	selp.b32 	%r2288, %r2247, %r2253, %p1086;
	selp.b32 	%r2289, %r2256, %r2249, %p1086;
	selp.b32 	%r2291, %r2249, %r2256, %p1086;
	setp.lt.s32 	%p1087, %r2261, 0;
	setp.gt.s32 	%p1088, %r2254, 0;
	and.pred  	%p1089, %p1087, %p1088;
	selp.b32 	%r2292, %r2258, %r2252, %p1089;
	selp.b32 	%r2293, %r2252, %r2258, %p1089;
	selp.b32 	%r2294, %r2261, %r2254, %p1089;
	selp.b32 	%r2296, %r2254, %r2261, %p1089;
	setp.lt.s32 	%p1090, %r2219, 0;
	setp.gt.s32 	%p1091, %r2259, 0;
	and.pred  	%p1092, %p1090, %p1091;
	selp.b32 	%r2297, %r2217, %r2257, %p1092;
	selp.b32 	%r2298, %r2257, %r2217, %p1092;
	selp.b32 	%r2299, %r2219, %r2259, %p1092;
	selp.b32 	%r2300, %r2259, %r2219, %p1092;
	setp.lt.s32 	%p1093, %r2266, 0;
	setp.gt.s32 	%p1094, %r2225, 0;
	and.pred  	%p1095, %p1093, %p1094;
	selp.b32 	%r2301, %r2263, %r2222, %p1095;
	selp.b32 	%r2302, %r2222, %r2263, %p1095;
	selp.b32 	%r2303, %r2266, %r2225, %p1095;
	selp.b32 	%r2305, %r2225, %r2266, %p1095;
	setp.lt.s32 	%p1096, %r2271, 0;
	setp.gt.s32 	%p1097, %r2264, 0;
	and.pred  	%p1098, %p1096, %p1097;
	selp.b32 	%r2307, %r2268, %r2262, %p1098;
	selp.b32 	%r2308, %r2262, %r2268, %p1098;
	selp.b32 	%r2309, %r2271, %r2264, %p1098;
	selp.b32 	%r2311, %r2264, %r2271, %p1098;
	setp.lt.s32 	%p1099, %r2276, 0;
	setp.gt.s32 	%p1100, %r2269, 0;
	and.pred  	%p1101, %p1099, %p1100;
	selp.b32 	%r2312, %r2273, %r2267, %p1101;
	selp.b32 	%r2313, %r2267, %r2273, %p1101;
	selp.b32 	%r2314, %r2276, %r2269, %p1101;
	selp.b32 	%r2316, %r2269, %r2276, %p1101;
	setp.lt.s32 	%p1102, %r2281, 0;
	setp.gt.s32 	%p1103, %r2274, 0;
	and.pred  	%p1104, %p1102, %p1103;
	selp.b32 	%r2317, %r2278, %r2272, %p1104;
	selp.b32 	%r2318, %r2272, %r2278, %p1104;
	selp.b32 	%r2319, %r2281, %r2274, %p1104;
	selp.b32 	%r2321, %r2274, %r2281, %p1104;
	setp.lt.s32 	%p1105, %r2286, 0;
	setp.gt.s32 	%p1106, %r2279, 0;
	and.pred  	%p1107, %p1105, %p1106;
	selp.b32 	%r2322, %r2283, %r2277, %p1107;
	selp.b32 	%r2323, %r2277, %r2283, %p1107;
	selp.b32 	%r2324, %r2286, %r2279, %p1107;
	selp.b32 	%r2326, %r2279, %r2286, %p1107;
	setp.lt.s32 	%p1108, %r2291, 0;
	setp.gt.s32 	%p1109, %r2284, 0;
	and.pred  	%p1110, %p1108, %p1109;
	selp.b32 	%r2327, %r2288, %r2282, %p1110;
	selp.b32 	%r2328, %r2282, %r2288, %p1110;
	selp.b32 	%r2329, %r2291, %r2284, %p1110;
	selp.b32 	%r2331, %r2284, %r2291, %p1110;
	setp.lt.s32 	%p1111, %r2296, 0;
	setp.gt.s32 	%p1112, %r2289, 0;
	and.pred  	%p1113, %p1111, %p1112;
	selp.b32 	%r2332, %r2293, %r2287, %p1113;
	selp.b32 	%r2333, %r2287, %r2293, %p1113;
	selp.b32 	%r2334, %r2296, %r2289, %p1113;
	selp.b32 	%r2336, %r2289, %r2296, %p1113;
	setp.lt.s32 	%p1114, %r2300, 0;
	setp.gt.s32 	%p1115, %r2294, 0;
	and.pred  	%p1116, %p1114, %p1115;
	selp.b32 	%r2337, %r2298, %r2292, %p1116;
	selp.b32 	%r2338, %r2292, %r2298, %p1116;
	selp.b32 	%r2339, %r2300, %r2294, %p1116;
	selp.b32 	%r2341, %r2294, %r2300, %p1116;
	setp.lt.s32 	%p1117, %r2311, 0;
	setp.gt.s32 	%p1118, %r2303, 0;
	and.pred  	%p1119, %p1117, %p1118;
	selp.b32 	%r2342, %r2308, %r2301, %p1119;
	selp.b32 	%r2343, %r2301, %r2308, %p1119;
	selp.b32 	%r2344, %r2311, %r2303, %p1119;
	selp.b32 	%r2346, %r2303, %r2311, %p1119;
	setp.lt.s32 	%p1120, %r2316, 0;
	setp.gt.s32 	%p1121, %r2309, 0;
	and.pred  	%p1122, %p1120, %p1121;
	selp.b32 	%r2347, %r2313, %r2307, %p1122;
	selp.b32 	%r2348, %r2307, %r2313, %p1122;
	selp.b32 	%r2349, %r2316, %r2309, %p1122;
	selp.b32 	%r2351, %r2309, %r2316, %p1122;
	setp.lt.s32 	%p1123, %r2321, 0;
	setp.gt.s32 	%p1124, %r2314, 0;
	and.pred  	%p1125, %p1123, %p1124;
	selp.b32 	%r2352, %r2318, %r2312, %p1125;
	selp.b32 	%r2353, %r2312, %r2318, %p1125;
	selp.b32 	%r2354, %r2321, %r2314, %p1125;
	selp.b32 	%r2356, %r2314, %r2321, %p1125;
	setp.lt.s32 	%p1126, %r2326, 0;
	setp.gt.s32 	%p1127, %r2319, 0;
	and.pred  	%p1128, %p1126, %p1127;
	selp.b32 	%r2357, %r2323, %r2317, %p1128;
	selp.b32 	%r2358, %r2317, %r2323, %p1128;
	selp.b32 	%r2359, %r2326, %r2319, %p1128;
	selp.b32 	%r2361, %r2319, %r2326, %p1128;
	setp.lt.s32 	%p1129, %r2331, 0;
	setp.gt.s32 	%p1130, %r2324, 0;
	and.pred  	%p1131, %p1129, %p1130;
	selp.b32 	%r2362, %r2328, %r2322, %p1131;
	selp.b32 	%r2363, %r2322, %r2328, %p1131;
	selp.b32 	%r2364, %r2331, %r2324, %p1131;
	selp.b32 	%r2366, %r2324, %r2331, %p1131;
	setp.lt.s32 	%p1132, %r2336, 0;
	setp.gt.s32 	%p1133, %r2329, 0;
	and.pred  	%p1134, %p1132, %p1133;
	selp.b32 	%r2367, %r2333, %r2327, %p1134;
	selp.b32 	%r2368, %r2327, %r2333, %p1134;
	selp.b32 	%r2369, %r2336, %r2329, %p1134;
	selp.b32 	%r2371, %r2329, %r2336, %p1134;
	setp.lt.s32 	%p1135, %r2341, 0;
	setp.gt.s32 	%p1136, %r2334, 0;
	and.pred  	%p1137, %p1135, %p1136;
	selp.b32 	%r2372, %r2338, %r2332, %p1137;
	selp.b32 	%r2373, %r2332, %r2338, %p1137;
	selp.b32 	%r2374, %r2341, %r2334, %p1137;
	selp.b32 	%r2376, %r2334, %r2341, %p1137;
	setp.lt.s32 	%p1138, %r2299, 0;
	setp.gt.s32 	%p1139, %r2339, 0;
	and.pred  	%p1140, %p1138, %p1139;
	selp.b32 	%r2640, %r2297, %r2337, %p1140;
	selp.b32 	%r2377, %r2337, %r2297, %p1140;
	selp.b32 	%r2657, %r2299, %r2339, %p1140;
	selp.b32 	%r2378, %r2339, %r2299, %p1140;
	setp.lt.s32 	%p1141, %r2346, 0;
	setp.gt.s32 	%p1142, %r2305, 0;
	and.pred  	%p1143, %p1141, %p1142;
	selp.b32 	%r2655, %r2343, %r2302, %p1143;
	selp.b32 	%r2656, %r2302, %r2343, %p1143;
	selp.b32 	%r2672, %r2346, %r2305, %p1143;
	selp.b32 	%r2673, %r2305, %r2346, %p1143;
	setp.lt.s32 	%p1144, %r2351, 0;
	setp.gt.s32 	%p1145, %r2344, 0;
	and.pred  	%p1146, %p1144, %p1145;
	selp.b32 	%r2653, %r2348, %r2342, %p1146;
	selp.b32 	%r2654, %r2342, %r2348, %p1146;
	selp.b32 	%r2670, %r2351, %r2344, %p1146;
	selp.b32 	%r2671, %r2344, %r2351, %p1146;
	setp.lt.s32 	%p1147, %r2356, 0;
	setp.gt.s32 	%p1148, %r2349, 0;
	and.pred  	%p1149, %p1147, %p1148;
	selp.b32 	%r2651, %r2353, %r2347, %p1149;
	selp.b32 	%r2652, %r2347, %r2353, %p1149;
	selp.b32 	%r2668, %r2356, %r2349, %p1149;
	selp.b32 	%r2669, %r2349, %r2356, %p1149;
	setp.lt.s32 	%p1150, %r2361, 0;
	setp.gt.s32 	%p1151, %r2354, 0;
	and.pred  	%p1152, %p1150, %p1151;
	selp.b32 	%r2649, %r2358, %r2352, %p1152;
	selp.b32 	%r2650, %r2352, %r2358, %p1152;
	selp.b32 	%r2666, %r2361, %r2354, %p1152;
	selp.b32 	%r2667, %r2354, %r2361, %p1152;
	setp.lt.s32 	%p1153, %r2366, 0;
	setp.gt.s32 	%p1154, %r2359, 0;
	and.pred  	%p1155, %p1153, %p1154;
	selp.b32 	%r2647, %r2363, %r2357, %p1155;
	selp.b32 	%r2648, %r2357, %r2363, %p1155;
	selp.b32 	%r2664, %r2366, %r2359, %p1155;
	selp.b32 	%r2665, %r2359, %r2366, %p1155;
	setp.lt.s32 	%p1156, %r2371, 0;
	setp.gt.s32 	%p1157, %r2364, 0;
	and.pred  	%p1158, %p1156, %p1157;
	selp.b32 	%r2645, %r2368, %r2362, %p1158;
	selp.b32 	%r2646, %r2362, %r2368, %p1158;
	selp.b32 	%r2662, %r2371, %r2364, %p1158;
	selp.b32 	%r2663, %r2364, %r2371, %p1158;
	setp.lt.s32 	%p1159, %r2376, 0;
	setp.gt.s32 	%p1160, %r2369, 0;
	and.pred  	%p1161, %p1159, %p1160;
	selp.b32 	%r2643, %r2373, %r2367, %p1161;
	selp.b32 	%r2644, %r2367, %r2373, %p1161;
	selp.b32 	%r2660, %r2376, %r2369, %p1161;
	selp.b32 	%r2661, %r2369, %r2376, %p1161;
	setp.lt.s32 	%p1162, %r2378, 0;
	setp.gt.s32 	%p1163, %r2374, 0;
	and.pred  	%p1164, %p1162, %p1163;
	selp.b32 	%r2641, %r2377, %r2372, %p1164;
	selp.b32 	%r2642, %r2372, %r2377, %p1164;
	selp.b32 	%r2658, %r2378, %r2374, %p1164;
	selp.b32 	%r2659, %r2374, %r2378, %p1164;
	mad.lo.s32 	%r40, %r1, 68, %r1680;
	mov.b32 	%r2674, 2;
$L__BB9_2:
	mov.u32 	%r75, %r2674;
	bar.sync 	0;
	add.s32 	%r2379, %r75, -1;
	shr.u32 	%r2380, %r75, 1;
	st.shared.u32 	[%r40], %r2673;
	st.shared.u32 	[%r40+4], %r2672;
	st.shared.u32 	[%r40+8], %r2671;
	st.shared.u32 	[%r40+12], %r2670;
	st.shared.u32 	[%r40+16], %r2669;
	st.shared.u32 	[%r40+20], %r2668;
	st.shared.u32 	[%r40+24], %r2667;
	st.shared.u32 	[%r40+28], %r2666;
	st.shared.u32 	[%r40+32], %r2665;
	st.shared.u32 	[%r40+36], %r2664;
	st.shared.u32 	[%r40+40], %r2663;
	st.shared.u32 	[%r40+44], %r2662;
	st.shared.u32 	[%r40+48], %r2661;
	st.shared.u32 	[%r40+52], %r2660;
	st.shared.u32 	[%r40+56], %r2659;
	st.shared.u32 	[%r40+60], %r2658;
	st.shared.u32 	[%r40+64], %r2657;
	bar.sync 	0;
	neg.s32 	%r2381, %r75;
	and.b32  	%r2382, %r1, %r2381;
	mul.lo.s32 	%r2383, %r2382, 17;
	mul.lo.s32 	%r2384, %r2380, 17;
	and.b32  	%r2385, %r2379, %r1;
	mul.lo.s32 	%r2386, %r2385, 17;
	min.u32 	%r76, %r2386, 4352;
	min.u32 	%r77, %r2383, 4352;
	add.s32 	%r2387, %r77, %r2384;
	min.u32 	%r78, %r2387, 4352;
	add.s32 	%r2388, %r78, %r2384;
	min.u32 	%r79, %r2388, 4352;
	sub.s32 	%r2389, %r78, %r77;
	sub.s32 	%r2390, %r79, %r78;
	setp.lt.s32 	%p1165, %r76, %r2390;
	sub.s32 	%r2391, %r76, %r2390;
	selp.b32 	%r2677, 0, %r2391, %p1165;
	min.s32 	%r2675, %r2389, %r76;
	setp.ge.s32 	%p1166, %r2677, %r2675;
	@%p1166 bra 	$L__BB9_5;
	add.s32 	%r82, %r78, %r76;
$L__BB9_4:
	sub.s32 	%r2392, %r2675, %r2677;
	shr.u32 	%r2393, %r2392, 31;
	add.s32 	%r2394, %r2392, %r2393;
	shr.s32 	%r2395, %r2394, 1;
	add.s32 	%r2396, %r2395, %r2677;
	add.s32 	%r2397, %r2396, %r77;
	shl.b32 	%r2398, %r2397, 2;
	mov.u32 	%r2399, _ZZN3cub18CUB_300001_SM_10006detail10merge_sort30DeviceMergeSortBlockSortKernelINS2_10policy_hubIN6thrust24THRUST_300001_SM_1000_NS6detail15normal_iteratorINS6_10device_ptrIiEEEEE9Policy600ESB_SB_SB_SB_m10my_compareiiEEvbT0_T1_T2_T3_T4_PT6_PT7_T5_NS1_7vsmem_tEE19static_temp_storage;
	add.s32 	%r2400, %r2399, %r2398;
	ld.shared.u32 	%r2401, [%r2400];
	not.b32 	%r2403, %r2396;
	add.s32 	%r2404, %r82, %r2403;
	shl.b32 	%r2405, %r2404, 2;
	add.s32 	%r2406, %r2399, %r2405;
	ld.shared.u32 	%r2407, [%r2406];
	setp.lt.s32 	%p1167, %r2407, 0;
	setp.gt.s32 	%p1168, %r2401, 0;
	and.pred  	%p1169, %p1167, %p1168;
	add.s32 	%r2408, %r2396, 1;
	selp.b32 	%r2677, %r2408, %r2677, %p1169;
	selp.b32 	%r2675, %r2675, %r2396, %p1169;
	setp.lt.s32 	%p1170, %r2677, %r2675;
	@%p1170 bra 	$L__BB9_4;
$L__BB9_5:
	add.s32 	%r88, %r2677, %r77;
	add.s32 	%r2409, %r78, %r76;
	sub.s32 	%r89, %r2409, %r2677;
	shl.b32 	%r2410, %r88, 2;
	mov.u32 	%r2411, _ZZN3cub18CUB_300001_SM_10006detail10merge_sort30DeviceMergeSortBlockSortKernelINS2_10policy_hubIN6thrust24THRUST_300001_SM_1000_NS6detail15normal_iteratorINS6_10device_ptrIiEEEEE9Policy600ESB_SB_SB_SB_m10my_compareiiEEvbT0_T1_T2_T3_T4_PT6_PT7_T5_NS1_7vsmem_tEE19static_temp_storage;
	add.s32 	%r90, %r2411, %r2410;
	ld.shared.u32 	%r2680, [%r90];
	shl.b32 	%r2412, %r89, 2;
	add.s32 	%r92, %r2411, %r2412;
	ld.shared.u32 	%r2679, [%r92];
	setp.ge.s32 	%p1172, %r89, %r79;
	mov.pred 	%p1291, 0;
	@%p1172 bra 	$L__BB9_8;
	setp.ge.s32 	%p1174, %r88, %r78;
	mov.pred 	%p1291, -1;
	@%p1174 bra 	$L__BB9_8;
	setp.gt.s32 	%p1175, %r2679, -1;
	setp.lt.s32 	%p1176, %r2680, 1;
	or.pred  	%p1291, %p1175, %p1176;
$L__BB9_8:
	selp.b32 	%r2673, %r2679, %r2680, %p1291;
	selp.u32 	%r2413, 1, 0, %p1291;
	add.s32 	%r95, %r89, %r2413;
	not.pred 	%p1177, %p1291;
	selp.u32 	%r2414, 1, 0, %p1177;
	add.s32 	%r96, %r88, %r2414;
	selp.b32 	%r97, %r89, %r88, %p1291;
	@%p1177 bra 	$L__BB9_10;
	ld.shared.u32 	%r2679, [%r92+4];
	bra.uni 	$L__BB9_11;
$L__BB9_10:
	ld.shared.u32 	%r2680, [%r90+4];
$L__BB9_11:
	setp.ge.s32 	%p1179, %r95, %r79;
	mov.pred 	%p1292, 0;
	@%p1179 bra 	$L__BB9_14;
	setp.ge.s32 	%p1181, %r96, %r78;
	mov.pred 	%p1292, -1;
	@%p1181 bra 	$L__BB9_14;
	setp.gt.s32 	%p1182, %r2679, -1;
	setp.lt.s32 	%p1183, %r2680, 1;
	or.pred  	%p1292, %p1182, %p1183;
$L__BB9_14:
	selp.b32 	%r2672, %r2679, %r2680, %p1292;
	selp.u32 	%r2415, 1, 0, %p1292;
	add.s32 	%r103, %r95, %r2415;
	not.pred 	%p1184, %p1292;
	selp.u32 	%r2416, 1, 0, %p1184;
	add.s32 	%r104, %r96, %r2416;
	selp.b32 	%r105, %r95, %r96, %p1292;
	@%p1292 bra 	$L__BB9_16;
	shl.b32 	%r2417, %r104, 2;
	add.s32 	%r2419, %r2411, %r2417;
	ld.shared.u32 	%r2680, [%r2419];
	bra.uni 	$L__BB9_17;
$L__BB9_16:
	shl.b32 	%r2420, %r103, 2;
	add.s32 	%r2422, %r2411, %r2420;
	ld.shared.u32 	%r2679, [%r2422];
$L__BB9_17:
	setp.ge.s32 	%p1186, %r103, %r79;
	mov.pred 	%p1293, 0;
	@%p1186 bra 	$L__BB9_20;
	setp.ge.s32 	%p1188, %r104, %r78;
	mov.pred 	%p1293, -1;
	@%p1188 bra 	$L__BB9_20;
	setp.gt.s32 	%p1189, %r2679, -1;
	setp.lt.s32 	%p1190, %r2680, 1;
	or.pred  	%p1293, %p1189, %p1190;
$L__BB9_20:
	selp.b32 	%r2671, %r2679, %r2680, %p1293;
	selp.u32 	%r2423, 1, 0, %p1293;
	add.s32 	%r111, %r103, %r2423;
	not.pred 	%p1191, %p1293;
	selp.u32 	%r2424, 1, 0, %p1191;
	add.s32 	%r112, %r104, %r2424;
	selp.b32 	%r113, %r103, %r104, %p1293;
	@%p1293 bra 	$L__BB9_22;
	shl.b32 	%r2425, %r112, 2;
	add.s32 	%r2427, %r2411, %r2425;
	ld.shared.u32 	%r2680, [%r2427];
	bra.uni 	$L__BB9_23;
$L__BB9_22:
	shl.b32 	%r2428, %r111, 2;
	add.s32 	%r2430, %r2411, %r2428;
	ld.shared.u32 	%r2679, [%r2430];
$L__BB9_23:
	setp.ge.s32 	%p1193, %r111, %r79;
	mov.pred 	%p1294, 0;
	@%p1193 bra 	$L__BB9_26;
	setp.ge.s32 	%p1195, %r112, %r78;
	mov.pred 	%p1294, -1;
	@%p1195 bra 	$L__BB9_26;
	setp.gt.s32 	%p1196, %r2679, -1;
	setp.lt.s32 	%p1197, %r2680, 1;
	or.pred  	%p1294, %p1196, %p1197;
$L__BB9_26:
	selp.b32 	%r2670, %r2679, %r2680, %p1294;
	selp.u32 	%r2431, 1, 0, %p1294;
	add.s32 	%r119, %r111, %r2431;
	not.pred 	%p1198, %p1294;
	selp.u32 	%r2432, 1, 0, %p1198;
	add.s32 	%r120, %r112, %r2432;
	selp.b32 	%r121, %r111, %r112, %p1294;
	@%p1294 bra 	$L__BB9_28;
	shl.b32 	%r2433, %r120, 2;
	add.s32 	%r2435, %r2411, %r2433;
	ld.shared.u32 	%r2680, [%r2435];
	bra.uni 	$L__BB9_29;
$L__BB9_28:
	shl.b32 	%r2436, %r119, 2;
	add.s32 	%r2438, %r2411, %r2436;
	ld.shared.u32 	%r2679, [%r2438];
$L__BB9_29:
	setp.ge.s32 	%p1200, %r119, %r79;
	mov.pred 	%p1295, 0;
	@%p1200 bra 	$L__BB9_32;
	setp.ge.s32 	%p1202, %r120, %r78;
	mov.pred 	%p1295, -1;
	@%p1202 bra 	$L__BB9_32;
	setp.gt.s32 	%p1203, %r2679, -1;
	setp.lt.s32 	%p1204, %r2680, 1;
	or.pred  	%p1295, %p1203, %p1204;
$L__BB9_32:
	selp.b32 	%r2669, %r2679, %r2680, %p1295;
	selp.u32 	%r2439, 1, 0, %p1295;
	add.s32 	%r127, %r119, %r2439;
	not.pred 	%p1205, %p1295;
	selp.u32 	%r2440, 1, 0, %p1205;
	add.s32 	%r128, %r120, %r2440;
	selp.b32 	%r129, %r119, %r120, %p1295;
	@%p1295 bra 	$L__BB9_34;
	shl.b32 	%r2441, %r128, 2;
	add.s32 	%r2443, %r2411, %r2441;
	ld.shared.u32 	%r2680, [%r2443];
	bra.uni 	$L__BB9_35;
$L__BB9_34:
	shl.b32 	%r2444, %r127, 2;
	add.s32 	%r2446, %r2411, %r2444;
	ld.shared.u32 	%r2679, [%r2446];
$L__BB9_35:
	setp.ge.s32 	%p1207, %r127, %r79;
	mov.pred 	%p1296, 0;
	@%p1207 bra 	$L__BB9_38;
	setp.ge.s32 	%p1209, %r128, %r78;
	mov.pred 	%p1296, -1;
	@%p1209 bra 	$L__BB9_38;
	setp.gt.s32 	%p1210, %r2679, -1;
	setp.lt.s32 	%p1211, %r2680, 1;
	or.pred  	%p1296, %p1210, %p1211;
$L__BB9_38:
	selp.b32 	%r2668, %r2679, %r2680, %p1296;
	selp.u32 	%r2447, 1, 0, %p1296;
	add.s32 	%r135, %r127, %r2447;
	not.pred 	%p1212, %p1296;
	selp.u32 	%r2448, 1, 0, %p1212;
	add.s32 	%r136, %r128, %r2448;
	selp.b32 	%r137, %r127, %r128, %p1296;
	@%p1296 bra 	$L__BB9_40;
	shl.b32 	%r2449, %r136, 2;
	add.s32 	%r2451, %r2411, %r2449;
	ld.shared.u32 	%r2680, [%r2451];
	bra.uni 	$L__BB9_41;
$L__BB9_40:
	shl.b32 	%r2452, %r135, 2;
	add.s32 	%r2454, %r2411, %r2452;
	ld.shared.u32 	%r2679, [%r2454];
$L__BB9_41:
	setp.ge.s32 	%p1214, %r135, %r79;
	mov.pred 	%p1297, 0;
	@%p1214 bra 	$L__BB9_44;
	setp.ge.s32 	%p1216, %r136, %r78;
	mov.pred 	%p1297, -1;
	@%p1216 bra 	$L__BB9_44;
	setp.gt.s32 	%p1217, %r2679, -1;
	setp.lt.s32 	%p1218, %r2680, 1;
	or.pred  	%p1297, %p1217, %p1218;
$L__BB9_44:
	selp.b32 	%r2667, %r2679, %r2680, %p1297;
	selp.u32 	%r2455, 1, 0, %p1297;
	add.s32 	%r143, %r135, %r2455;
	not.pred 	%p1219, %p1297;
	selp.u32 	%r2456, 1, 0, %p1219;
	add.s32 	%r144, %r136, %r2456;
	selp.b32 	%r145, %r135, %r136, %p1297;
	@%p1297 bra 	$L__BB9_46;
	shl.b32 	%r2457, %r144, 2;
	add.s32 	%r2459, %r2411, %r2457;
	ld.shared.u32 	%r2680, [%r2459];
	bra.uni 	$L__BB9_47;
$L__BB9_46:
	shl.b32 	%r2460, %r143, 2;
	add.s32 	%r2462, %r2411, %r2460;
	ld.shared.u32 	%r2679, [%r2462];
$L__BB9_47:
	setp.ge.s32 	%p1221, %r143, %r79;
	mov.pred 	%p1298, 0;
	@%p1221 bra 	$L__BB9_50;
	setp.ge.s32 	%p1223, %r144, %r78;
	mov.pred 	%p1298, -1;
	@%p1223 bra 	$L__BB9_50;
	setp.gt.s32 	%p1224, %r2679, -1;
	setp.lt.s32 	%p1225, %r2680, 1;
	or.pred  	%p1298, %p1224, %p1225;
$L__BB9_50:
	selp.b32 	%r2666, %r2679, %r2680, %p1298;
	selp.u32 	%r2463, 1, 0, %p1298;
	add.s32 	%r151, %r143, %r2463;
	not.pred 	%p1226, %p1298;
	selp.u32 	%r2464, 1, 0, %p1226;
	add.s32 	%r152, %r144, %r2464;
	selp.b32 	%r153, %r143, %r144, %p1298;
	@%p1298 bra 	$L__BB9_52;
	shl.b32 	%r2465, %r152, 2;
	add.s32 	%r2467, %r2411, %r2465;
	ld.shared.u32 	%r2680, [%r2467];
	bra.uni 	$L__BB9_53;
$L__BB9_52:
	shl.b32 	%r2468, %r151, 2;
	add.s32 	%r2470, %r2411, %r2468;
	ld.shared.u32 	%r2679, [%r2470];
$L__BB9_53:
	setp.ge.s32 	%p1228, %r151, %r79;
	mov.pred 	%p1299, 0;
	@%p1228 bra 	$L__BB9_56;
	setp.ge.s32 	%p1230, %r152, %r78;
	mov.pred 	%p1299, -1;
	@%p1230 bra 	$L__BB9_56;
	setp.gt.s32 	%p1231, %r2679, -1;
	setp.lt.s32 	%p1232, %r2680, 1;
	or.pred  	%p1299, %p1231, %p1232;
$L__BB9_56:
	selp.b32 	%r2665, %r2679, %r2680, %p1299;
	selp.u32 	%r2471, 1, 0, %p1299;
	add.s32 	%r159, %r151, %r2471;
	not.pred 	%p1233, %p1299;
	selp.u32 	%r2472, 1, 0, %p1233;
	add.s32 	%r160, %r152, %r2472;
	selp.b32 	%r161, %r151, %r152, %p1299;
	@%p1299 bra 	$L__BB9_58;
	shl.b32 	%r2473, %r160, 2;
	add.s32 	%r2475, %r2411, %r2473;
	ld.shared.u32 	%r2680, [%r2475];
	bra.uni 	$L__BB9_59;
$L__BB9_58:
	shl.b32 	%r2476, %r159, 2;
	add.s32 	%r2478, %r2411, %r2476;
	ld.shared.u32 	%r2679, [%r2478];
$L__BB9_59:
	setp.ge.s32 	%p1235, %r159, %r79;
	mov.pred 	%p1300, 0;
	@%p1235 bra 	$L__BB9_62;
	setp.ge.s32 	%p1237, %r160, %r78;
	mov.pred 	%p1300, -1;
	@%p1237 bra 	$L__BB9_62;
	setp.gt.s32 	%p1238, %r2679, -1;
	setp.lt.s32 	%p1239, %r2680, 1;
	or.pred  	%p1300, %p1238, %p1239;
$L__BB9_62:
	selp.b32 	%r2664, %r2679, %r2680, %p1300;
	selp.u32 	%r2479, 1, 0, %p1300;
	add.s32 	%r167, %r159, %r2479;
	not.pred 	%p1240, %p1300;
	selp.u32 	%r2480, 1, 0, %p1240;
	add.s32 	%r168, %r160, %r2480;
	selp.b32 	%r169, %r159, %r160, %p1300;
	@%p1300 bra 	$L__BB9_64;
	shl.b32 	%r2481, %r168, 2;
	add.s32 	%r2483, %r2411, %r2481;
	ld.shared.u32 	%r2680, [%r2483];
	bra.uni 	$L__BB9_65;
$L__BB9_64:
	shl.b32 	%r2484, %r167, 2;
	add.s32 	%r2486, %r2411, %r2484;
	ld.shared.u32 	%r2679, [%r2486];
$L__BB9_65:
	setp.ge.s32 	%p1242, %r167, %r79;
	mov.pred 	%p1301, 0;
	@%p1242 bra 	$L__BB9_68;
	setp.ge.s32 	%p1244, %r168, %r78;
	mov.pred 	%p1301, -1;
	@%p1244 bra 	$L__BB9_68;
	setp.gt.s32 	%p1245, %r2679, -1;
	setp.lt.s32 	%p1246, %r2680, 1;
	or.pred  	%p1301, %p1245, %p1246;
$L__BB9_68:
	selp.b32 	%r2663, %r2679, %r2680, %p1301;
	selp.u32 	%r2487, 1, 0, %p1301;
	add.s32 	%r175, %r167, %r2487;
	not.pred 	%p1247, %p1301;
	selp.u32 	%r2488, 1, 0, %p1247;
	add.s32 	%r176, %r168, %r2488;
	selp.b32 	%r177, %r167, %r168, %p1301;
	@%p1301 bra 	$L__BB9_70;
	shl.b32 	%r2489, %r176, 2;
	add.s32 	%r2491, %r2411, %r2489;
	ld.shared.u32 	%r2680, [%r2491];
	bra.uni 	$L__BB9_71;
$L__BB9_70:
	shl.b32 	%r2492, %r175, 2;
	add.s32 	%r2494, %r2411, %r2492;
	ld.shared.u32 	%r2679, [%r2494];
$L__BB9_71:
	setp.ge.s32 	%p1249, %r175, %r79;
	mov.pred 	%p1302, 0;
	@%p1249 bra 	$L__BB9_74;
	setp.ge.s32 	%p1251, %r176, %r78;
	mov.pred 	%p1302, -1;
	@%p1251 bra 	$L__BB9_74;
	setp.gt.s32 	%p1252, %r2679, -1;
	setp.lt.s32 	%p1253, %r2680, 1;
	or.pred  	%p1302, %p1252, %p1253;
$L__BB9_74:
	selp.b32 	%r2662, %r2679, %r2680, %p1302;
	selp.u32 	%r2495, 1, 0, %p1302;
	add.s32 	%r183, %r175, %r2495;
	not.pred 	%p1254, %p1302;
	selp.u32 	%r2496, 1, 0, %p1254;
	add.s32 	%r184, %r176, %r2496;
	selp.b32 	%r185, %r175, %r176, %p1302;
	@%p1302 bra 	$L__BB9_76;
	shl.b32 	%r2497, %r184, 2;
	add.s32 	%r2499, %r2411, %r2497;
	ld.shared.u32 	%r2680, [%r2499];
	bra.uni 	$L__BB9_77;
$L__BB9_76:
	shl.b32 	%r2500, %r183, 2;
	add.s32 	%r2502, %r2411, %r2500;
	ld.shared.u32 	%r2679, [%r2502];
$L__BB9_77:
	setp.ge.s32 	%p1256, %r183, %r79;
	mov.pred 	%p1303, 0;
	@%p1256 bra 	$L__BB9_80;
	setp.ge.s32 	%p1258, %r184, %r78;
	mov.pred 	%p1303, -1;
	@%p1258 bra 	$L__BB9_80;
	setp.gt.s32 	%p1259, %r2679, -1;
	setp.lt.s32 	%p1260, %r2680, 1;
	or.pred  	%p1303, %p1259, %p1260;
$L__BB9_80:
	selp.b32 	%r2661, %r2679, %r2680, %p1303;
	selp.u32 	%r2503, 1, 0, %p1303;
	add.s32 	%r191, %r183, %r2503;
	not.pred 	%p1261, %p1303;
	selp.u32 	%r2504, 1, 0, %p1261;
	add.s32 	%r192, %r184, %r2504;
	selp.b32 	%r193, %r183, %r184, %p1303;
	@%p1303 bra 	$L__BB9_82;
	shl.b32 	%r2505, %r192, 2;
	mov.u32 	%r2506, _ZZN3cub18CUB_300001_SM_10006detail10merge_sort30DeviceMergeSortBlockSortKernelINS2_10policy_hubIN6thrust24THRUST_300001_SM_1000_NS6detail15normal_iteratorINS6_10device_ptrIiEEEEE9Policy600ESB_SB_SB_SB_m10my_compareiiEEvbT0_T1_T2_T3_T4_PT6_PT7_T5_NS1_7vsmem_tEE19static_temp_storage;
	add.s32 	%r2507, %r2506, %r2505;
	ld.shared.u32 	%r2680, [%r2507];
	bra.uni 	$L__BB9_83;
$L__BB9_82:
	shl.b32 	%r2508, %r191, 2;
	mov.u32 	%r2509, _ZZN3cub18CUB_300001_SM_10006detail10merge_sort30DeviceMergeSortBlockSortKernelINS2_10policy_hubIN6thrust24THRUST_300001_SM_1000_NS6detail15normal_iteratorINS6_10device_ptrIiEEEEE9Policy600ESB_SB_SB_SB_m10my_compareiiEEvbT0_T1_T2_T3_T4_PT6_PT7_T5_NS1_7vsmem_tEE19static_temp_storage;
	add.s32 	%r2510, %r2509, %r2508;
	ld.shared.u32 	%r2679, [%r2510];
$L__BB9_83:
	setp.ge.s32 	%p1263, %r191, %r79;
	mov.pred 	%p1304, 0;
	@%p1263 bra 	$L__BB9_86;
	setp.ge.s32 	%p1265, %r192, %r78;
	mov.pred 	%p1304, -1;
	@%p1265 bra 	$L__BB9_86;
	setp.gt.s32 	%p1266, %r2679, -1;
	setp.lt.s32 	%p1267, %r2680, 1;
	or.pred  	%p1304, %p1266, %p1267;
$L__BB9_86:
	selp.b32 	%r2660, %r2679, %r2680, %p1304;
	selp.u32 	%r2511, 1, 0, %p1304;
	add.s32 	%r199, %r191, %r2511;
	not.pred 	%p1268, %p1304;
	selp.u32 	%r2512, 1, 0, %p1268;
	add.s32 	%r200, %r192, %r2512;
	selp.b32 	%r201, %r191, %r192, %p1304;
	@%p1304 bra 	$L__BB9_88;
	shl.b32 	%r2513, %r200, 2;
	mov.u32 	%r2514, _ZZN3cub18CUB_300001_SM_10006detail10merge_sort30DeviceMergeSortBlockSortKernelINS2_10policy_hubIN6thrust24THRUST_300001_SM_1000_NS6detail15normal_iteratorINS6_10device_ptrIiEEEEE9Policy600ESB_SB_SB_SB_m10my_compareiiEEvbT0_T1_T2_T3_T4_PT6_PT7_T5_NS1_7vsmem_tEE19static_temp_storage;
	add.s32 	%r2515, %r2514, %r2513;
	ld.shared.u32 	%r2680, [%r2515];
	bra.uni 	$L__BB9_89;
$L__BB9_88:
	shl.b32 	%r2516, %r199, 2;
	mov.u32 	%r2517, _ZZN3cub18CUB_300001_SM_10006detail10merge_sort30DeviceMergeSortBlockSortKernelINS2_10policy_hubIN6thrust24THRUST_300001_SM_1000_NS6detail15normal_iteratorINS6_10device_ptrIiEEEEE9Policy600ESB_SB_SB_SB_m10my_compareiiEEvbT0_T1_T2_T3_T4_PT6_PT7_T5_NS1_7vsmem_tEE19static_temp_storage;
	add.s32 	%r2518, %r2517, %r2516;
	ld.shared.u32 	%r2679, [%r2518];
$L__BB9_89:
	setp.ge.s32 	%p1270, %r199, %r79;
	mov.pred 	%p1305, 0;
	@%p1270 bra 	$L__BB9_92;
	setp.ge.s32 	%p1272, %r200, %r78;
	mov.pred 	%p1305, -1;
	@%p1272 bra 	$L__BB9_92;
	setp.gt.s32 	%p1273, %r2679, -1;
	setp.lt.s32 	%p1274, %r2680, 1;
	or.pred  	%p1305, %p1273, %p1274;
$L__BB9_92:
	selp.b32 	%r2659, %r2679, %r2680, %p1305;
	selp.u32 	%r2519, 1, 0, %p1305;
	add.s32 	%r207, %r199, %r2519;
	not.pred 	%p1275, %p1305;
	selp.u32 	%r2520, 1, 0, %p1275;
	add.s32 	%r208, %r200, %r2520;
	selp.b32 	%r209, %r199, %r200, %p1305;
	@%p1305 bra 	$L__BB9_94;
	shl.b32 	%r2521, %r208, 2;
	mov.u32 	%r2522, _ZZN3cub18CUB_300001_SM_10006detail10merge_sort30DeviceMergeSortBlockSortKernelINS2_10policy_hubIN6thrust24THRUST_300001_SM_1000_NS6detail15normal_iteratorINS6_10device_ptrIiEEEEE9Policy600ESB_SB_SB_SB_m10my_compareiiEEvbT0_T1_T2_T3_T4_PT6_PT7_T5_NS1_7vsmem_tEE19static_temp_storage;
	add.s32 	%r2523, %r2522, %r2521;
	ld.shared.u32 	%r2680, [%r2523];
	bra.uni 	$L__BB9_95;
$L__BB9_94:
	shl.b32 	%r2524, %r207, 2;
	mov.u32 	%r2525, _ZZN3cub18CUB_300001_SM_10006detail10merge_sort30DeviceMergeSortBlockSortKernelINS2_10policy_hubIN6thrust24THRUST_300001_SM_1000_NS6detail15normal_iteratorINS6_10device_ptrIiEEEEE9Policy600ESB_SB_SB_SB_m10my_compareiiEEvbT0_T1_T2_T3_T4_PT6_PT7_T5_NS1_7vsmem_tEE19static_temp_storage;
	add.s32 	%r2526, %r2525, %r2524;
	ld.shared.u32 	%r2679, [%r2526];
$L__BB9_95:
	setp.ge.s32 	%p1277, %r207, %r79;
	mov.pred 	%p1306, 0;
	@%p1277 bra 	$L__BB9_98;
	setp.ge.s32 	%p1279, %r208, %r78;
	mov.pred 	%p1306, -1;
	@%p1279 bra 	$L__BB9_98;
	setp.gt.s32 	%p1280, %r2679, -1;
	setp.lt.s32 	%p1281, %r2680, 1;
	or.pred  	%p1306, %p1280, %p1281;
$L__BB9_98:
	selp.b32 	%r2658, %r2679, %r2680, %p1306;
	selp.u32 	%r2527, 1, 0, %p1306;
	add.s32 	%r215, %r207, %r2527;
	not.pred 	%p1282, %p1306;
	selp.u32 	%r2528, 1, 0, %p1282;
	add.s32 	%r216, %r208, %r2528;
	selp.b32 	%r217, %r207, %r208, %p1306;
	@%p1306 bra 	$L__BB9_100;
	shl.b32 	%r2529, %r216, 2;
	mov.u32 	%r2530, _ZZN3cub18CUB_300001_SM_10006detail10merge_sort30DeviceMergeSortBlockSortKernelINS2_10policy_hubIN6thrust24THRUST_300001_SM_1000_NS6detail15normal_iteratorINS6_10device_ptrIiEEEEE9Policy600ESB_SB_SB_SB_m10my_compareiiEEvbT0_T1_T2_T3_T4_PT6_PT7_T5_NS1_7vsmem_tEE19static_temp_storage;
	add.s32 	%r2531, %r2530, %r2529;
	ld.shared.u32 	%r2680, [%r2531];
	bra.uni 	$L__BB9_101;
$L__BB9_100:
	shl.b32 	%r2532, %r215, 2;
	mov.u32 	%r2533, _ZZN3cub18CUB_300001_SM_10006detail10merge_sort30DeviceMergeSortBlockSortKernelINS2_10policy_hubIN6thrust24THRUST_300001_SM_1000_NS6detail15normal_iteratorINS6_10device_ptrIiEEEEE9Policy600ESB_SB_SB_SB_m10my_compareiiEEvbT0_T1_T2_T3_T4_PT6_PT7_T5_NS1_7vsmem_tEE19static_temp_storage;
	add.s32 	%r2534, %r2533, %r2532;
	ld.shared.u32 	%r2679, [%r2534];
$L__BB9_101:
	setp.ge.s32 	%p1284, %r215, %r79;
	mov.pred 	%p1307, 0;
	@%p1284 bra 	$L__BB9_104;
	setp.ge.s32 	%p1286, %r216, %r78;
	mov.pred 	%p1307, -1;
	@%p1286 bra 	$L__BB9_104;
	setp.gt.s32 	%p1287, %r2679, -1;
	setp.lt.s32 	%p1288, %r2680, 1;
	or.pred  	%p1307, %p1287, %p1288;
$L__BB9_104:
	selp.b32 	%r2657, %r2679, %r2680, %p1307;
	selp.b32 	%r2535, %r215, %r216, %p1307;
	bar.sync 	0;
	st.shared.u32 	[%r40], %r2656;
	st.shared.u32 	[%r40+4], %r2655;
	st.shared.u32 	[%r40+8], %r2654;
	st.shared.u32 	[%r40+12], %r2653;
	st.shared.u32 	[%r40+16], %r2652;
	st.shared.u32 	[%r40+20], %r2651;
	st.shared.u32 	[%r40+24], %r2650;
	st.shared.u32 	[%r40+28], %r2649;
	st.shared.u32 	[%r40+32], %r2648;
	st.shared.u32 	[%r40+36], %r2647;
	st.shared.u32 	[%r40+40], %r2646;
	st.shared.u32 	[%r40+44], %r2645;
	st.shared.u32 	[%r40+48], %r2644;
	st.shared.u32 	[%r40+52], %r2643;
	st.shared.u32 	[%r40+56], %r2642;
	st.shared.u32 	[%r40+60], %r2641;
	st.shared.u32 	[%r40+64], %r2640;
	bar.sync 	0;
	shl.b32 	%r2536, %r97, 2;
	mov.u32 	%r2537, _ZZN3cub18CUB_300001_SM_10006detail10merge_sort30DeviceMergeSortBlockSortKernelINS2_10policy_hubIN6thrust24THRUST_300001_SM_1000_NS6detail15normal_iteratorINS6_10device_ptrIiEEEEE9Policy600ESB_SB_SB_SB_m10my_compareiiEEvbT0_T1_T2_T3_T4_PT6_PT7_T5_NS1_7vsmem_tEE19static_temp_storage;
	add.s32 	%r2538, %r2537, %r2536;
	ld.shared.u32 	%r2656, [%r2538];
	shl.b32 	%r2539, %r105, 2;
	add.s32 	%r2540, %r2537, %r2539;
	ld.shared.u32 	%r2655, [%r2540];
	shl.b32 	%r2541, %r113, 2;
	add.s32 	%r2542, %r2537, %r2541;
	ld.shared.u32 	%r2654, [%r2542];
	shl.b32 	%r2543, %r121, 2;
	add.s32 	%r2544, %r2537, %r2543;
	ld.shared.u32 	%r2653, [%r2544];
	shl.b32 	%r2545, %r129, 2;
	add.s32 	%r2546, %r2537, %r2545;
	ld.shared.u32 	%r2652, [%r2546];
	shl.b32 	%r2547, %r137, 2;
	add.s32 	%r2548, %r2537, %r2547;
	ld.shared.u32 	%r2651, [%r2548];
	shl.b32 	%r2549, %r145, 2;
	add.s32 	%r2550, %r2537, %r2549;
	ld.shared.u32 	%r2650, [%r2550];
	shl.b32 	%r2551, %r153, 2;
	add.s32 	%r2552, %r2537, %r2551;
	ld.shared.u32 	%r2649, [%r2552];
	shl.b32 	%r2553, %r161, 2;
	add.s32 	%r2554, %r2537, %r2553;
	ld.shared.u32 	%r2648, [%r2554];
	shl.b32 	%r2555, %r169, 2;
	add.s32 	%r2556, %r2537, %r2555;
	ld.shared.u32 	%r2647, [%r2556];
	shl.b32 	%r2557, %r177, 2;
	add.s32 	%r2558, %r2537, %r2557;
	ld.shared.u32 	%r2646, [%r2558];
	shl.b32 	%r2559, %r185, 2;
	add.s32 	%r2560, %r2537, %r2559;
	ld.shared.u32 	%r2645, [%r2560];
	shl.b32 	%r2561, %r193, 2;
	add.s32 	%r2562, %r2537, %r2561;
	ld.shared.u32 	%r2644, [%r2562];
	shl.b32 	%r2563, %r201, 2;
	add.s32 	%r2564, %r2537, %r2563;
	ld.shared.u32 	%r2643, [%r2564];
	shl.b32 	%r2565, %r209, 2;
	add.s32 	%r2566, %r2537, %r2565;
	ld.shared.u32 	%r2642, [%r2566];
	shl.b32 	%r2567, %r217, 2;
	add.s32 	%r2568, %r2537, %r2567;
	ld.shared.u32 	%r2641, [%r2568];
	shl.b32 	%r2569, %r2535, 2;
	add.s32 	%r2570, %r2537, %r2569;
	ld.shared.u32 	%r2640, [%r2570];
	shl.b32 	%r2674, %r75, 1;
	setp.lt.u32 	%p1289, %r75, 129;
	@%p1289 bra 	$L__BB9_2;
	ld.param.s8 	%rs3, [_ZN3cub18CUB_300001_SM_10006detail10merge_sort30DeviceMergeSortBlockSortKernelINS2_10policy_hubIN6thrust24THRUST_300001_SM_1000_NS6detail15normal_iteratorINS6_10device_ptrIiEEEEE9Policy600ESB_SB_SB_SB_m10my_compareiiEEvbT0_T1_T2_T3_T4_PT6_PT7_T5_NS1_7vsmem_tE_param_0];
	bar.sync 	0;
	setp.eq.s16 	%p1290, %rs3, 0;
	@%p1290 bra 	$L__BB9_107;
	st.shared.u32 	[%r5], %r2673;
	st.shared.u32 	[%r5+4], %r2672;
	st.shared.u32 	[%r5+8], %r2671;
	st.shared.u32 	[%r5+12], %r2670;
	st.shared.u32 	[%r5+16], %r2669;
	st.shared.u32 	[%r5+20], %r2668;
	st.shared.u32 	[%r5+24], %r2667;
	st.shared.u32 	[%r5+28], %r2666;
	st.shared.u32 	[%r5+32], %r2665;
	st.shared.u32 	[%r5+36], %r2664;
	st.shared.u32 	[%r5+40], %r2663;
	st.shared.u32 	[%r5+44], %r2662;
	st.shared.u32 	[%r5+48], %r2661;
	st.shared.u32 	[%r5+52], %r2660;
	st.shared.u32 	[%r5+56], %r2659;
	st.shared.u32 	[%r5+60], %r2658;
	st.shared.u32 	[%r5+64], %r2657;
	bar.warp.sync 	-1;
	ld.shared.u32 	%r2571, [%r4];
	ld.shared.u32 	%r2572, [%r4+128];
	ld.shared.u32 	%r2573, [%r4+256];
	ld.shared.u32 	%r2574, [%r4+384];
	ld.shared.u32 	%r2575, [%r4+512];
	ld.shared.u32 	%r2576, [%r4+640];
	ld.shared.u32 	%r2577, [%r4+768];
	ld.shared.u32 	%r2578, [%r4+896];
	ld.shared.u32 	%r2579, [%r4+1024];
	ld.shared.u32 	%r2580, [%r4+1152];
	ld.shared.u32 	%r2581, [%r4+1280];
	ld.shared.u32 	%r2582, [%r4+1408];
	ld.shared.u32 	%r2583, [%r4+1536];
	ld.shared.u32 	%r2584, [%r4+1664];
	ld.shared.u32 	%r2585, [%r4+1792];
	ld.shared.u32 	%r2586, [%r4+1920];
	ld.shared.u32 	%r2587, [%r4+2048];
	cvt.u64.u32 	%rd47, %r3;
	cvt.u64.u32 	%rd48, %r2;
	mov.u32 	%r2588, %ctaid.x;
	mul.wide.u32 	%rd49, %r2588, 4352;
	or.b64  	%rd50, %rd49, %rd48;
	add.s64 	%rd51, %rd50, %rd47;
	shl.b64 	%rd52, %rd51, 2;
	add.s64 	%rd53, %rd3, %rd52;
	st.global.u32 	[%rd53], %r2571;
	st.global.u32 	[%rd53+128], %r2572;
	st.global.u32 	[%rd53+256], %r2573;
	st.global.u32 	[%rd53+384], %r2574;
	st.global.u32 	[%rd53+512], %r2575;
	st.global.u32 	[%rd53+640], %r2576;
	st.global.u32 	[%rd53+768], %r2577;
	st.global.u32 	[%rd53+896], %r2578;
	st.global.u32 	[%rd53+1024], %r2579;
	st.global.u32 	[%rd53+1152], %r2580;
	st.global.u32 	[%rd53+1280], %r2581;
	st.global.u32 	[%rd53+1408], %r2582;
	st.global.u32 	[%rd53+1536], %r2583;
	st.global.u32 	[%rd53+1664], %r2584;
	st.global.u32 	[%rd53+1792], %r2585;
	st.global.u32 	[%rd53+1920], %r2586;
	st.global.u32 	[%rd53+2048], %r2587;
	bar.sync 	0;
	st.shared.u32 	[%r5], %r2656;
	st.shared.u32 	[%r5+4], %r2655;
	st.shared.u32 	[%r5+8], %r2654;
	st.shared.u32 	[%r5+12], %r2653;
	st.shared.u32 	[%r5+16], %r2652;
	st.shared.u32 	[%r5+20], %r2651;
	st.shared.u32 	[%r5+24], %r2650;
	st.shared.u32 	[%r5+28], %r2649;
	st.shared.u32 	[%r5+32], %r2648;
	st.shared.u32 	[%r5+36], %r2647;
	st.shared.u32 	[%r5+40], %r2646;
	st.shared.u32 	[%r5+44], %r2645;
	st.shared.u32 	[%r5+48], %r2644;
	st.shared.u32 	[%r5+52], %r2643;
	st.shared.u32 	[%r5+56], %r2642;
	st.shared.u32 	[%r5+60], %r2641;
	st.shared.u32 	[%r5+64], %r2640;
	bar.warp.sync 	-1;
	ld.shared.u32 	%r2589, [%r4];
	ld.shared.u32 	%r2590, [%r4+128];
	ld.shared.u32 	%r2591, [%r4+256];
	ld.shared.u32 	%r2592, [%r4+384];
	ld.shared.u32 	%r2593, [%r4+512];
	ld.shared.u32 	%r2594, [%r4+640];
	ld.shared.u32 	%r2595, [%r4+768];
	ld.shared.u32 	%r2596, [%r4+896];
	ld.shared.u32 	%r2597, [%r4+1024];
	ld.shared.u32 	%r2598, [%r4+1152];
	ld.shared.u32 	%r2599, [%r4+1280];
	ld.shared.u32 	%r2600, [%r4+1408];
	ld.shared.u32 	%r2601, [%r4+1536];
	ld.shared.u32 	%r2602, [%r4+1664];
	ld.shared.u32 	%r2603, [%r4+1792];
	ld.shared.u32 	%r2604, [%r4+1920];
	ld.shared.u32 	%r2605, [%r4+2048];
	add.s64 	%rd54, %rd4, %rd52;
	st.global.u32 	[%rd54], %r2589;
	st.global.u32 	[%rd54+128], %r2590;
	st.global.u32 	[%rd54+256], %r2591;
	st.global.u32 	[%rd54+384], %r2592;
	st.global.u32 	[%rd54+512], %r2593;
	st.global.u32 	[%rd54+640], %r2594;
	st.global.u32 	[%rd54+768], %r2595;
	st.global.u32 	[%rd54+896], %r2596;
	st.global.u32 	[%rd54+1024], %r2597;
	st.global.u32 	[%rd54+1152], %r2598;
	st.global.u32 	[%rd54+1280], %r2599;
	st.global.u32 	[%rd54+1408], %r2600;
	st.global.u32 	[%rd54+1536], %r2601;
	st.global.u32 	[%rd54+1664], %r2602;
	st.global.u32 	[%rd54+1792], %r2603;
	st.global.u32 	[%rd54+1920], %r2604;
	st.global.u32 	[%rd54+2048], %r2605;
	bra.uni 	$L__BB9_427;
$L__BB9_107:
	ld.param.u64 	%rd63, [_ZN3cub18CUB_300001_SM_10006detail10merge_sort30DeviceMergeSortBlockSortKernelINS2_10policy_hubIN6thrust24THRUST_300001_SM_1000_NS6detail15normal_iteratorINS6_10device_ptrIiEEEEE9Policy600ESB_SB_SB_SB_m10my_compareiiEEvbT0_T1_T2_T3_T4_PT6_PT7_T5_NS1_7vsmem_tE_param_7];
	ld.param.u64 	%rd61, [_ZN3cub18CUB_300001_SM_10006detail10merge_sort30DeviceMergeSortBlockSortKernelINS2_10policy_hubIN6thrust24THRUST_300001_SM_1000_NS6detail15normal_iteratorINS6_10device_ptrIiEEEEE9Policy600ESB_SB_SB_SB_m10my_compareiiEEvbT0_T1_T2_T3_T4_PT6_PT7_T5_NS1_7vsmem_tE_param_6];
	st.shared.u32 	[%r5], %r2673;
	st.shared.u32 	[%r5+4], %r2672;
	st.shared.u32 	[%r5+8], %r2671;
	st.shared.u32 	[%r5+12], %r2670;
	st.shared.u32 	[%r5+16], %r2669;
	st.shared.u32 	[%r5+20], %r2668;
	st.shared.u32 	[%r5+24], %r2667;
	st.shared.u32 	[%r5+28], %r2666;
	st.shared.u32 	[%r5+32], %r2665;
	st.shared.u32 	[%r5+36], %r2664;
	st.shared.u32 	[%r5+40], %r2663;
	st.shared.u32 	[%r5+44], %r2662;
	st.shared.u32 	[%r5+48], %r2661;
	st.shared.u32 	[%r5+52], %r2660;
	st.shared.u32 	[%r5+56], %r2659;
	st.shared.u32 	[%r5+60], %r2658;
	st.shared.u32 	[%r5+64], %r2657;
	bar.warp.sync 	-1;
	ld.shared.u32 	%r2606, [%r4];
	ld.shared.u32 	%r2607, [%r4+128];
	ld.shared.u32 	%r2608, [%r4+256];
	ld.shared.u32 	%r2609, [%r4+384];
	ld.shared.u32 	%r2610, [%r4+512];
	ld.shared.u32 	%r2611, [%r4+640];
	ld.shared.u32 	%r2612, [%r4+768];
	ld.shared.u32 	%r2613, [%r4+896];
	ld.shared.u32 	%r2614, [%r4+1024];
	ld.shared.u32 	%r2615, [%r4+1152];
	ld.shared.u32 	%r2616, [%r4+1280];
	ld.shared.u32 	%r2617, [%r4+1408];
	ld.shared.u32 	%r2618, [%r4+1536];
	ld.shared.u32 	%r2619, [%r4+1664];
	ld.shared.u32 	%r2620, [%r4+1792];
	ld.shared.u32 	%r2621, [%r4+1920];
	ld.shared.u32 	%r2622, [%r4+2048];
	cvta.to.global.u64 	%rd55, %rd61;
	add.s64 	%rd57, %rd55, %rd44;
	st.global.u32 	[%rd57], %r2606;
	st.global.u32 	[%rd57+128], %r2607;
	st.global.u32 	[%rd57+256], %r2608;
	st.global.u32 	[%rd57+384], %r2609;
	st.global.u32 	[%rd57+512], %r2610;
	st.global.u32 	[%rd57+640], %r2611;
	st.global.u32 	[%rd57+768], %r2612;
	st.global.u32 	[%rd57+896], %r2613;
	st.global.u32 	[%rd57+1024], %r2614;
	st.global.u32 	[%rd57+1152], %r2615;
	st.global.u32 	[%rd57+1280], %r2616;
	st.global.u32 	[%rd57+1408], %r2617;
	st.global.u32 	[%rd57+1536], %r2618;
	st.global.u32 	[%rd57+1664], %r2619;
	st.global.u32 	[%rd57+1792], %r2620;
	st.global.u32 	[%rd57+1920], %r2621;
	st.global.u32 	[%rd57+2048], %r2622;
	bar.sync 	0;
	st.shared.u32 	[%r5], %r2656;
	st.shared.u32 	[%r5+4], %r2655;
	st.shared.u32 	[%r5+8], %r2654;
	st.shared.u32 	[%r5+12], %r2653;
	st.shared.u32 	[%r5+16], %r2652;
	st.shared.u32 	[%r5+20], %r2651;
	st.shared.u32 	[%r5+24], %r2650;
	st.shared.u32 	[%r5+28], %r2649;
	st.shared.u32 	[%r5+32], %r2648;
	st.shared.u32 	[%r5+36], %r2647;
	st.shared.u32 	[%r5+40], %r2646;
	st.shared.u32 	[%r5+44], %r2645;
	st.shared.u32 	[%r5+48], %r2644;
	st.shared.u32 	[%r5+52], %r2643;
	st.shared.u32 	[%r5+56], %r2642;
	st.shared.u32 	[%r5+60], %r2641;
	st.shared.u32 	[%r5+64], %r2640;
	bar.warp.sync 	-1;
	ld.shared.u32 	%r2623, [%r4];
	ld.shared.u32 	%r2624, [%r4+128];
	ld.shared.u32 	%r2625, [%r4+256];
	ld.shared.u32 	%r2626, [%r4+384];
	ld.shared.u32 	%r2627, [%r4+512];
	ld.shared.u32 	%r2628, [%r4+640];
	ld.shared.u32 	%r2629, [%r4+768];
	ld.shared.u32 	%r2630, [%r4+896];
	ld.shared.u32 	%r2631, [%r4+1024];
	ld.shared.u32 	%r2632, [%r4+1152];
	ld.shared.u32 	%r2633, [%r4+1280];
	ld.shared.u32 	%r2634, [%r4+1408];
	ld.shared.u32 	%r2635, [%r4+1536];
	ld.shared.u32 	%r2636, [%r4+1664];
	ld.shared.u32 	%r2637, [%r4+1792];
	ld.shared.u32 	%r2638, [%r4+1920];
	ld.shared.u32 	%r2639, [%r4+2048];
	cvta.to.global.u64 	%rd58, %rd63;
	add.s64 	%rd59, %rd58, %rd44;
	st.global.u32 	[%rd59], %r2623;
	st.global.u32 	[%rd59+128], %r2624;
	st.global.u32 	[%rd59+256], %r2625;
	st.global.u32 	[%rd59+384], %r2626;
	st.global.u32 	[%rd59+512], %r2627;
	st.global.u32 	[%rd59+640], %r2628;
	st.global.u32 	[%rd59+768], %r2629;
	st.global.u32 	[%rd59+896], %r2630;
	st.global.u32 	[%rd59+1024], %r2631;
	st.global.u32 	[%rd59+1152], %r2632;
	st.global.u32 	[%rd59+1280], %r2633;
	st.global.u32 	[%rd59+1408], %r2634;
	st.global.u32 	[%rd59+1536], %r2635;
	st.global.u32 	[%rd59+1664], %r2636;
	st.global.u32 	[%rd59+1792], %r2637;
	st.global.u32 	[%rd59+1920], %r2638;
	st.global.u32 	[%rd59+2048], %r2639;
	bra.uni 	$L__BB9_427;
$L__BB9_108:
	cvt.u32.u64 	%r712, %rd5;
	cvt.u32.u64 	%r713, %rd16;
	sub.s32 	%r714, %r713, %r712;
	min.s32 	%r241, %r714, 4352;
	// begin inline asm
	griddepcontrol.wait;
	// end inline asm
	shl.b64 	%rd26, %rd5, 2;
	add.s64 	%rd27, %rd2, %rd26;
	mov.u32 	%r242, %tid.x;
	ld.global.u32 	%r2726, [%rd27];
	and.b32  	%r715, %r242, 31;
	and.b32  	%r716, %r242, 992;
	mul.lo.s32 	%r717, %r716, 17;
	or.b32  	%r244, %r717, %r715;
	setp.ge.s32 	%p70, %r244, %r241;
	shl.b32 	%r245, %r244, 2;
	cvt.u64.u32 	%rd28, %r245;
	add.s64 	%rd7, %rd27, %rd28;
	mov.u32 	%r2710, %r2726;
	@%p70 bra 	$L__BB9_110;
	ld.global.u32 	%r2710, [%rd7];
$L__BB9_110:
	add.s32 	%r248, %r244, 32;
	setp.ge.s32 	%p71, %r248, %r241;
	mov.u32 	%r2711, %r2726;
	@%p71 bra 	$L__BB9_112;
	ld.global.u32 	%r2711, [%rd7+128];
$L__BB9_112:
	add.s32 	%r251, %r244, 64;
	setp.ge.s32 	%p72, %r251, %r241;
	mov.u32 	%r2712, %r2726;
	@%p72 bra 	$L__BB9_114;
	ld.global.u32 	%r2712, [%rd7+256];
$L__BB9_114:
	add.s32 	%r254, %r244, 96;
	setp.ge.s32 	%p73, %r254, %r241;
	mov.u32 	%r2713, %r2726;
	@%p73 bra 	$L__BB9_116;
	ld.global.u32 	%r2713, [%rd7+384];
$L__BB9_116:
	add.s32 	%r257, %r244, 128;
	setp.ge.s32 	%p74, %r257, %r241;
	mov.u32 	%r2714, %r2726;
	@%p74 bra 	$L__BB9_118;
	ld.global.u32 	%r2714, [%rd7+512];
$L__BB9_118:
	add.s32 	%r260, %r244, 160;
	setp.ge.s32 	%p75, %r260, %r241;
	mov.u32 	%r2715, %r2726;
	@%p75 bra 	$L__BB9_120;
	ld.global.u32 	%r2715, [%rd7+640];
$L__BB9_120:
	add.s32 	%r263, %r244, 192;
	setp.ge.s32 	%p76, %r263, %r241;
	mov.u32 	%r2716, %r2726;
	@%p76 bra 	$L__BB9_122;
	ld.global.u32 	%r2716, [%rd7+768];
$L__BB9_122:
	add.s32 	%r266, %r244, 224;
	setp.ge.s32 	%p77, %r266, %r241;
	mov.u32 	%r2717, %r2726;
	@%p77 bra 	$L__BB9_124;
	ld.global.u32 	%r2717, [%rd7+896];
$L__BB9_124:
	add.s32 	%r269, %r244, 256;
	setp.ge.s32 	%p78, %r269, %r241;
	mov.u32 	%r2718, %r2726;
	@%p78 bra 	$L__BB9_126;
	ld.global.u32 	%r2718, [%rd7+1024];
$L__BB9_126:
	add.s32 	%r272, %r244, 288;
	setp.ge.s32 	%p79, %r272, %r241;
	mov.u32 	%r2719, %r2726;
	@%p79 bra 	$L__BB9_128;
	ld.global.u32 	%r2719, [%rd7+1152];
$L__BB9_128:
	add.s32 	%r275, %r244, 320;
	setp.ge.s32 	%p80, %r275, %r241;
	mov.u32 	%r2720, %r2726;
	@%p80 bra 	$L__BB9_130;
	ld.global.u32 	%r2720, [%rd7+1280];
$L__BB9_130:
	add.s32 	%r278, %r244, 352;
	setp.ge.s32 	%p81, %r278, %r241;
	mov.u32 	%r2721, %r2726;
	@%p81 bra 	$L__BB9_132;
	ld.global.u32 	%r2721, [%rd7+1408];
$L__BB9_132:
	add.s32 	%r281, %r244, 384;
	setp.ge.s32 	%p82, %r281, %r241;
	mov.u32 	%r2722, %r2726;
	@%p82 bra 	$L__BB9_134;
	ld.global.u32 	%r2722, [%rd7+1536];
$L__BB9_134:
	add.s32 	%r284, %r244, 416;
	setp.ge.s32 	%p83, %r284, %r241;
	mov.u32 	%r2723, %r2726;
	@%p83 bra 	$L__BB9_136;
	ld.global.u32 	%r2723, [%rd7+1664];
$L__BB9_136:
	add.s32 	%r287, %r244, 448;
	setp.ge.s32 	%p84, %r287, %r241;
	mov.u32 	%r2724, %r2726;
	@%p84 bra 	$L__BB9_138;
	ld.global.u32 	%r2724, [%rd7+1792];
$L__BB9_138:
	add.s32 	%r290, %r244, 480;
	setp.ge.s32 	%p85, %r290, %r241;
	mov.u32 	%r2725, %r2726;
	@%p85 bra 	$L__BB9_140;
	ld.global.u32 	%r2725, [%rd7+1920];
$L__BB9_140:
	add.s32 	%r293, %r244, 512;
	setp.ge.s32 	%p86, %r293, %r241;
	@%p86 bra 	$L__BB9_142;
	ld.global.u32 	%r2726, [%rd7+2048];
$L__BB9_142:
	setp.ge.s32 	%p87, %r244, %r241;
	// begin inline asm
	mov.u32 %r718, %laneid;
	// end inline asm
	shr.u32 	%r719, %r242, 5;
	mad.lo.s32 	%r720, %r719, 544, %r718;
	shl.b32 	%r721, %r720, 2;
	mov.u32 	%r722, _ZZN3cub18CUB_300001_SM_10006detail10merge_sort30DeviceMergeSortBlockSortKernelINS2_10policy_hubIN6thrust24THRUST_300001_SM_1000_NS6detail15normal_iteratorINS6_10device_ptrIiEEEEE9Policy600ESB_SB_SB_SB_m10my_compareiiEEvbT0_T1_T2_T3_T4_PT6_PT7_T5_NS1_7vsmem_tEE19static_temp_storage;
	add.s32 	%r296, %r722, %r721;
	st.shared.u32 	[%r296], %r2710;
	st.shared.u32 	[%r296+128], %r2711;
	st.shared.u32 	[%r296+256], %r2712;
	st.shared.u32 	[%r296+384], %r2713;
	st.shared.u32 	[%r296+512], %r2714;
	st.shared.u32 	[%r296+640], %r2715;
	st.shared.u32 	[%r296+768], %r2716;
	st.shared.u32 	[%r296+896], %r2717;
	st.shared.u32 	[%r296+1024], %r2718;
	st.shared.u32 	[%r296+1152], %r2719;
	st.shared.u32 	[%r296+1280], %r2720;
	st.shared.u32 	[%r296+1408], %r2721;
	st.shared.u32 	[%r296+1536], %r2722;
	st.shared.u32 	[%r296+1664], %r2723;
	st.shared.u32 	[%r296+1792], %r2724;
	st.shared.u32 	[%r296+1920], %r2725;
	st.shared.u32 	[%r296+2048], %r2726;
	bar.warp.sync 	-1;
	shl.b32 	%r723, %r718, 6;
	add.s32 	%r297, %r296, %r723;
	ld.shared.u32 	%r2795, [%r297];
	ld.shared.u32 	%r2796, [%r297+4];
	ld.shared.u32 	%r2797, [%r297+8];
	ld.shared.u32 	%r2798, [%r297+12];
	ld.shared.u32 	%r2799, [%r297+16];
	ld.shared.u32 	%r2800, [%r297+20];
	ld.shared.u32 	%r2801, [%r297+24];
	ld.shared.u32 	%r2802, [%r297+28];
	ld.shared.u32 	%r2803, [%r297+32];
	ld.shared.u32 	%r2804, [%r297+36];
	ld.shared.u32 	%r2805, [%r297+40];
	ld.shared.u32 	%r2806, [%r297+44];
	ld.shared.u32 	%r2807, [%r297+48];
	ld.shared.u32 	%r2808, [%r297+52];
	ld.shared.u32 	%r2809, [%r297+56];
	ld.shared.u32 	%r2810, [%r297+60];
	ld.shared.u32 	%r2811, [%r297+64];
	bar.sync 	0;
	add.s64 	%rd31, %rd1, %rd26;
	ld.global.u32 	%r2743, [%rd31];
	add.s64 	%rd8, %rd31, %rd28;
	mov.u32 	%r2727, %r2743;
	@%p87 bra 	$L__BB9_144;
	ld.global.u32 	%r2727, [%rd8];
$L__BB9_144:
	setp.ge.s32 	%p88, %r248, %r241;
	mov.u32 	%r2728, %r2743;
	@%p88 bra 	$L__BB9_146;
	ld.global.u32 	%r2728, [%rd8+128];
$L__BB9_146:
	setp.ge.s32 	%p89, %r251, %r241;
	mov.u32 	%r2729, %r2743;
	@%p89 bra 	$L__BB9_148;
	ld.global.u32 	%r2729, [%rd8+256];
$L__BB9_148:
	setp.ge.s32 	%p90, %r254, %r241;
	mov.u32 	%r2730, %r2743;
	@%p90 bra 	$L__BB9_150;
	ld.global.u32 	%r2730, [%rd8+384];
$L__BB9_150:
	setp.ge.s32 	%p91, %r257, %r241;
	mov.u32 	%r2731, %r2743;
	@%p91 bra 	$L__BB9_152;
	ld.global.u32 	%r2731, [%rd8+512];
$L__BB9_152:
	setp.ge.s32 	%p92, %r260, %r241;
	mov.u32 	%r2732, %r2743;
	@%p92 bra 	$L__BB9_154;
	ld.global.u32 	%r2732, [%rd8+640];
$L__BB9_154:
	setp.ge.s32 	%p93, %r263, %r241;
	mov.u32 	%r2733, %r2743;
	@%p93 bra 	$L__BB9_156;
	ld.global.u32 	%r2733, [%rd8+768];
$L__BB9_156:
	setp.ge.s32 	%p94, %r266, %r241;
	mov.u32 	%r2734, %r2743;
	@%p94 bra 	$L__BB9_158;
	ld.global.u32 	%r2734, [%rd8+896];
$L__BB9_158:
	setp.ge.s32 	%p95, %r269, %r241;
	mov.u32 	%r2735, %r2743;
	@%p95 bra 	$L__BB9_160;
	ld.global.u32 	%r2735, [%rd8+1024];
$L__BB9_160:
	setp.ge.s32 	%p96, %r272, %r241;
	mov.u32 	%r2736, %r2743;
	@%p96 bra 	$L__BB9_162;
	ld.global.u32 	%r2736, [%rd8+1152];
$L__BB9_162:
	setp.ge.s32 	%p97, %r275, %r241;
	mov.u32 	%r2737, %r2743;
	@%p97 bra 	$L__BB9_164;
	ld.global.u32 	%r2737, [%rd8+1280];
$L__BB9_164:
	setp.ge.s32 	%p98, %r278, %r241;
	mov.u32 	%r2738, %r2743;
	@%p98 bra 	$L__BB9_166;
	ld.global.u32 	%r2738, [%rd8+1408];
$L__BB9_166:
	setp.ge.s32 	%p99, %r281, %r241;
	mov.u32 	%r2739, %r2743;
	@%p99 bra 	$L__BB9_168;
	ld.global.u32 	%r2739, [%rd8+1536];
$L__BB9_168:
	setp.ge.s32 	%p100, %r284, %r241;
	mov.u32 	%r2740, %r2743;
	@%p100 bra 	$L__BB9_170;
	ld.global.u32 	%r2740, [%rd8+1664];
$L__BB9_170:
	setp.ge.s32 	%p101, %r287, %r241;
	mov.u32 	%r2741, %r2743;
	@%p101 bra 	$L__BB9_172;
	ld.global.u32 	%r2741, [%rd8+1792];
$L__BB9_172:
	setp.ge.s32 	%p102, %r290, %r241;
	mov.u32 	%r2742, %r2743;
	@%p102 bra 	$L__BB9_174;
	ld.global.u32 	%r2742, [%rd8+1920];
$L__BB9_174:
	setp.ge.s32 	%p103, %r293, %r241;
	@%p103 bra 	$L__BB9_176;
	ld.global.u32 	%r2743, [%rd8+2048];
$L__BB9_176:
	st.shared.u32 	[%r296], %r2727;
	st.shared.u32 	[%r296+128], %r2728;
	st.shared.u32 	[%r296+256], %r2729;
	st.shared.u32 	[%r296+384], %r2730;
	st.shared.u32 	[%r296+512], %r2731;
	st.shared.u32 	[%r296+640], %r2732;
	st.shared.u32 	[%r296+768], %r2733;
	st.shared.u32 	[%r296+896], %r2734;
	st.shared.u32 	[%r296+1024], %r2735;
	st.shared.u32 	[%r296+1152], %r2736;
	st.shared.u32 	[%r296+1280], %r2737;
	st.shared.u32 	[%r296+1408], %r2738;
	st.shared.u32 	[%r296+1536], %r2739;
	st.shared.u32 	[%r296+1664], %r2740;
	st.shared.u32 	[%r296+1792], %r2741;
	st.shared.u32 	[%r296+1920], %r2742;
	st.shared.u32 	[%r296+2048], %r2743;
	bar.warp.sync 	-1;
	ld.shared.u32 	%r2794, [%r297];
	ld.shared.u32 	%r724, [%r297+4];
	ld.shared.u32 	%r726, [%r297+8];
	ld.shared.u32 	%r728, [%r297+12];
	ld.shared.u32 	%r730, [%r297+16];
	ld.shared.u32 	%r732, [%r297+20];
	ld.shared.u32 	%r734, [%r297+24];
	ld.shared.u32 	%r736, [%r297+28];
	ld.shared.u32 	%r738, [%r297+32];
	ld.shared.u32 	%r740, [%r297+36];
	ld.shared.u32 	%r742, [%r297+40];
	ld.shared.u32 	%r744, [%r297+44];
	ld.shared.u32 	%r746, [%r297+48];
	ld.shared.u32 	%r748, [%r297+52];
	ld.shared.u32 	%r750, [%r297+56];
	ld.shared.u32 	%r752, [%r297+60];
	ld.shared.u32 	%r754, [%r297+64];
	bar.sync 	0;
	// begin inline asm
	griddepcontrol.launch_dependents;
	// end inline asm
	mul.lo.s32 	%r755, %r242, 17;
	add.s32 	%r756, %r755, 1;
	setp.lt.u32 	%p104, %r756, %r241;
	setp.lt.s32 	%p105, %r2794, 0;
	setp.gt.s32 	%p106, %r724, 0;
	selp.b32 	%r757, %r2794, %r724, %p106;
	selp.b32 	%r758, %r757, %r724, %p105;
	selp.b32 	%r2793, %r724, %r2794, %p104;
	selp.b32 	%r759, %r758, %r2794, %p104;
	add.s32 	%r760, %r755, 2;
	setp.lt.u32 	%p107, %r760, %r241;
	setp.lt.s32 	%p108, %r759, 0;
	setp.gt.s32 	%p109, %r726, 0;
	selp.b32 	%r761, %r759, %r726, %p109;
	selp.b32 	%r762, %r761, %r726, %p108;
	selp.b32 	%r2792, %r726, %r759, %p107;
	selp.b32 	%r763, %r762, %r759, %p107;
	add.s32 	%r764, %r755, 3;
	setp.lt.u32 	%p110, %r764, %r241;
	setp.lt.s32 	%p111, %r763, 0;
	setp.gt.s32 	%p112, %r728, 0;
	selp.b32 	%r765, %r763, %r728, %p112;
	selp.b32 	%r766, %r765, %r728, %p111;
	selp.b32 	%r2791, %r728, %r763, %p110;
	selp.b32 	%r767, %r766, %r763, %p110;
	add.s32 	%r768, %r755, 4;
	setp.lt.u32 	%p113, %r768, %r241;
	setp.lt.s32 	%p114, %r767, 0;
	setp.gt.s32 	%p115, %r730, 0;
	selp.b32 	%r769, %r767, %r730, %p115;
	selp.b32 	%r770, %r769, %r730, %p114;
	selp.b32 	%r2790, %r730, %r767, %p113;
	selp.b32 	%r771, %r770, %r767, %p113;
	add.s32 	%r772, %r755, 5;
	setp.lt.u32 	%p116, %r772, %r241;
	setp.lt.s32 	%p117, %r771, 0;
	setp.gt.s32 	%p118, %r732, 0;
	selp.b32 	%r773, %r771, %r732, %p118;
	selp.b32 	%r774, %r773, %r732, %p117;
	selp.b32 	%r2789, %r732, %r771, %p116;
	selp.b32 	%r775, %r774, %r771, %p116;
	add.s32 	%r776, %r755, 6;
	setp.lt.u32 	%p119, %r776, %r241;
	setp.lt.s32 	%p120, %r775, 0;
	setp.gt.s32 	%p121, %r734, 0;
	selp.b32 	%r777, %r775, %r734, %p121;
	selp.b32 	%r778, %r777, %r734, %p120;
	selp.b32 	%r2788, %r734, %r775, %p119;
	selp.b32 	%r779, %r778, %r775, %p119;
	add.s32 	%r780, %r755, 7;
	setp.lt.u32 	%p122, %r780, %r241;
	setp.lt.s32 	%p123, %r779, 0;
	setp.gt.s32 	%p124, %r736, 0;
	selp.b32 	%r781, %r779, %r736, %p124;
	selp.b32 	%r782, %r781, %r736, %p123;
	selp.b32 	%r2787, %r736, %r779, %p122;
	selp.b32 	%r783, %r782, %r779, %p122;
	add.s32 	%r784, %r755, 8;
	setp.lt.u32 	%p125, %r784, %r241;
	setp.lt.s32 	%p126, %r783, 0;
	setp.gt.s32 	%p127, %r738, 0;
	selp.b32 	%r785, %r783, %r738, %p127;
	selp.b32 	%r786, %r785, %r738, %p126;
	selp.b32 	%r2786, %r738, %r783, %p125;
	selp.b32 	%r787, %r786, %r783, %p125;
	add.s32 	%r788, %r755, 9;
	setp.lt.u32 	%p128, %r788, %r241;
	setp.lt.s32 	%p129, %r787, 0;
	setp.gt.s32 	%p130, %r740, 0;
	selp.b32 	%r789, %r787, %r740, %p130;
	selp.b32 	%r790, %r789, %r740, %p129;
	selp.b32 	%r2785, %r740, %r787, %p128;
	selp.b32 	%r791, %r790, %r787, %p128;
	add.s32 	%r792, %r755, 10;
	setp.lt.u32 	%p131, %r792, %r241;
	setp.lt.s32 	%p132, %r791, 0;
	setp.gt.s32 	%p133, %r742, 0;
	selp.b32 	%r793, %r791, %r742, %p133;
	selp.b32 	%r794, %r793, %r742, %p132;
	selp.b32 	%r2784, %r742, %r791, %p131;
	selp.b32 	%r795, %r794, %r791, %p131;
	add.s32 	%r796, %r755, 11;
	setp.lt.u32 	%p134, %r796, %r241;
	setp.lt.s32 	%p135, %r795, 0;
	setp.gt.s32 	%p136, %r744, 0;
	selp.b32 	%r797, %r795, %r744, %p136;
	selp.b32 	%r798, %r797, %r744, %p135;
	selp.b32 	%r2783, %r744, %r795, %p134;
	selp.b32 	%r799, %r798, %r795, %p134;
	add.s32 	%r800, %r755, 12;
	setp.lt.u32 	%p137, %r800, %r241;
	setp.lt.s32 	%p138, %r799, 0;
	setp.gt.s32 	%p139, %r746, 0;
	selp.b32 	%r801, %r799, %r746, %p139;
	selp.b32 	%r802, %r801, %r746, %p138;
	selp.b32 	%r2782, %r746, %r799, %p137;
	selp.b32 	%r803, %r802, %r799, %p137;
	add.s32 	%r804, %r755, 13;
	setp.lt.u32 	%p140, %r804, %r241;
	setp.lt.s32 	%p141, %r803, 0;
	setp.gt.s32 	%p142, %r748, 0;
	selp.b32 	%r805, %r803, %r748, %p142;
	selp.b32 	%r806, %r805, %r748, %p141;
	selp.b32 	%r2781, %r748, %r803, %p140;
	selp.b32 	%r807, %r806, %r803, %p140;
	add.s32 	%r808, %r755, 14;
	setp.lt.u32 	%p143, %r808, %r241;
	setp.lt.s32 	%p144, %r807, 0;
	setp.gt.s32 	%p145, %r750, 0;
	selp.b32 	%r809, %r807, %r750, %p145;
	selp.b32 	%r810, %r809, %r750, %p144;
	selp.b32 	%r2780, %r750, %r807, %p143;
	selp.b32 	%r811, %r810, %r807, %p143;
	add.s32 	%r812, %r755, 15;
	setp.lt.u32 	%p146, %r812, %r241;
	setp.lt.s32 	%p147, %r811, 0;
	setp.gt.s32 	%p148, %r752, 0;
	selp.b32 	%r813, %r811, %r752, %p148;
	selp.b32 	%r814, %r813, %r752, %p147;
	selp.b32 	%r2779, %r752, %r811, %p146;
	selp.b32 	%r815, %r814, %r811, %p146;
	add.s32 	%r816, %r755, 16;
	setp.lt.u32 	%p149, %r816, %r241;
	selp.b32 	%r2778, %r754, %r815, %p149;
	setp.ge.u32 	%p150, %r755, %r241;
	@%p150 bra 	$L__BB9_178;
	setp.lt.s32 	%p151, %r2793, 0;
	setp.gt.s32 	%p152, %r2794, 0;
	and.pred  	%p153, %p151, %p152;
	selp.b32 	%r817, %r2793, %r2794, %p153;
	selp.b32 	%r819, %r2794, %r2793, %p153;
	selp.b32 	%r821, %r2795, %r2796, %p153;
	selp.b32 	%r822, %r2796, %r2795, %p153;
	setp.lt.s32 	%p154, %r2791, 0;
	setp.gt.s32 	%p155, %r2792, 0;
	and.pred  	%p156, %p154, %p155;
	selp.b32 	%r823, %r2791, %r2792, %p156;
	selp.b32 	%r825, %r2792, %r2791, %p156;
	selp.b32 	%r826, %r2797, %r2798, %p156;
	selp.b32 	%r827, %r2798, %r2797, %p156;
	setp.lt.s32 	%p157, %r2789, 0;
	setp.gt.s32 	%p158, %r2790, 0;
	and.pred  	%p159, %p157, %p158;
	selp.b32 	%r828, %r2789, %r2790, %p159;
	selp.b32 	%r830, %r2790, %r2789, %p159;
	selp.b32 	%r831, %r2799, %r2800, %p159;
	selp.b32 	%r832, %r2800, %r2799, %p159;
	setp.lt.s32 	%p160, %r2787, 0;
	setp.gt.s32 	%p161, %r2788, 0;
	and.pred  	%p162, %p160, %p161;
	selp.b32 	%r833, %r2787, %r2788, %p162;
	selp.b32 	%r835, %r2788, %r2787, %p162;
	selp.b32 	%r836, %r2801, %r2802, %p162;
	selp.b32 	%r837, %r2802, %r2801, %p162;
	setp.lt.s32 	%p163, %r2785, 0;
	setp.gt.s32 	%p164, %r2786, 0;
	and.pred  	%p165, %p163, %p164;
	selp.b32 	%r838, %r2785, %r2786, %p165;
	selp.b32 	%r840, %r2786, %r2785, %p165;
	selp.b32 	%r841, %r2803, %r2804, %p165;
	selp.b32 	%r842, %r2804, %r2803, %p165;
	setp.lt.s32 	%p166, %r2783, 0;
	setp.gt.s32 	%p167, %r2784, 0;
	and.pred  	%p168, %p166, %p167;
	selp.b32 	%r843, %r2783, %r2784, %p168;
	selp.b32 	%r845, %r2784, %r2783, %p168;
	selp.b32 	%r846, %r2805, %r2806, %p168;
	selp.b32 	%r847, %r2806, %r2805, %p168;
	setp.lt.s32 	%p169, %r2781, 0;
	setp.gt.s32 	%p170, %r2782, 0;
	and.pred  	%p171, %p169, %p170;
	selp.b32 	%r848, %r2781, %r2782, %p171;
	selp.b32 	%r850, %r2782, %r2781, %p171;
	selp.b32 	%r851, %r2807, %r2808, %p171;
	selp.b32 	%r852, %r2808, %r2807, %p171;
	setp.lt.s32 	%p172, %r2779, 0;
	setp.gt.s32 	%p173, %r2780, 0;
	and.pred  	%p174, %p172, %p173;
	selp.b32 	%r853, %r2779, %r2780, %p174;
	selp.b32 	%r855, %r2780, %r2779, %p174;
	selp.b32 	%r856, %r2809, %r2810, %p174;
	selp.b32 	%r857, %r2810, %r2809, %p174;
	setp.lt.s32 	%p175, %r825, 0;
	setp.gt.s32 	%p176, %r817, 0;
	and.pred  	%p177, %p175, %p176;
	selp.b32 	%r858, %r825, %r817, %p177;
	selp.b32 	%r860, %r817, %r825, %p177;
	selp.b32 	%r861, %r822, %r826, %p177;
	selp.b32 	%r862, %r826, %r822, %p177;
	setp.lt.s32 	%p178, %r830, 0;
	setp.gt.s32 	%p179, %r823, 0;
	and.pred  	%p180, %p178, %p179;
	selp.b32 	%r863, %r830, %r823, %p180;
	selp.b32 	%r865, %r823, %r830, %p180;
	selp.b32 	%r866, %r827, %r831, %p180;
	selp.b32 	%r867, %r831, %r827, %p180;
	setp.lt.s32 	%p181, %r835, 0;
	setp.gt.s32 	%p182, %r828, 0;
	and.pred  	%p183, %p181, %p182;
	selp.b32 	%r868, %r835, %r828, %p183;
	selp.b32 	%r870, %r828, %r835, %p183;
	selp.b32 	%r871, %r832, %r836, %p183;
	selp.b32 	%r872, %r836, %r832, %p183;
	setp.lt.s32 	%p184, %r840, 0;
	setp.gt.s32 	%p185, %r833, 0;
	and.pred  	%p186, %p184, %p185;
	selp.b32 	%r873, %r840, %r833, %p186;
	selp.b32 	%r875, %r833, %r840, %p186;
	selp.b32 	%r876, %r837, %r841, %p186;
	selp.b32 	%r877, %r841, %r837, %p186;
	setp.lt.s32 	%p187, %r845, 0;
	setp.gt.s32 	%p188, %r838, 0;
	and.pred  	%p189, %p187, %p188;
	selp.b32 	%r878, %r845, %r838, %p189;
	selp.b32 	%r880, %r838, %r845, %p189;
	selp.b32 	%r881, %r842, %r846, %p189;
	selp.b32 	%r882, %r846, %r842, %p189;
	setp.lt.s32 	%p190, %r850, 0;
	setp.gt.s32 	%p191, %r843, 0;
	and.pred  	%p192, %p190, %p191;
	selp.b32 	%r883, %r850, %r843, %p192;
	selp.b32 	%r885, %r843, %r850, %p192;
	selp.b32 	%r886, %r847, %r851, %p192;
	selp.b32 	%r887, %r851, %r847, %p192;
	setp.lt.s32 	%p193, %r855, 0;
	setp.gt.s32 	%p194, %r848, 0;
	and.pred  	%p195, %p193, %p194;
	selp.b32 	%r888, %r855, %r848, %p195;
	selp.b32 	%r890, %r848, %r855, %p195;
	selp.b32 	%r891, %r852, %r856, %p195;
	selp.b32 	%r892, %r856, %r852, %p195;
	setp.lt.s32 	%p196, %r2778, 0;
	setp.gt.s32 	%p197, %r853, 0;
	and.pred  	%p198, %p196, %p197;
	selp.b32 	%r893, %r2778, %r853, %p198;
	selp.b32 	%r894, %r853, %r2778, %p198;
	selp.b32 	%r895, %r857, %r2811, %p198;
	selp.b32 	%r896, %r2811, %r857, %p198;
	setp.lt.s32 	%p199, %r860, 0;
	setp.gt.s32 	%p200, %r819, 0;
	and.pred  	%p201, %p199, %p200;
	selp.b32 	%r897, %r860, %r819, %p201;
	selp.b32 	%r899, %r819, %r860, %p201;
	selp.b32 	%r901, %r821, %r861, %p201;
	selp.b32 	%r902, %r861, %r821, %p201;
	setp.lt.s32 	%p202, %r865, 0;
	setp.gt.s32 	%p203, %r858, 0;
	and.pred  	%p204, %p202, %p203;
	selp.b32 	%r903, %r865, %r858, %p204;
	selp.b32 	%r905, %r858, %r865, %p204;
	selp.b32 	%r906, %r862, %r866, %p204;
	selp.b32 	%r907, %r866, %r862, %p204;
	setp.lt.s32 	%p205, %r870, 0;
	setp.gt.s32 	%p206, %r863, 0;
	and.pred  	%p207, %p205, %p206;
	selp.b32 	%r908, %r870, %r863, %p207;
	selp.b32 	%r910, %r863, %r870, %p207;
	selp.b32 	%r911, %r867, %r871, %p207;
	selp.b32 	%r912, %r871, %r867, %p207;
	setp.lt.s32 	%p208, %r875, 0;
	setp.gt.s32 	%p209, %r868, 0;
	and.pred  	%p210, %p208, %p209;
	selp.b32 	%r913, %r875, %r868, %p210;
	selp.b32 	%r915, %r868, %r875, %p210;
	selp.b32 	%r916, %r872, %r876, %p210;
	selp.b32 	%r917, %r876, %r872, %p210;
	setp.lt.s32 	%p211, %r880, 0;
	setp.gt.s32 	%p212, %r873, 0;
	and.pred  	%p213, %p211, %p212;
	selp.b32 	%r918, %r880, %r873, %p213;
	selp.b32 	%r920, %r873, %r880, %p213;
	selp.b32 	%r921, %r877, %r881, %p213;
	selp.b32 	%r922, %r881, %r877, %p213;
	setp.lt.s32 	%p214, %r885, 0;
	setp.gt.s32 	%p215, %r878, 0;
	and.pred  	%p216, %p214, %p215;
	selp.b32 	%r923, %r885, %r878, %p216;
	selp.b32 	%r925, %r878, %r885, %p216;
	selp.b32 	%r926, %r882, %r886, %p216;
	selp.b32 	%r927, %r886, %r882, %p216;
	setp.lt.s32 	%p217, %r890, 0;
	setp.gt.s32 	%p218, %r883, 0;
	and.pred  	%p219, %p217, %p218;
	selp.b32 	%r928, %r890, %r883, %p219;
	selp.b32 	%r930, %r883, %r890, %p219;
	selp.b32 	%r931, %r887, %r891, %p219;
	selp.b32 	%r932, %r891, %r887, %p219;
	setp.lt.s32 	%p220, %r894, 0;
	setp.gt.s32 	%p221, %r888, 0;
	and.pred  	%p222, %p220, %p221;
	selp.b32 	%r933, %r894, %r888, %p222;
	selp.b32 	%r935, %r888, %r894, %p222;
	selp.b32 	%r936, %r892, %r895, %p222;
	selp.b32 	%r937, %r895, %r892, %p222;
	setp.lt.s32 	%p223, %r905, 0;
	setp.gt.s32 	%p224, %r897, 0;
	and.pred  	%p225, %p223, %p224;
	selp.b32 	%r938, %r905, %r897, %p225;
	selp.b32 	%r940, %r897, %r905, %p225;
	selp.b32 	%r941, %r902, %r906, %p225;
	selp.b32 	%r942, %r906, %r902, %p225;
	setp.lt.s32 	%p226, %r910, 0;
	setp.gt.s32 	%p227, %r903, 0;
	and.pred  	%p228, %p226, %p227;
	selp.b32 	%r943, %r910, %r903, %p228;
	selp.b32 	%r945, %r903, %r910, %p228;
	selp.b32 	%r946, %r907, %r911, %p228;
	selp.b32 	%r947, %r911, %r907, %p228;
	setp.lt.s32 	%p229, %r915, 0;
	setp.gt.s32 	%p230, %r908, 0;
	and.pred  	%p231, %p229, %p230;
	selp.b32 	%r948, %r915, %r908, %p231;
	selp.b32 	%r950, %r908, %r915, %p231;
	selp.b32 	%r951, %r912, %r916, %p231;
	selp.b32 	%r952, %r916, %r912, %p231;
	setp.lt.s32 	%p232, %r920, 0;
	setp.gt.s32 	%p233, %r913, 0;
	and.pred  	%p234, %p232, %p233;
	selp.b32 	%r953, %r920, %r913, %p234;
	selp.b32 	%r955, %r913, %r920, %p234;
	selp.b32 	%r956, %r917, %r921, %p234;
	selp.b32 	%r957, %r921, %r917, %p234;
	setp.lt.s32 	%p235, %r925, 0;
	setp.gt.s32 	%p236, %r918, 0;
	and.pred  	%p237, %p235, %p236;
	selp.b32 	%r958, %r925, %r918, %p237;
	selp.b32 	%r960, %r918, %r925, %p237;
	selp.b32 	%r961, %r922, %r926, %p237;
	selp.b32 	%r962, %r926, %r922, %p237;
	setp.lt.s32 	%p238, %r930, 0;
	setp.gt.s32 	%p239, %r923, 0;
	and.pred  	%p240, %p238, %p239;
	selp.b32 	%r963, %r930, %r923, %p240;
	selp.b32 	%r965, %r923, %r930, %p240;
	selp.b32 	%r966, %r927, %r931, %p240;
	selp.b32 	%r967, %r931, %r927, %p240;
	setp.lt.s32 	%p241, %r935, 0;
	setp.gt.s32 	%p242, %r928, 0;
	and.pred  	%p243, %p241, %p242;
	selp.b32 	%r968, %r935, %r928, %p243;
	selp.b32 	%r970, %r928, %r935, %p243;
	selp.b32 	%r971, %r932, %r936, %p243;
	selp.b32 	%r972, %r936, %r932, %p243;
	setp.lt.s32 	%p244, %r893, 0;
	setp.gt.s32 	%p245, %r933, 0;
	and.pred  	%p246, %p244, %p245;
	selp.b32 	%r973, %r893, %r933, %p246;
	selp.b32 	%r974, %r933, %r893, %p246;
	selp.b32 	%r975, %r937, %r896, %p246;
	selp.b32 	%r976, %r896, %r937, %p246;
	setp.lt.s32 	%p247, %r940, 0;
	setp.gt.s32 	%p248, %r899, 0;
	and.pred  	%p249, %p247, %p248;
	selp.b32 	%r977, %r940, %r899, %p249;
	selp.b32 	%r979, %r899, %r940, %p249;
	selp.b32 	%r981, %r901, %r941, %p249;
	selp.b32 	%r982, %r941, %r901, %p249;
	setp.lt.s32 	%p250, %r945, 0;
	setp.gt.s32 	%p251, %r938, 0;
	and.pred  	%p252, %p250, %p251;
	selp.b32 	%r983, %r945, %r938, %p252;
	selp.b32 	%r985, %r938, %r945, %p252;
	selp.b32 	%r986, %r942, %r946, %p252;
	selp.b32 	%r987, %r946, %r942, %p252;
	setp.lt.s32 	%p253, %r950, 0;
	setp.gt.s32 	%p254, %r943, 0;
	and.pred  	%p255, %p253, %p254;
	selp.b32 	%r988, %r950, %r943, %p255;
	selp.b32 	%r990, %r943, %r950, %p255;
	selp.b32 	%r991, %r947, %r951, %p255;
	selp.b32 	%r992, %r951, %r947, %p255;
	setp.lt.s32 	%p256, %r955, 0;
	setp.gt.s32 	%p257, %r948, 0;
	and.pred  	%p258, %p256, %p257;
	selp.b32 	%r993, %r955, %r948, %p258;
	selp.b32 	%r995, %r948, %r955, %p258;
	selp.b32 	%r996, %r952, %r956, %p258;
	selp.b32 	%r997, %r956, %r952, %p258;
	setp.lt.s32 	%p259, %r960, 0;
	setp.gt.s32 	%p260, %r953, 0;
	and.pred  	%p261, %p259, %p260;
	selp.b32 	%r998, %r960, %r953, %p261;
	selp.b32 	%r1000, %r953, %r960, %p261;
	selp.b32 	%r1001, %r957, %r961, %p261;
	selp.b32 	%r1002, %r961, %r957, %p261;
	setp.lt.s32 	%p262, %r965, 0;
	setp.gt.s32 	%p263, %r958, 0;
	and.pred  	%p264, %p262, %p263;
	selp.b32 	%r1003, %r965, %r958, %p264;
	selp.b32 	%r1005, %r958, %r965, %p264;
	selp.b32 	%r1006, %r962, %r966, %p264;
	selp.b32 	%r1007, %r966, %r962, %p264;
	setp.lt.s32 	%p265, %r970, 0;
	setp.gt.s32 	%p266, %r963, 0;
	and.pred  	%p267, %p265, %p266;
	selp.b32 	%r1008, %r970, %r963, %p267;
	selp.b32 	%r1010, %r963, %r970, %p267;
	selp.b32 	%r1011, %r967, %r971, %p267;
	selp.b32 	%r1012, %r971, %r967, %p267;
	setp.lt.s32 	%p268, %r974, 0;
	setp.gt.s32 	%p269, %r968, 0;
	and.pred  	%p270, %p268, %p269;
	selp.b32 	%r1013, %r974, %r968, %p270;
	selp.b32 	%r1015, %r968, %r974, %p270;
	selp.b32 	%r1016, %r972, %r975, %p270;
	selp.b32 	%r1017, %r975, %r972, %p270;
	setp.lt.s32 	%p271, %r985, 0;
	setp.gt.s32 	%p272, %r977, 0;
	and.pred  	%p273, %p271, %p272;
	selp.b32 	%r1018, %r985, %r977, %p273;
	selp.b32 	%r1020, %r977, %r985, %p273;
	selp.b32 	%r1021, %r982, %r986, %p273;
	selp.b32 	%r1022, %r986, %r982, %p273;
	setp.lt.s32 	%p274, %r990, 0;
	setp.gt.s32 	%p275, %r983, 0;
	and.pred  	%p276, %p274, %p275;
	selp.b32 	%r1023, %r990, %r983, %p276;
	selp.b32 	%r1025, %r983, %r990, %p276;
	selp.b32 	%r1026, %r987, %r991, %p276;
	selp.b32 	%r1027, %r991, %r987, %p276;
	setp.lt.s32 	%p277, %r995, 0;
	setp.gt.s32 	%p278, %r988, 0;
	and.pred  	%p279, %p277, %p278;
	selp.b32 	%r1028, %r995, %r988, %p279;
	selp.b32 	%r1030, %r988, %r995, %p279;
	selp.b32 	%r1031, %r992, %r996, %p279;
	selp.b32 	%r1032, %r996, %r992, %p279;
	setp.lt.s32 	%p280, %r1000, 0;
	setp.gt.s32 	%p281, %r993, 0;
	and.pred  	%p282, %p280, %p281;
	selp.b32 	%r1033, %r1000, %r993, %p282;
	selp.b32 	%r1035, %r993, %r1000, %p282;
	selp.b32 	%r1036, %r997, %r1001, %p282;
	selp.b32 	%r1037, %r1001, %r997, %p282;
	setp.lt.s32 	%p283, %r1005, 0;
	setp.gt.s32 	%p284, %r998, 0;
	and.pred  	%p285, %p283, %p284;
	selp.b32 	%r1038, %r1005, %r998, %p285;
	selp.b32 	%r1040, %r998, %r1005, %p285;
	selp.b32 	%r1041, %r1002, %r1006, %p285;
	selp.b32 	%r1042, %r1006, %r1002, %p285;
	setp.lt.s32 	%p286, %r1010, 0;
	setp.gt.s32 	%p287, %r1003, 0;
	and.pred  	%p288, %p286, %p287;
	selp.b32 	%r1043, %r1010, %r1003, %p288;
	selp.b32 	%r1045, %r1003, %r1010, %p288;
	selp.b32 	%r1046, %r1007, %r1011, %p288;
	selp.b32 	%r1047, %r1011, %r1007, %p288;
	setp.lt.s32 	%p289, %r1015, 0;
	setp.gt.s32 	%p290, %r1008, 0;
	and.pred  	%p291, %p289, %p290;
	selp.b32 	%r1048, %r1015, %r1008, %p291;
	selp.b32 	%r1050, %r1008, %r1015, %p291;
	selp.b32 	%r1051, %r1012, %r1016, %p291;
	selp.b32 	%r1052, %r1016, %r1012, %p291;
	setp.lt.s32 	%p292, %r973, 0;
	setp.gt.s32 	%p293, %r1013, 0;
	and.pred  	%p294, %p292, %p293;
	selp.b32 	%r1053, %r973, %r1013, %p294;
	selp.b32 	%r1054, %r1013, %r973, %p294;
	selp.b32 	%r1055, %r1017, %r976, %p294;
	selp.b32 	%r1056, %r976, %r1017, %p294;
	setp.lt.s32 	%p295, %r1020, 0;
	setp.gt.s32 	%p296, %r979, 0;
	and.pred  	%p297, %p295, %p296;
	selp.b32 	%r1057, %r1020, %r979, %p297;
	selp.b32 	%r1059, %r979, %r1020, %p297;
	selp.b32 	%r1061, %r981, %r1021, %p297;
	selp.b32 	%r1062, %r1021, %r981, %p297;
	setp.lt.s32 	%p298, %r1025, 0;
	setp.gt.s32 	%p299, %r1018, 0;
	and.pred  	%p300, %p298, %p299;
	selp.b32 	%r1063, %r1025, %r1018, %p300;
	selp.b32 	%r1065, %r1018, %r1025, %p300;
	selp.b32 	%r1066, %r1022, %r1026, %p300;
	selp.b32 	%r1067, %r1026, %r1022, %p300;
	setp.lt.s32 	%p301, %r1030, 0;
	setp.gt.s32 	%p302, %r1023, 0;
	and.pred  	%p303, %p301, %p302;
	selp.b32 	%r1068, %r1030, %r1023, %p303;
	selp.b32 	%r1070, %r1023, %r1030, %p303;
	selp.b32 	%r1071, %r1027, %r1031, %p303;
	selp.b32 	%r1072, %r1031, %r1027, %p303;
	setp.lt.s32 	%p304, %r1035, 0;
	setp.gt.s32 	%p305, %r1028, 0;
	and.pred  	%p306, %p304, %p305;
	selp.b32 	%r1073, %r1035, %r1028, %p306;
	selp.b32 	%r1075, %r1028, %r1035, %p306;
	selp.b32 	%r1076, %r1032, %r1036, %p306;
	selp.b32 	%r1077, %r1036, %r1032, %p306;
	setp.lt.s32 	%p307, %r1040, 0;
	setp.gt.s32 	%p308, %r1033, 0;
	and.pred  	%p309, %p307, %p308;
	selp.b32 	%r1078, %r1040, %r1033, %p309;
	selp.b32 	%r1080, %r1033, %r1040, %p309;
	selp.b32 	%r1081, %r1037, %r1041, %p309;
	selp.b32 	%r1082, %r1041, %r1037, %p309;
	setp.lt.s32 	%p310, %r1045, 0;
	setp.gt.s32 	%p311, %r1038, 0;
	and.pred  	%p312, %p310, %p311;
	selp.b32 	%r1083, %r1045, %r1038, %p312;
	selp.b32 	%r1085, %r1038, %r1045, %p312;
	selp.b32 	%r1086, %r1042, %r1046, %p312;
	selp.b32 	%r1087, %r1046, %r1042, %p312;
	setp.lt.s32 	%p313, %r1050, 0;
	setp.gt.s32 	%p314, %r1043, 0;
	and.pred  	%p315, %p313, %p314;
	selp.b32 	%r1088, %r1050, %r1043, %p315;
	selp.b32 	%r1090, %r1043, %r1050, %p315;
	selp.b32 	%r1091, %r1047, %r1051, %p315;
	selp.b32 	%r1092, %r1051, %r1047, %p315;
	setp.lt.s32 	%p316, %r1054, 0;
	setp.gt.s32 	%p317, %r1048, 0;
	and.pred  	%p318, %p316, %p317;
	selp.b32 	%r1093, %r1054, %r1048, %p318;
	selp.b32 	%r1095, %r1048, %r1054, %p318;
	selp.b32 	%r1096, %r1052, %r1055, %p318;
	selp.b32 	%r1097, %r1055, %r1052, %p318;
	setp.lt.s32 	%p319, %r1065, 0;
	setp.gt.s32 	%p320, %r1057, 0;
	and.pred  	%p321, %p319, %p320;
	selp.b32 	%r1098, %r1065, %r1057, %p321;
	selp.b32 	%r1100, %r1057, %r1065, %p321;
	selp.b32 	%r1101, %r1062, %r1066, %p321;
	selp.b32 	%r1102, %r1066, %r1062, %p321;
	setp.lt.s32 	%p322, %r1070, 0;
	setp.gt.s32 	%p323, %r1063, 0;
	and.pred  	%p324, %p322, %p323;
	selp.b32 	%r1103, %r1070, %r1063, %p324;
	selp.b32 	%r1105, %r1063, %r1070, %p324;
	selp.b32 	%r1106, %r1067, %r1071, %p324;
	selp.b32 	%r1107, %r1071, %r1067, %p324;
	setp.lt.s32 	%p325, %r1075, 0;
	setp.gt.s32 	%p326, %r1068, 0;
	and.pred  	%p327, %p325, %p326;
	selp.b32 	%r1108, %r1075, %r1068, %p327;
	selp.b32 	%r1110, %r1068, %r1075, %p327;
	selp.b32 	%r1111, %r1072, %r1076, %p327;
	selp.b32 	%r1112, %r1076, %r1072, %p327;
	setp.lt.s32 	%p328, %r1080, 0;
	setp.gt.s32 	%p329, %r1073, 0;
	and.pred  	%p330, %p328, %p329;
	selp.b32 	%r1113, %r1080, %r1073, %p330;
	selp.b32 	%r1115, %r1073, %r1080, %p330;
	selp.b32 	%r1116, %r1077, %r1081, %p330;
	selp.b32 	%r1117, %r1081, %r1077, %p330;
	setp.lt.s32 	%p331, %r1085, 0;
	setp.gt.s32 	%p332, %r1078, 0;
	and.pred  	%p333, %p331, %p332;
	selp.b32 	%r1118, %r1085, %r1078, %p333;
	selp.b32 	%r1120, %r1078, %r1085, %p333;
	selp.b32 	%r1121, %r1082, %r1086, %p333;
	selp.b32 	%r1122, %r1086, %r1082, %p333;
	setp.lt.s32 	%p334, %r1090, 0;
	setp.gt.s32 	%p335, %r1083, 0;
	and.pred  	%p336, %p334, %p335;
	selp.b32 	%r1123, %r1090, %r1083, %p336;
	selp.b32 	%r1125, %r1083, %r1090, %p336;
	selp.b32 	%r1126, %r1087, %r1091, %p336;
	selp.b32 	%r1127, %r1091, %r1087, %p336;
	setp.lt.s32 	%p337, %r1095, 0;
	setp.gt.s32 	%p338, %r1088, 0;
	and.pred  	%p339, %p337, %p338;
	selp.b32 	%r1128, %r1095, %r1088, %p339;
	selp.b32 	%r1130, %r1088, %r1095, %p339;
	selp.b32 	%r1131, %r1092, %r1096, %p339;
	selp.b32 	%r1132, %r1096, %r1092, %p339;
	setp.lt.s32 	%p340, %r1053, 0;
	setp.gt.s32 	%p341, %r1093, 0;
	and.pred  	%p342, %p340, %p341;
	selp.b32 	%r1133, %r1053, %r1093, %p342;
	selp.b32 	%r1134, %r1093, %r1053, %p342;
	selp.b32 	%r1135, %r1097, %r1056, %p342;
	selp.b32 	%r1136, %r1056, %r1097, %p342;
	setp.lt.s32 	%p343, %r1100, 0;
	setp.gt.s32 	%p344, %r1059, 0;
	and.pred  	%p345, %p343, %p344;
	selp.b32 	%r1137, %r1100, %r1059, %p345;
	selp.b32 	%r1139, %r1059, %r1100, %p345;
	selp.b32 	%r1141, %r1061, %r1101, %p345;
	selp.b32 	%r1142, %r1101, %r1061, %p345;
	setp.lt.s32 	%p346, %r1105, 0;
	setp.gt.s32 	%p347, %r1098, 0;
	and.pred  	%p348, %p346, %p347;
	selp.b32 	%r1143, %r1105, %r1098, %p348;
	selp.b32 	%r1145, %r1098, %r1105, %p348;
	selp.b32 	%r1146, %r1102, %r1106, %p348;
	selp.b32 	%r1147, %r1106, %r1102, %p348;
	setp.lt.s32 	%p349, %r1110, 0;
	setp.gt.s32 	%p350, %r1103, 0;
	and.pred  	%p351, %p349, %p350;
	selp.b32 	%r1148, %r1110, %r1103, %p351;
	selp.b32 	%r1150, %r1103, %r1110, %p351;
	selp.b32 	%r1151, %r1107, %r1111, %p351;
	selp.b32 	%r1152, %r1111, %r1107, %p351;
	setp.lt.s32 	%p352, %r1115, 0;
	setp.gt.s32 	%p353, %r1108, 0;
	and.pred  	%p354, %p352, %p353;
	selp.b32 	%r1153, %r1115, %r1108, %p354;
	selp.b32 	%r1155, %r1108, %r1115, %p354;
	selp.b32 	%r1156, %r1112, %r1116, %p354;
	selp.b32 	%r1157, %r1116, %r1112, %p354;
	setp.lt.s32 	%p355, %r1120, 0;
	setp.gt.s32 	%p356, %r1113, 0;
	and.pred  	%p357, %p355, %p356;
	selp.b32 	%r1158, %r1120, %r1113, %p357;
	selp.b32 	%r1160, %r1113, %r1120, %p357;
	selp.b32 	%r1161, %r1117, %r1121, %p357;
	selp.b32 	%r1162, %r1121, %r1117, %p357;
	setp.lt.s32 	%p358, %r1125, 0;
	setp.gt.s32 	%p359, %r1118, 0;
	and.pred  	%p360, %p358, %p359;
	selp.b32 	%r1163, %r1125, %r1118, %p360;
	selp.b32 	%r1165, %r1118, %r1125, %p360;
	selp.b32 	%r1166, %r1122, %r1126, %p360;
	selp.b32 	%r1167, %r1126, %r1122, %p360;
	setp.lt.s32 	%p361, %r1130, 0;
	setp.gt.s32 	%p362, %r1123, 0;
	and.pred  	%p363, %p361, %p362;
	selp.b32 	%r1168, %r1130, %r1123, %p363;
	selp.b32 	%r1170, %r1123, %r1130, %p363;
	selp.b32 	%r1171, %r1127, %r1131, %p363;
	selp.b32 	%r1172, %r1131, %r1127, %p363;
	setp.lt.s32 	%p364, %r1134, 0;
	setp.gt.s32 	%p365, %r1128, 0;
	and.pred  	%p366, %p364, %p365;
	selp.b32 	%r1173, %r1134, %r1128, %p366;
	selp.b32 	%r1175, %r1128, %r1134, %p366;
	selp.b32 	%r1176, %r1132, %r1135, %p366;
	selp.b32 	%r1177, %r1135, %r1132, %p366;
	setp.lt.s32 	%p367, %r1145, 0;
	setp.gt.s32 	%p368, %r1137, 0;
	and.pred  	%p369, %p367, %p368;
	selp.b32 	%r1178, %r1145, %r1137, %p369;
	selp.b32 	%r1180, %r1137, %r1145, %p369;
	selp.b32 	%r1181, %r1142, %r1146, %p369;
	selp.b32 	%r1182, %r1146, %r1142, %p369;
	setp.lt.s32 	%p370, %r1150, 0;
	setp.gt.s32 	%p371, %r1143, 0;
	and.pred  	%p372, %p370, %p371;
	selp.b32 	%r1183, %r1150, %r1143, %p372;
	selp.b32 	%r1185, %r1143, %r1150, %p372;
	selp.b32 	%r1186, %r1147, %r1151, %p372;
	selp.b32 	%r1187, %r1151, %r1147, %p372;
	setp.lt.s32 	%p373, %r1155, 0;
	setp.gt.s32 	%p374, %r1148, 0;
	and.pred  	%p375, %p373, %p374;
	selp.b32 	%r1188, %r1155, %r1148, %p375;
	selp.b32 	%r1190, %r1148, %r1155, %p375;
	selp.b32 	%r1191, %r1152, %r1156, %p375;
	selp.b32 	%r1192, %r1156, %r1152, %p375;
	setp.lt.s32 	%p376, %r1160, 0;
	setp.gt.s32 	%p377, %r1153, 0;
	and.pred  	%p378, %p376, %p377;
	selp.b32 	%r1193, %r1160, %r1153, %p378;
	selp.b32 	%r1195, %r1153, %r1160, %p378;
	selp.b32 	%r1196, %r1157, %r1161, %p378;
	selp.b32 	%r1197, %r1161, %r1157, %p378;
	setp.lt.s32 	%p379, %r1165, 0;
	setp.gt.s32 	%p380, %r1158, 0;
	and.pred  	%p381, %p379, %p380;
	selp.b32 	%r1198, %r1165, %r1158, %p381;
	selp.b32 	%r1200, %r1158, %r1165, %p381;
	selp.b32 	%r1201, %r1162, %r1166, %p381;
	selp.b32 	%r1202, %r1166, %r1162, %p381;
	setp.lt.s32 	%p382, %r1170, 0;
	setp.gt.s32 	%p383, %r1163, 0;
	and.pred  	%p384, %p382, %p383;
	selp.b32 	%r1203, %r1170, %r1163, %p384;
	selp.b32 	%r1205, %r1163, %r1170, %p384;
	selp.b32 	%r1206, %r1167, %r1171, %p384;
	selp.b32 	%r1207, %r1171, %r1167, %p384;
	setp.lt.s32 	%p385, %r1175, 0;
	setp.gt.s32 	%p386, %r1168, 0;
	and.pred  	%p387, %p385, %p386;
	selp.b32 	%r1208, %r1175, %r1168, %p387;
	selp.b32 	%r1210, %r1168, %r1175, %p387;
	selp.b32 	%r1211, %r1172, %r1176, %p387;
	selp.b32 	%r1212, %r1176, %r1172, %p387;
	setp.lt.s32 	%p388, %r1133, 0;
	setp.gt.s32 	%p389, %r1173, 0;
	and.pred  	%p390, %p388, %p389;
	selp.b32 	%r1213, %r1133, %r1173, %p390;
	selp.b32 	%r1214, %r1173, %r1133, %p390;
	selp.b32 	%r1215, %r1177, %r1136, %p390;
	selp.b32 	%r1216, %r1136, %r1177, %p390;
	setp.lt.s32 	%p391, %r1180, 0;
	setp.gt.s32 	%p392, %r1139, 0;
	and.pred  	%p393, %p391, %p392;
	selp.b32 	%r1217, %r1180, %r1139, %p393;
	selp.b32 	%r1219, %r1139, %r1180, %p393;
	selp.b32 	%r1221, %r1141, %r1181, %p393;
	selp.b32 	%r1222, %r1181, %r1141, %p393;
	setp.lt.s32 	%p394, %r1185, 0;
	setp.gt.s32 	%p395, %r1178, 0;
	and.pred  	%p396, %p394, %p395;
	selp.b32 	%r1223, %r1185, %r1178, %p396;
	selp.b32 	%r1225, %r1178, %r1185, %p396;
	selp.b32 	%r1226, %r1182, %r1186, %p396;
	selp.b32 	%r1227, %r1186, %r1182, %p396;
	setp.lt.s32 	%p397, %r1190, 0;
	setp.gt.s32 	%p398, %r1183, 0;
	and.pred  	%p399, %p397, %p398;
	selp.b32 	%r1228, %r1190, %r1183, %p399;
	selp.b32 	%r1230, %r1183, %r1190, %p399;
	selp.b32 	%r1231, %r1187, %r1191, %p399;
	selp.b32 	%r1232, %r1191, %r1187, %p399;
	setp.lt.s32 	%p400, %r1195, 0;
	setp.gt.s32 	%p401, %r1188, 0;
	and.pred  	%p402, %p400, %p401;
	selp.b32 	%r1233, %r1195, %r1188, %p402;
	selp.b32 	%r1235, %r1188, %r1195, %p402;
	selp.b32 	%r1236, %r1192, %r1196, %p402;
	selp.b32 	%r1237, %r1196, %r1192, %p402;
	setp.lt.s32 	%p403, %r1200, 0;
	setp.gt.s32 	%p404, %r1193, 0;
	and.pred  	%p405, %p403, %p404;
	selp.b32 	%r1238, %r1200, %r1193, %p405;
	selp.b32 	%r1240, %r1193, %r1200, %p405;
	selp.b32 	%r1241, %r1197, %r1201, %p405;
	selp.b32 	%r1242, %r1201, %r1197, %p405;
	setp.lt.s32 	%p406, %r1205, 0;
	setp.gt.s32 	%p407, %r1198, 0;
	and.pred  	%p408, %p406, %p407;
	selp.b32 	%r1243, %r1205, %r1198, %p408;
	selp.b32 	%r1245, %r1198, %r1205, %p408;
	selp.b32 	%r1246, %r1202, %r1206, %p408;
	selp.b32 	%r1247, %r1206, %r1202, %p408;
	setp.lt.s32 	%p409, %r1210, 0;
	setp.gt.s32 	%p410, %r1203, 0;
	and.pred  	%p411, %p409, %p410;
	selp.b32 	%r1248, %r1210, %r1203, %p411;
	selp.b32 	%r1250, %r1203, %r1210, %p411;
	selp.b32 	%r1251, %r1207, %r1211, %p411;
	selp.b32 	%r1252, %r1211, %r1207, %p411;
	setp.lt.s32 	%p412, %r1214, 0;
	setp.gt.s32 	%p413, %r1208, 0;
	and.pred  	%p414, %p412, %p413;
	selp.b32 	%r1253, %r1214, %r1208, %p414;
	selp.b32 	%r1255, %r1208, %r1214, %p414;
	selp.b32 	%r1256, %r1212, %r1215, %p414;
	selp.b32 	%r1257, %r1215, %r1212, %p414;
	setp.lt.s32 	%p415, %r1225, 0;
	setp.gt.s32 	%p416, %r1217, 0;
	and.pred  	%p417, %p415, %p416;
	selp.b32 	%r1258, %r1225, %r1217, %p417;
	selp.b32 	%r1260, %r1217, %r1225, %p417;
	selp.b32 	%r1261, %r1222, %r1226, %p417;
	selp.b32 	%r1262, %r1226, %r1222, %p417;
	setp.lt.s32 	%p418, %r1230, 0;
	setp.gt.s32 	%p419, %r1223, 0;
	and.pred  	%p420, %p418, %p419;
	selp.b32 	%r1263, %r1230, %r1223, %p420;
	selp.b32 	%r1265, %r1223, %r1230, %p420;
	selp.b32 	%r1266, %r1227, %r1231, %p420;
	selp.b32 	%r1267, %r1231, %r1227, %p420;
	setp.lt.s32 	%p421, %r1235, 0;
	setp.gt.s32 	%p422, %r1228, 0;
	and.pred  	%p423, %p421, %p422;
	selp.b32 	%r1268, %r1235, %r1228, %p423;
	selp.b32 	%r1270, %r1228, %r1235, %p423;
	selp.b32 	%r1271, %r1232, %r1236, %p423;
	selp.b32 	%r1272, %r1236, %r1232, %p423;
	setp.lt.s32 	%p424, %r1240, 0;
	setp.gt.s32 	%p425, %r1233, 0;
	and.pred  	%p426, %p424, %p425;
	selp.b32 	%r1273, %r1240, %r1233, %p426;
	selp.b32 	%r1275, %r1233, %r1240, %p426;
	selp.b32 	%r1276, %r1237, %r1241, %p426;
	selp.b32 	%r1277, %r1241, %r1237, %p426;
	setp.lt.s32 	%p427, %r1245, 0;
	setp.gt.s32 	%p428, %r1238, 0;
	and.pred  	%p429, %p427, %p428;
	selp.b32 	%r1278, %r1245, %r1238, %p429;
	selp.b32 	%r1280, %r1238, %r1245, %p429;
	selp.b32 	%r1281, %r1242, %r1246, %p429;
	selp.b32 	%r1282, %r1246, %r1242, %p429;
	setp.lt.s32 	%p430, %r1250, 0;
	setp.gt.s32 	%p431, %r1243, 0;
	and.pred  	%p432, %p430, %p431;
	selp.b32 	%r1283, %r1250, %r1243, %p432;
	selp.b32 	%r1285, %r1243, %r1250, %p432;
	selp.b32 	%r1286, %r1247, %r1251, %p432;
	selp.b32 	%r1287, %r1251, %r1247, %p432;
	setp.lt.s32 	%p433, %r1255, 0;
	setp.gt.s32 	%p434, %r1248, 0;
	and.pred  	%p435, %p433, %p434;
	selp.b32 	%r1288, %r1255, %r1248, %p435;
	selp.b32 	%r1290, %r1248, %r1255, %p435;
	selp.b32 	%r1291, %r1252, %r1256, %p435;
	selp.b32 	%r1292, %r1256, %r1252, %p435;
	setp.lt.s32 	%p436, %r1213, 0;
	setp.gt.s32 	%p437, %r1253, 0;
	and.pred  	%p438, %p436, %p437;
	selp.b32 	%r1293, %r1213, %r1253, %p438;
	selp.b32 	%r1294, %r1253, %r1213, %p438;
	selp.b32 	%r1295, %r1257, %r1216, %p438;
	selp.b32 	%r1296, %r1216, %r1257, %p438;
	setp.lt.s32 	%p439, %r1260, 0;
	setp.gt.s32 	%p440, %r1219, 0;
	and.pred  	%p441, %p439, %p440;
	selp.b32 	%r1297, %r1260, %r1219, %p441;
	selp.b32 	%r1299, %r1219, %r1260, %p441;
	selp.b32 	%r1301, %r1221, %r1261, %p441;
	selp.b32 	%r1302, %r1261, %r1221, %p441;
	setp.lt.s32 	%p442, %r1265, 0;
	setp.gt.s32 	%p443, %r1258, 0;
	and.pred  	%p444, %p442, %p443;
	selp.b32 	%r1303, %r1265, %r1258, %p444;
	selp.b32 	%r1305, %r1258, %r1265, %p444;
	selp.b32 	%r1306, %r1262, %r1266, %p444;
	selp.b32 	%r1307, %r1266, %r1262, %p444;
	setp.lt.s32 	%p445, %r1270, 0;
	setp.gt.s32 	%p446, %r1263, 0;
	and.pred  	%p447, %p445, %p446;
	selp.b32 	%r1308, %r1270, %r1263, %p447;
	selp.b32 	%r1310, %r1263, %r1270, %p447;
	selp.b32 	%r1311, %r1267, %r1271, %p447;
	selp.b32 	%r1312, %r1271, %r1267, %p447;
	setp.lt.s32 	%p448, %r1275, 0;
	setp.gt.s32 	%p449, %r1268, 0;
	and.pred  	%p450, %p448, %p449;
	selp.b32 	%r1313, %r1275, %r1268, %p450;
	selp.b32 	%r1315, %r1268, %r1275, %p450;
	selp.b32 	%r1316, %r1272, %r1276, %p450;
	selp.b32 	%r1317, %r1276, %r1272, %p450;
	setp.lt.s32 	%p451, %r1280, 0;
	setp.gt.s32 	%p452, %r1273, 0;
	and.pred  	%p453, %p451, %p452;
	selp.b32 	%r1318, %r1280, %r1273, %p453;
	selp.b32 	%r1320, %r1273, %r1280, %p453;
	selp.b32 	%r1321, %r1277, %r1281, %p453;
	selp.b32 	%r1322, %r1281, %r1277, %p453;
	setp.lt.s32 	%p454, %r1285, 0;
	setp.gt.s32 	%p455, %r1278, 0;
	and.pred  	%p456, %p454, %p455;
	selp.b32 	%r1323, %r1285, %r1278, %p456;
	selp.b32 	%r1325, %r1278, %r1285, %p456;
	selp.b32 	%r1326, %r1282, %r1286, %p456;
	selp.b32 	%r1327, %r1286, %r1282, %p456;
	setp.lt.s32 	%p457, %r1290, 0;
	setp.gt.s32 	%p458, %r1283, 0;
	and.pred  	%p459, %p457, %p458;
	selp.b32 	%r1328, %r1290, %r1283, %p459;
	selp.b32 	%r1330, %r1283, %r1290, %p459;
	selp.b32 	%r1331, %r1287, %r1291, %p459;
	selp.b32 	%r1332, %r1291, %r1287, %p459;
	setp.lt.s32 	%p460, %r1294, 0;
	setp.gt.s32 	%p461, %r1288, 0;
	and.pred  	%p462, %p460, %p461;
	selp.b32 	%r1333, %r1294, %r1288, %p462;
	selp.b32 	%r1335, %r1288, %r1294, %p462;
	selp.b32 	%r1336, %r1292, %r1295, %p462;
	selp.b32 	%r1337, %r1295, %r1292, %p462;
	setp.lt.s32 	%p463, %r1305, 0;
	setp.gt.s32 	%p464, %r1297, 0;
	and.pred  	%p465, %p463, %p464;
	selp.b32 	%r1338, %r1305, %r1297, %p465;
	selp.b32 	%r1340, %r1297, %r1305, %p465;
	selp.b32 	%r1341, %r1302, %r1306, %p465;
	selp.b32 	%r1342, %r1306, %r1302, %p465;
	setp.lt.s32 	%p466, %r1310, 0;
	setp.gt.s32 	%p467, %r1303, 0;
	and.pred  	%p468, %p466, %p467;
	selp.b32 	%r1343, %r1310, %r1303, %p468;
	selp.b32 	%r1345, %r1303, %r1310, %p468;
	selp.b32 	%r1346, %r1307, %r1311, %p468;
	selp.b32 	%r1347, %r1311, %r1307, %p468;
	setp.lt.s32 	%p469, %r1315, 0;
	setp.gt.s32 	%p470, %r1308, 0;
	and.pred  	%p471, %p469, %p470;
	selp.b32 	%r1348, %r1315, %r1308, %p471;
	selp.b32 	%r1350, %r1308, %r1315, %p471;
	selp.b32 	%r1351, %r1312, %r1316, %p471;
	selp.b32 	%r1352, %r1316, %r1312, %p471;
	setp.lt.s32 	%p472, %r1320, 0;
	setp.gt.s32 	%p473, %r1313, 0;
	and.pred  	%p474, %p472, %p473;
	selp.b32 	%r1353, %r1320, %r1313, %p474;
	selp.b32 	%r1355, %r1313, %r1320, %p474;
	selp.b32 	%r1356, %r1317, %r1321, %p474;
	selp.b32 	%r1357, %r1321, %r1317, %p474;
	setp.lt.s32 	%p475, %r1325, 0;
	setp.gt.s32 	%p476, %r1318, 0;
	and.pred  	%p477, %p475, %p476;
	selp.b32 	%r1358, %r1325, %r1318, %p477;
	selp.b32 	%r1360, %r1318, %r1325, %p477;
	selp.b32 	%r1361, %r1322, %r1326, %p477;
	selp.b32 	%r1362, %r1326, %r1322, %p477;
	setp.lt.s32 	%p478, %r1330, 0;
	setp.gt.s32 	%p479, %r1323, 0;
	and.pred  	%p480, %p478, %p479;
	selp.b32 	%r1363, %r1330, %r1323, %p480;
	selp.b32 	%r1365, %r1323, %r1330, %p480;
	selp.b32 	%r1366, %r1327, %r1331, %p480;
	selp.b32 	%r1367, %r1331, %r1327, %p480;
	setp.lt.s32 	%p481, %r1335, 0;
	setp.gt.s32 	%p482, %r1328, 0;
	and.pred  	%p483, %p481, %p482;
	selp.b32 	%r1368, %r1335, %r1328, %p483;
	selp.b32 	%r1370, %r1328, %r1335, %p483;
	selp.b32 	%r1371, %r1332, %r1336, %p483;
	selp.b32 	%r1372, %r1336, %r1332, %p483;
	setp.lt.s32 	%p484, %r1293, 0;
	setp.gt.s32 	%p485, %r1333, 0;
	and.pred  	%p486, %p484, %p485;
	selp.b32 	%r1373, %r1293, %r1333, %p486;
	selp.b32 	%r1374, %r1333, %r1293, %p486;
	selp.b32 	%r1375, %r1337, %r1296, %p486;
	selp.b32 	%r1376, %r1296, %r1337, %p486;
	setp.lt.s32 	%p487, %r1340, 0;
	setp.gt.s32 	%p488, %r1299, 0;
	and.pred  	%p489, %p487, %p488;
	selp.b32 	%r1377, %r1340, %r1299, %p489;
	selp.b32 	%r1379, %r1299, %r1340, %p489;
	selp.b32 	%r1381, %r1301, %r1341, %p489;
	selp.b32 	%r1382, %r1341, %r1301, %p489;
	setp.lt.s32 	%p490, %r1345, 0;
	setp.gt.s32 	%p491, %r1338, 0;
	and.pred  	%p492, %p490, %p491;
	selp.b32 	%r1383, %r1345, %r1338, %p492;
	selp.b32 	%r1385, %r1338, %r1345, %p492;
	selp.b32 	%r1386, %r1342, %r1346, %p492;
	selp.b32 	%r1387, %r1346, %r1342, %p492;
	setp.lt.s32 	%p493, %r1350, 0;
	setp.gt.s32 	%p494, %r1343, 0;
	and.pred  	%p495, %p493, %p494;
	selp.b32 	%r1388, %r1350, %r1343, %p495;
	selp.b32 	%r1390, %r1343, %r1350, %p495;
	selp.b32 	%r1391, %r1347, %r1351, %p495;
	selp.b32 	%r1392, %r1351, %r1347, %p495;
	setp.lt.s32 	%p496, %r1355, 0;
	setp.gt.s32 	%p497, %r1348, 0;
	and.pred  	%p498, %p496, %p497;
	selp.b32 	%r1393, %r1355, %r1348, %p498;
	selp.b32 	%r1395, %r1348, %r1355, %p498;
	selp.b32 	%r1396, %r1352, %r1356, %p498;
	selp.b32 	%r1397, %r1356, %r1352, %p498;
	setp.lt.s32 	%p499, %r1360, 0;
	setp.gt.s32 	%p500, %r1353, 0;
	and.pred  	%p501, %p499, %p500;
	selp.b32 	%r1398, %r1360, %r1353, %p501;
	selp.b32 	%r1400, %r1353, %r1360, %p501;
	selp.b32 	%r1401, %r1357, %r1361, %p501;
	selp.b32 	%r1402, %r1361, %r1357, %p501;
	setp.lt.s32 	%p502, %r1365, 0;
	setp.gt.s32 	%p503, %r1358, 0;
	and.pred  	%p504, %p502, %p503;
	selp.b32 	%r1403, %r1365, %r1358, %p504;
	selp.b32 	%r1405, %r1358, %r1365, %p504;
	selp.b32 	%r1406, %r1362, %r1366, %p504;
	selp.b32 	%r1407, %r1366, %r1362, %p504;
	setp.lt.s32 	%p505, %r1370, 0;
	setp.gt.s32 	%p506, %r1363, 0;
	and.pred  	%p507, %p505, %p506;
	selp.b32 	%r1408, %r1370, %r1363, %p507;
	selp.b32 	%r1410, %r1363, %r1370, %p507;
	selp.b32 	%r1411, %r1367, %r1371, %p507;
	selp.b32 	%r1412, %r1371, %r1367, %p507;
	setp.lt.s32 	%p508, %r1374, 0;
	setp.gt.s32 	%p509, %r1368, 0;
	and.pred  	%p510, %p508, %p509;
	selp.b32 	%r1413, %r1374, %r1368, %p510;
	selp.b32 	%r1415, %r1368, %r1374, %p510;
	selp.b32 	%r1416, %r1372, %r1375, %p510;
	selp.b32 	%r1417, %r1375, %r1372, %p510;
	setp.lt.s32 	%p511, %r1385, 0;
	setp.gt.s32 	%p512, %r1377, 0;
	and.pred  	%p513, %p511, %p512;
	selp.b32 	%r1418, %r1385, %r1377, %p513;
	selp.b32 	%r1420, %r1377, %r1385, %p513;
	selp.b32 	%r1421, %r1382, %r1386, %p513;
	selp.b32 	%r1422, %r1386, %r1382, %p513;
	setp.lt.s32 	%p514, %r1390, 0;
	setp.gt.s32 	%p515, %r1383, 0;
	and.pred  	%p516, %p514, %p515;
	selp.b32 	%r1423, %r1390, %r1383, %p516;
	selp.b32 	%r1425, %r1383, %r1390, %p516;
	selp.b32 	%r1426, %r1387, %r1391, %p516;
	selp.b32 	%r1427, %r1391, %r1387, %p516;
	setp.lt.s32 	%p517, %r1395, 0;
	setp.gt.s32 	%p518, %r1388, 0;
	and.pred  	%p519, %p517, %p518;
	selp.b32 	%r1428, %r1395, %r1388, %p519;
	selp.b32 	%r1430, %r1388, %r1395, %p519;
	selp.b32 	%r1431, %r1392, %r1396, %p519;
	selp.b32 	%r1432, %r1396, %r1392, %p519;
	setp.lt.s32 	%p520, %r1400, 0;
	setp.gt.s32 	%p521, %r1393, 0;
	and.pred  	%p522, %p520, %p521;
	selp.b32 	%r1433, %r1400, %r1393, %p522;
	selp.b32 	%r1435, %r1393, %r1400, %p522;
	selp.b32 	%r1436, %r1397, %r1401, %p522;
	selp.b32 	%r1437, %r1401, %r1397, %p522;
	setp.lt.s32 	%p523, %r1405, 0;
	setp.gt.s32 	%p524, %r1398, 0;
	and.pred  	%p525, %p523, %p524;
	selp.b32 	%r1438, %r1405, %r1398, %p525;
	selp.b32 	%r1440, %r1398, %r1405, %p525;
	selp.b32 	%r1441, %r1402, %r1406, %p525;
	selp.b32 	%r1442, %r1406, %r1402, %p525;
	setp.lt.s32 	%p526, %r1410, 0;
	setp.gt.s32 	%p527, %r1403, 0;
	and.pred  	%p528, %p526, %p527;
	selp.b32 	%r1443, %r1410, %r1403, %p528;
	selp.b32 	%r1445, %r1403, %r1410, %p528;
	selp.b32 	%r1446, %r1407, %r1411, %p528;
	selp.b32 	%r1447, %r1411, %r1407, %p528;
	setp.lt.s32 	%p529, %r1415, 0;
	setp.gt.s32 	%p530, %r1408, 0;
	and.pred  	%p531, %p529, %p530;
	selp.b32 	%r1448, %r1415, %r1408, %p531;
	selp.b32 	%r1450, %r1408, %r1415, %p531;
	selp.b32 	%r1451, %r1412, %r1416, %p531;
	selp.b32 	%r1452, %r1416, %r1412, %p531;
	setp.lt.s32 	%p532, %r1373, 0;
	setp.gt.s32 	%p533, %r1413, 0;
	and.pred  	%p534, %p532, %p533;
	selp.b32 	%r2778, %r1373, %r1413, %p534;
	selp.b32 	%r1453, %r1413, %r1373, %p534;
	selp.b32 	%r1454, %r1417, %r1376, %p534;
	selp.b32 	%r2811, %r1376, %r1417, %p534;
	setp.lt.s32 	%p535, %r1420, 0;
	setp.gt.s32 	%p536, %r1379, 0;
	and.pred  	%p537, %p535, %p536;
	selp.b32 	%r2793, %r1420, %r1379, %p537;
	selp.b32 	%r2794, %r1379, %r1420, %p537;
	selp.b32 	%r2795, %r1381, %r1421, %p537;
	selp.b32 	%r2796, %r1421, %r1381, %p537;
	setp.lt.s32 	%p538, %r1425, 0;
	setp.gt.s32 	%p539, %r1418, 0;
	and.pred  	%p540, %p538, %p539;
	selp.b32 	%r2791, %r1425, %r1418, %p540;
	selp.b32 	%r2792, %r1418, %r1425, %p540;
	selp.b32 	%r2797, %r1422, %r1426, %p540;
	selp.b32 	%r2798, %r1426, %r1422, %p540;
	setp.lt.s32 	%p541, %r1430, 0;
	setp.gt.s32 	%p542, %r1423, 0;
	and.pred  	%p543, %p541, %p542;
	selp.b32 	%r2789, %r1430, %r1423, %p543;
	selp.b32 	%r2790, %r1423, %r1430, %p543;
	selp.b32 	%r2799, %r1427, %r1431, %p543;
	selp.b32 	%r2800, %r1431, %r1427, %p543;
	setp.lt.s32 	%p544, %r1435, 0;
	setp.gt.s32 	%p545, %r1428, 0;
	and.pred  	%p546, %p544, %p545;
	selp.b32 	%r2787, %r1435, %r1428, %p546;
	selp.b32 	%r2788, %r1428, %r1435, %p546;
	selp.b32 	%r2801, %r1432, %r1436, %p546;
	selp.b32 	%r2802, %r1436, %r1432, %p546;
	setp.lt.s32 	%p547, %r1440, 0;
	setp.gt.s32 	%p548, %r1433, 0;
	and.pred  	%p549, %p547, %p548;
	selp.b32 	%r2785, %r1440, %r1433, %p549;
	selp.b32 	%r2786, %r1433, %r1440, %p549;
	selp.b32 	%r2803, %r1437, %r1441, %p549;
	selp.b32 	%r2804, %r1441, %r1437, %p549;
	setp.lt.s32 	%p550, %r1445, 0;
	setp.gt.s32 	%p551, %r1438, 0;
	and.pred  	%p552, %p550, %p551;
	selp.b32 	%r2783, %r1445, %r1438, %p552;
	selp.b32 	%r2784, %r1438, %r1445, %p552;
	selp.b32 	%r2805, %r1442, %r1446, %p552;
	selp.b32 	%r2806, %r1446, %r1442, %p552;
	setp.lt.s32 	%p553, %r1450, 0;
	setp.gt.s32 	%p554, %r1443, 0;
	and.pred  	%p555, %p553, %p554;
	selp.b32 	%r2781, %r1450, %r1443, %p555;
	selp.b32 	%r2782, %r1443, %r1450, %p555;
	selp.b32 	%r2807, %r1447, %r1451, %p555;
	selp.b32 	%r2808, %r1451, %r1447, %p555;
	setp.lt.s32 	%p556, %r1453, 0;
	setp.gt.s32 	%p557, %r1448, 0;
	and.pred  	%p558, %p556, %p557;
	selp.b32 	%r2779, %r1453, %r1448, %p558;
	selp.b32 	%r2780, %r1448, %r1453, %p558;
	selp.b32 	%r2809, %r1452, %r1454, %p558;
	selp.b32 	%r2810, %r1454, %r1452, %p558;
$L__BB9_178:
	mov.b32 	%r2812, 2;
$L__BB9_179:
	mov.u32 	%r469, %r2812;
	bar.sync 	0;
	add.s32 	%r1456, %r469, -1;
	shr.u32 	%r1457, %r469, 1;
	mov.u32 	%r1458, _ZZN3cub18CUB_300001_SM_10006detail10merge_sort30DeviceMergeSortBlockSortKernelINS2_10policy_hubIN6thrust24THRUST_300001_SM_1000_NS6detail15normal_iteratorINS6_10device_ptrIiEEEEE9Policy600ESB_SB_SB_SB_m10my_compareiiEEvbT0_T1_T2_T3_T4_PT6_PT7_T5_NS1_7vsmem_tEE19static_temp_storage;
	mad.lo.s32 	%r1459, %r242, 68, %r1458;
	st.shared.u32 	[%r1459], %r2794;
	st.shared.u32 	[%r1459+4], %r2793;
	st.shared.u32 	[%r1459+8], %r2792;
	st.shared.u32 	[%r1459+12], %r2791;
	st.shared.u32 	[%r1459+16], %r2790;
	st.shared.u32 	[%r1459+20], %r2789;
	st.shared.u32 	[%r1459+24], %r2788;
	st.shared.u32 	[%r1459+28], %r2787;
	st.shared.u32 	[%r1459+32], %r2786;
	st.shared.u32 	[%r1459+36], %r2785;
	st.shared.u32 	[%r1459+40], %r2784;
	st.shared.u32 	[%r1459+44], %r2783;
	st.shared.u32 	[%r1459+48], %r2782;
	st.shared.u32 	[%r1459+52], %r2781;
	st.shared.u32 	[%r1459+56], %r2780;
	st.shared.u32 	[%r1459+60], %r2779;
	st.shared.u32 	[%r1459+64], %r2778;
	bar.sync 	0;
	neg.s32 	%r1460, %r469;
	and.b32  	%r1461, %r242, %r1460;
	mul.lo.s32 	%r1462, %r1461, 17;
	mul.lo.s32 	%r1463, %r1457, 17;
	and.b32  	%r1464, %r1456, %r242;
	mul.lo.s32 	%r1465, %r1464, 17;
	min.s32 	%r470, %r1465, %r241;
	min.s32 	%r471, %r1462, %r241;
	add.s32 	%r1466, %r471, %r1463;
	min.s32 	%r472, %r1466, %r241;
	add.s32 	%r1467, %r472, %r1463;
	min.s32 	%r473, %r1467, %r241;
	sub.s32 	%r1468, %r472, %r471;
	sub.s32 	%r1469, %r473, %r472;
	setp.lt.s32 	%p559, %r470, %r1469;
	sub.s32 	%r1470, %r470, %r1469;
	selp.b32 	%r2815, 0, %r1470, %p559;
	min.s32 	%r2813, %r1468, %r470;
	setp.ge.s32 	%p560, %r2815, %r2813;
	@%p560 bra 	$L__BB9_182;
	add.s32 	%r476, %r472, %r470;
$L__BB9_181:
	sub.s32 	%r1471, %r2813, %r2815;
	shr.u32 	%r1472, %r1471, 31;
	add.s32 	%r1473, %r1471, %r1472;
	shr.s32 	%r1474, %r1473, 1;
	add.s32 	%r1475, %r1474, %r2815;
	add.s32 	%r1476, %r1475, %r471;
	shl.b32 	%r1477, %r1476, 2;
	add.s32 	%r1479, %r1458, %r1477;
	ld.shared.u32 	%r1480, [%r1479];
	not.b32 	%r1482, %r1475;
	add.s32 	%r1483, %r476, %r1482;
	shl.b32 	%r1484, %r1483, 2;
	add.s32 	%r1485, %r1458, %r1484;
	ld.shared.u32 	%r1486, [%r1485];
	setp.lt.s32 	%p561, %r1486, 0;
	setp.gt.s32 	%p562, %r1480, 0;
	and.pred  	%p563, %p561, %p562;
	add.s32 	%r1487, %r1475, 1;
	selp.b32 	%r2815, %r1487, %r2815, %p563;
	selp.b32 	%r2813, %r2813, %r1475, %p563;
	setp.lt.s32 	%p564, %r2815, %r2813;
	@%p564 bra 	$L__BB9_181;
$L__BB9_182:
	add.s32 	%r482, %r2815, %r471;
	add.s32 	%r1488, %r472, %r470;
	sub.s32 	%r483, %r1488, %r2815;
	shl.b32 	%r1489, %r482, 2;
	add.s32 	%r484, %r1458, %r1489;
	ld.shared.u32 	%r2818, [%r484];
	shl.b32 	%r1491, %r483, 2;
	add.s32 	%r486, %r1458, %r1491;
	ld.shared.u32 	%r2817, [%r486];
	setp.ge.s32 	%p566, %r483, %r473;
	mov.pred 	%p1308, 0;
	@%p566 bra 	$L__BB9_185;
	setp.ge.s32 	%p568, %r482, %r472;
	mov.pred 	%p1308, -1;
	@%p568 bra 	$L__BB9_185;
	setp.gt.s32 	%p569, %r2817, -1;
	setp.lt.s32 	%p570, %r2818, 1;
	or.pred  	%p1308, %p569, %p570;
$L__BB9_185:
	selp.b32 	%r2794, %r2817, %r2818, %p1308;
	selp.u32 	%r1492, 1, 0, %p1308;
	add.s32 	%r489, %r483, %r1492;
	not.pred 	%p571, %p1308;
	selp.u32 	%r1493, 1, 0, %p571;
	add.s32 	%r490, %r482, %r1493;
	selp.b32 	%r491, %r483, %r482, %p1308;
	@%p571 bra 	$L__BB9_187;
	ld.shared.u32 	%r2817, [%r486+4];
	bra.uni 	$L__BB9_188;
$L__BB9_187:
	ld.shared.u32 	%r2818, [%r484+4];
$L__BB9_188:
	setp.ge.s32 	%p573, %r489, %r473;
	mov.pred 	%p1309, 0;
	@%p573 bra 	$L__BB9_191;
	setp.ge.s32 	%p575, %r490, %r472;
	mov.pred 	%p1309, -1;
	@%p575 bra 	$L__BB9_191;
	setp.gt.s32 	%p576, %r2817, -1;
	setp.lt.s32 	%p577, %r2818, 1;
	or.pred  	%p1309, %p576, %p577;
$L__BB9_191:
	selp.b32 	%r2793, %r2817, %r2818, %p1309;
	selp.u32 	%r1494, 1, 0, %p1309;
	add.s32 	%r497, %r489, %r1494;
	not.pred 	%p578, %p1309;
	selp.u32 	%r1495, 1, 0, %p578;
	add.s32 	%r498, %r490, %r1495;
	selp.b32 	%r499, %r489, %r490, %p1309;
	@%p1309 bra 	$L__BB9_193;
	shl.b32 	%r1496, %r498, 2;
	add.s32 	%r1498, %r1458, %r1496;
	ld.shared.u32 	%r2818, [%r1498];
	bra.uni 	$L__BB9_194;
$L__BB9_193:
	shl.b32 	%r1499, %r497, 2;
	add.s32 	%r1501, %r1458, %r1499;
	ld.shared.u32 	%r2817, [%r1501];
$L__BB9_194:
	setp.ge.s32 	%p580, %r497, %r473;
	mov.pred 	%p1310, 0;
	@%p580 bra 	$L__BB9_197;
	setp.ge.s32 	%p582, %r498, %r472;
	mov.pred 	%p1310, -1;
	@%p582 bra 	$L__BB9_197;
	setp.gt.s32 	%p583, %r2817, -1;
	setp.lt.s32 	%p584, %r2818, 1;
	or.pred  	%p1310, %p583, %p584;
$L__BB9_197:
	selp.b32 	%r2792, %r2817, %r2818, %p1310;
	selp.u32 	%r1502, 1, 0, %p1310;
	add.s32 	%r505, %r497, %r1502;
	not.pred 	%p585, %p1310;
	selp.u32 	%r1503, 1, 0, %p585;
	add.s32 	%r506, %r498, %r1503;
	selp.b32 	%r507, %r497, %r498, %p1310;
	@%p1310 bra 	$L__BB9_199;
	shl.b32 	%r1504, %r506, 2;
	add.s32 	%r1506, %r1458, %r1504;
	ld.shared.u32 	%r2818, [%r1506];
	bra.uni 	$L__BB9_200;
$L__BB9_199:
	shl.b32 	%r1507, %r505, 2;
	add.s32 	%r1509, %r1458, %r1507;
	ld.shared.u32 	%r2817, [%r1509];
$L__BB9_200:
	setp.ge.s32 	%p587, %r505, %r473;
	mov.pred 	%p1311, 0;
	@%p587 bra 	$L__BB9_203;
	setp.ge.s32 	%p589, %r506, %r472;
	mov.pred 	%p1311, -1;
	@%p589 bra 	$L__BB9_203;
	setp.gt.s32 	%p590, %r2817, -1;
	setp.lt.s32 	%p591, %r2818, 1;
	or.pred  	%p1311, %p590, %p591;
$L__BB9_203:
	selp.b32 	%r2791, %r2817, %r2818, %p1311;
	selp.u32 	%r1510, 1, 0, %p1311;
	add.s32 	%r513, %r505, %r1510;
	not.pred 	%p592, %p1311;
	selp.u32 	%r1511, 1, 0, %p592;
	add.s32 	%r514, %r506, %r1511;
	selp.b32 	%r515, %r505, %r506, %p1311;
	@%p1311 bra 	$L__BB9_205;
	shl.b32 	%r1512, %r514, 2;
	add.s32 	%r1514, %r1458, %r1512;
	ld.shared.u32 	%r2818, [%r1514];
	bra.uni 	$L__BB9_206;
$L__BB9_205:
	shl.b32 	%r1515, %r513, 2;
	add.s32 	%r1517, %r1458, %r1515;
	ld.shared.u32 	%r2817, [%r1517];
$L__BB9_206:
	setp.ge.s32 	%p594, %r513, %r473;
	mov.pred 	%p1312, 0;
	@%p594 bra 	$L__BB9_209;
	setp.ge.s32 	%p596, %r514, %r472;
	mov.pred 	%p1312, -1;
	@%p596 bra 	$L__BB9_209;
	setp.gt.s32 	%p597, %r2817, -1;
	setp.lt.s32 	%p598, %r2818, 1;
	or.pred  	%p1312, %p597, %p598;
$L__BB9_209:
	selp.b32 	%r2790, %r2817, %r2818, %p1312;
	selp.u32 	%r1518, 1, 0, %p1312;
	add.s32 	%r521, %r513, %r1518;
	not.pred 	%p599, %p1312;
	selp.u32 	%r1519, 1, 0, %p599;
	add.s32 	%r522, %r514, %r1519;
	selp.b32 	%r523, %r513, %r514, %p1312;
	@%p1312 bra 	$L__BB9_211;
	shl.b32 	%r1520, %r522, 2;
	add.s32 	%r1522, %r1458, %r1520;
	ld.shared.u32 	%r2818, [%r1522];
	bra.uni 	$L__BB9_212;
$L__BB9_211:
	shl.b32 	%r1523, %r521, 2;
	add.s32 	%r1525, %r1458, %r1523;
	ld.shared.u32 	%r2817, [%r1525];
$L__BB9_212:
	setp.ge.s32 	%p601, %r521, %r473;
	mov.pred 	%p1313, 0;
	@%p601 bra 	$L__BB9_215;
	setp.ge.s32 	%p603, %r522, %r472;
	mov.pred 	%p1313, -1;
	@%p603 bra 	$L__BB9_215;
	setp.gt.s32 	%p604, %r2817, -1;
	setp.lt.s32 	%p605, %r2818, 1;
	or.pred  	%p1313, %p604, %p605;
$L__BB9_215:
	selp.b32 	%r2789, %r2817, %r2818, %p1313;
	selp.u32 	%r1526, 1, 0, %p1313;
	add.s32 	%r529, %r521, %r1526;
	not.pred 	%p606, %p1313;
	selp.u32 	%r1527, 1, 0, %p606;
	add.s32 	%r530, %r522, %r1527;
	selp.b32 	%r531, %r521, %r522, %p1313;
	@%p1313 bra 	$L__BB9_217;
	shl.b32 	%r1528, %r530, 2;
	add.s32 	%r1530, %r1458, %r1528;
	ld.shared.u32 	%r2818, [%r1530];
	bra.uni 	$L__BB9_218;
$L__BB9_217:
	shl.b32 	%r1531, %r529, 2;
	add.s32 	%r1533, %r1458, %r1531;
	ld.shared.u32 	%r2817, [%r1533];
$L__BB9_218:
	setp.ge.s32 	%p608, %r529, %r473;
	mov.pred 	%p1314, 0;
	@%p608 bra 	$L__BB9_221;
	setp.ge.s32 	%p610, %r530, %r472;
	mov.pred 	%p1314, -1;
	@%p610 bra 	$L__BB9_221;
	setp.gt.s32 	%p611, %r2817, -1;
	setp.lt.s32 	%p612, %r2818, 1;
	or.pred  	%p1314, %p611, %p612;
$L__BB9_221:
	selp.b32 	%r2788, %r2817, %r2818, %p1314;
	selp.u32 	%r1534, 1, 0, %p1314;
	add.s32 	%r537, %r529, %r1534;
	not.pred 	%p613, %p1314;
	selp.u32 	%r1535, 1, 0, %p613;
	add.s32 	%r538, %r530, %r1535;
	selp.b32 	%r539, %r529, %r530, %p1314;
	@%p1314 bra 	$L__BB9_223;
	shl.b32 	%r1536, %r538, 2;
	add.s32 	%r1538, %r1458, %r1536;
	ld.shared.u32 	%r2818, [%r1538];
	bra.uni 	$L__BB9_224;
$L__BB9_223:
	shl.b32 	%r1539, %r537, 2;
	add.s32 	%r1541, %r1458, %r1539;
	ld.shared.u32 	%r2817, [%r1541];
$L__BB9_224:
	setp.ge.s32 	%p615, %r537, %r473;
	mov.pred 	%p1315, 0;
	@%p615 bra 	$L__BB9_227;
	setp.ge.s32 	%p617, %r538, %r472;
	mov.pred 	%p1315, -1;
	@%p617 bra 	$L__BB9_227;
	setp.gt.s32 	%p618, %r2817, -1;
	setp.lt.s32 	%p619, %r2818, 1;
	or.pred  	%p1315, %p618, %p619;
$L__BB9_227:
	selp.b32 	%r2787, %r2817, %r2818, %p1315;
	selp.u32 	%r1542, 1, 0, %p1315;
	add.s32 	%r545, %r537, %r1542;
	not.pred 	%p620, %p1315;
	selp.u32 	%r1543, 1, 0, %p620;
	add.s32 	%r546, %r538, %r1543;
	selp.b32 	%r547, %r537, %r538, %p1315;
	@%p1315 bra 	$L__BB9_229;
	shl.b32 	%r1544, %r546, 2;
	mov.u32 	%r1545, _ZZN3cub18CUB_300001_SM_10006detail10merge_sort30DeviceMergeSortBlockSortKernelINS2_10policy_hubIN6thrust24THRUST_300001_SM_1000_NS6detail15normal_iteratorINS6_10device_ptrIiEEEEE9Policy600ESB_SB_SB_SB_m10my_compareiiEEvbT0_T1_T2_T3_T4_PT6_PT7_T5_NS1_7vsmem_tEE19static_temp_storage;
	add.s32 	%r1546, %r1545, %r1544;
	ld.shared.u32 	%r2818, [%r1546];
	bra.uni 	$L__BB9_230;
$L__BB9_229:
	shl.b32 	%r1547, %r545, 2;
	mov.u32 	%r1548, _ZZN3cub18CUB_300001_SM_10006detail10merge_sort30DeviceMergeSortBlockSortKernelINS2_10policy_hubIN6thrust24THRUST_300001_SM_1000_NS6detail15normal_iteratorINS6_10device_ptrIiEEEEE9Policy600ESB_SB_SB_SB_m10my_compareiiEEvbT0_T1_T2_T3_T4_PT6_PT7_T5_NS1_7vsmem_tEE19static_temp_storage;
	add.s32 	%r1549, %r1548, %r1547;
	ld.shared.u32 	%r2817, [%r1549];
$L__BB9_230:
	setp.ge.s32 	%p622, %r545, %r473;
	mov.pred 	%p1316, 0;
	@%p622 bra 	$L__BB9_233;
	setp.ge.s32 	%p624, %r546, %r472;
	mov.pred 	%p1316, -1;
	@%p624 bra 	$L__BB9_233;
	setp.gt.s32 	%p625, %r2817, -1;
	setp.lt.s32 	%p626, %r2818, 1;
	or.pred  	%p1316, %p625, %p626;
$L__BB9_233:
	selp.b32 	%r2786, %r2817, %r2818, %p1316;
	selp.u32 	%r1550, 1, 0, %p1316;
	add.s32 	%r553, %r545, %r1550;
	not.pred 	%p627, %p1316;
	selp.u32 	%r1551, 1, 0, %p627;
	add.s32 	%r554, %r546, %r1551;
	selp.b32 	%r555, %r545, %r546, %p1316;
	@%p1316 bra 	$L__BB9_235;
	shl.b32 	%r1552, %r554, 2;
	mov.u32 	%r1553, _ZZN3cub18CUB_300001_SM_10006detail10merge_sort30DeviceMergeSortBlockSortKernelINS2_10policy_hubIN6thrust24THRUST_300001_SM_1000_NS6detail15normal_iteratorINS6_10device_ptrIiEEEEE9Policy600ESB_SB_SB_SB_m10my_compareiiEEvbT0_T1_T2_T3_T4_PT6_PT7_T5_NS1_7vsmem_tEE19static_temp_storage;
	add.s32 	%r1554, %r1553, %r1552;
	ld.shared.u32 	%r2818, [%r1554];
	bra.uni 	$L__BB9_236;
$L__BB9_235:
	shl.b32 	%r1555, %r553, 2;
	mov.u32 	%r1556, _ZZN3cub18CUB_300001_SM_10006detail10merge_sort30DeviceMergeSortBlockSortKernelINS2_10policy_hubIN6thrust24THRUST_300001_SM_1000_NS6detail15normal_iteratorINS6_10device_ptrIiEEEEE9Policy600ESB_SB_SB_SB_m10my_compareiiEEvbT0_T1_T2_T3_T4_PT6_PT7_T5_NS1_7vsmem_tEE19static_temp_storage;
	add.s32 	%r1557, %r1556, %r1555;
	ld.shared.u32 	%r2817, [%r1557];
$L__BB9_236:
	setp.ge.s32 	%p629, %r553, %r473;
	mov.pred 	%p1317, 0;
	@%p629 bra 	$L__BB9_239;
	setp.ge.s32 	%p631, %r554, %r472;
	mov.pred 	%p1317, -1;
	@%p631 bra 	$L__BB9_239;
	setp.gt.s32 	%p632, %r2817, -1;
	setp.lt.s32 	%p633, %r2818, 1;
	or.pred  	%p1317, %p632, %p633;
$L__BB9_239:
	selp.b32 	%r2785, %r2817, %r2818, %p1317;
	selp.u32 	%r1558, 1, 0, %p1317;
	add.s32 	%r561, %r553, %r1558;
	not.pred 	%p634, %p1317;
	selp.u32 	%r1559, 1, 0, %p634;
	add.s32 	%r562, %r554, %r1559;
	selp.b32 	%r563, %r553, %r554, %p1317;
	@%p1317 bra 	$L__BB9_241;
	shl.b32 	%r1560, %r562, 2;
	mov.u32 	%r1561, _ZZN3cub18CUB_300001_SM_10006detail10merge_sort30DeviceMergeSortBlockSortKernelINS2_10policy_hubIN6thrust24THRUST_300001_SM_1000_NS6detail15normal_iteratorINS6_10device_ptrIiEEEEE9Policy600ESB_SB_SB_SB_m10my_compareiiEEvbT0_T1_T2_T3_T4_PT6_PT7_T5_NS1_7vsmem_tEE19static_temp_storage;
	add.s32 	%r1562, %r1561, %r1560;
	ld.shared.u32 	%r2818, [%r1562];
	bra.uni 	$L__BB9_242;
$L__BB9_241:
	shl.b32 	%r1563, %r561, 2;
	mov.u32 	%r1564, _ZZN3cub18CUB_300001_SM_10006detail10merge_sort30DeviceMergeSortBlockSortKernelINS2_10policy_hubIN6thrust24THRUST_300001_SM_1000_NS6detail15normal_iteratorINS6_10device_ptrIiEEEEE9Policy600ESB_SB_SB_SB_m10my_compareiiEEvbT0_T1_T2_T3_T4_PT6_PT7_T5_NS1_7vsmem_tEE19static_temp_storage;
	add.s32 	%r1565, %r1564, %r1563;
	ld.shared.u32 	%r2817, [%r1565];
$L__BB9_242:
	setp.ge.s32 	%p636, %r561, %r473;
	mov.pred 	%p1318, 0;
	@%p636 bra 	$L__BB9_245;
	setp.ge.s32 	%p638, %r562, %r472;
	mov.pred 	%p1318, -1;
	@%p638 bra 	$L__BB9_245;
	setp.gt.s32 	%p639, %r2817, -1;
	setp.lt.s32 	%p640, %r2818, 1;
	or.pred  	%p1318, %p639, %p640;
$L__BB9_245:
	selp.b32 	%r2784, %r2817, %r2818, %p1318;
	selp.u32 	%r1566, 1, 0, %p1318;
	add.s32 	%r569, %r561, %r1566;
	not.pred 	%p641, %p1318;
	selp.u32 	%r1567, 1, 0, %p641;
	add.s32 	%r570, %r562, %r1567;
	selp.b32 	%r571, %r561, %r562, %p1318;
	@%p1318 bra 	$L__BB9_247;
	shl.b32 	%r1568, %r570, 2;
	mov.u32 	%r1569, _ZZN3cub18CUB_300001_SM_10006detail10merge_sort30DeviceMergeSortBlockSortKernelINS2_10policy_hubIN6thrust24THRUST_300001_SM_1000_NS6detail15normal_iteratorINS6_10device_ptrIiEEEEE9Policy600ESB_SB_SB_SB_m10my_compareiiEEvbT0_T1_T2_T3_T4_PT6_PT7_T5_NS1_7vsmem_tEE19static_temp_storage;
	add.s32 	%r1570, %r1569, %r1568;
	ld.shared.u32 	%r2818, [%r1570];
	bra.uni 	$L__BB9_248;
$L__BB9_247:
	shl.b32 	%r1571, %r569, 2;
	mov.u32 	%r1572, _ZZN3cub18CUB_300001_SM_10006detail10merge_sort30DeviceMergeSortBlockSortKernelINS2_10policy_hubIN6thrust24THRUST_300001_SM_1000_NS6detail15normal_iteratorINS6_10device_ptrIiEEEEE9Policy600ESB_SB_SB_SB_m10my_compareiiEEvbT0_T1_T2_T3_T4_PT6_PT7_T5_NS1_7vsmem_tEE19static_temp_storage;
	add.s32 	%r1573, %r1572, %r1571;
	ld.shared.u32 	%r2817, [%r1573];
$L__BB9_248:
	setp.ge.s32 	%p643, %r569, %r473;
	mov.pred 	%p1319, 0;
	@%p643 bra 	$L__BB9_251;
	setp.ge.s32 	%p645, %r570, %r472;
	mov.pred 	%p1319, -1;
	@%p645 bra 	$L__BB9_251;
	setp.gt.s32 	%p646, %r2817, -1;
	setp.lt.s32 	%p647, %r2818, 1;
	or.pred  	%p1319, %p646, %p647;
$L__BB9_251:
	selp.b32 	%r2783, %r2817, %r2818, %p1319;
	selp.u32 	%r1574, 1, 0, %p1319;
	add.s32 	%r577, %r569, %r1574;
	not.pred 	%p648, %p1319;
	selp.u32 	%r1575, 1, 0, %p648;
	add.s32 	%r578, %r570, %r1575;
	selp.b32 	%r579, %r569, %r570, %p1319;
	@%p1319 bra 	$L__BB9_253;
	shl.b32 	%r1576, %r578, 2;
	mov.u32 	%r1577, _ZZN3cub18CUB_300001_SM_10006detail10merge_sort30DeviceMergeSortBlockSortKernelINS2_10policy_hubIN6thrust24THRUST_300001_SM_1000_NS6detail15normal_iteratorINS6_10device_ptrIiEEEEE9Policy600ESB_SB_SB_SB_m10my_compareiiEEvbT0_T1_T2_T3_T4_PT6_PT7_T5_NS1_7vsmem_tEE19static_temp_storage;
	add.s32 	%r1578, %r1577, %r1576;
	ld.shared.u32 	%r2818, [%r1578];
	bra.uni 	$L__BB9_254;
$L__BB9_253:
	shl.b32 	%r1579, %r577, 2;
	mov.u32 	%r1580, _ZZN3cub18CUB_300001_SM_10006detail10merge_sort30DeviceMergeSortBlockSortKernelINS2_10policy_hubIN6thrust24THRUST_300001_SM_1000_NS6detail15normal_iteratorINS6_10device_ptrIiEEEEE9Policy600ESB_SB_SB_SB_m10my_compareiiEEvbT0_T1_T2_T3_T4_PT6_PT7_T5_NS1_7vsmem_tEE19static_temp_storage;
	add.s32 	%r1581, %r1580, %r1579;
	ld.shared.u32 	%r2817, [%r1581];
$L__BB9_254:
	setp.ge.s32 	%p650, %r577, %r473;
	mov.pred 	%p1320, 0;
	@%p650 bra 	$L__BB9_257;
	setp.ge.s32 	%p652, %r578, %r472;
	mov.pred 	%p1320, -1;
	@%p652 bra 	$L__BB9_257;
	setp.gt.s32 	%p653, %r2817, -1;
	setp.lt.s32 	%p654, %r2818, 1;
	or.pred  	%p1320, %p653, %p654;
$L__BB9_257:
	selp.b32 	%r2782, %r2817, %r2818, %p1320;
	selp.u32 	%r1582, 1, 0, %p1320;
	add.s32 	%r585, %r577, %r1582;
	not.pred 	%p655, %p1320;
	selp.u32 	%r1583, 1, 0, %p655;
	add.s32 	%r586, %r578, %r1583;
	selp.b32 	%r587, %r577, %r578, %p1320;
	@%p1320 bra 	$L__BB9_259;
	shl.b32 	%r1584, %r586, 2;
	mov.u32 	%r1585, _ZZN3cub18CUB_300001_SM_10006detail10merge_sort30DeviceMergeSortBlockSortKernelINS2_10policy_hubIN6thrust24THRUST_300001_SM_1000_NS6detail15normal_iteratorINS6_10device_ptrIiEEEEE9Policy600ESB_SB_SB_SB_m10my_compareiiEEvbT0_T1_T2_T3_T4_PT6_PT7_T5_NS1_7vsmem_tEE19static_temp_storage;
	add.s32 	%r1586, %r1585, %r1584;
	ld.shared.u32 	%r2818, [%r1586];
	bra.uni 	$L__BB9_260;
$L__BB9_259:
	shl.b32 	%r1587, %r585, 2;
	mov.u32 	%r1588, _ZZN3cub18CUB_300001_SM_10006detail10merge_sort30DeviceMergeSortBlockSortKernelINS2_10policy_hubIN6thrust24THRUST_300001_SM_1000_NS6detail15normal_iteratorINS6_10device_ptrIiEEEEE9Policy600ESB_SB_SB_SB_m10my_compareiiEEvbT0_T1_T2_T3_T4_PT6_PT7_T5_NS1_7vsmem_tEE19static_temp_storage;
	add.s32 	%r1589, %r1588, %r1587;
	ld.shared.u32 	%r2817, [%r1589];
$L__BB9_260:
	setp.ge.s32 	%p657, %r585, %r473;
	mov.pred 	%p1321, 0;
	@%p657 bra 	$L__BB9_263;
	setp.ge.s32 	%p659, %r586, %r472;
	mov.pred 	%p1321, -1;
	@%p659 bra 	$L__BB9_263;
	setp.gt.s32 	%p660, %r2817, -1;
	setp.lt.s32 	%p661, %r2818, 1;
	or.pred  	%p1321, %p660, %p661;
$L__BB9_263:
	selp.b32 	%r2781, %r2817, %r2818, %p1321;
	selp.u32 	%r1590, 1, 0, %p1321;
	add.s32 	%r593, %r585, %r1590;
	not.pred 	%p662, %p1321;
	selp.u32 	%r1591, 1, 0, %p662;
	add.s32 	%r594, %r586, %r1591;
	selp.b32 	%r595, %r585, %r586, %p1321;
	@%p1321 bra 	$L__BB9_265;
	shl.b32 	%r1592, %r594, 2;
	mov.u32 	%r1593, _ZZN3cub18CUB_300001_SM_10006detail10merge_sort30DeviceMergeSortBlockSortKernelINS2_10policy_hubIN6thrust24THRUST_300001_SM_1000_NS6detail15normal_iteratorINS6_10device_ptrIiEEEEE9Policy600ESB_SB_SB_SB_m10my_compareiiEEvbT0_T1_T2_T3_T4_PT6_PT7_T5_NS1_7vsmem_tEE19static_temp_storage;
	add.s32 	%r1594, %r1593, %r1592;
	ld.shared.u32 	%r2818, [%r1594];
	bra.uni 	$L__BB9_266;
$L__BB9_265:
	shl.b32 	%r1595, %r593, 2;
	mov.u32 	%r1596, _ZZN3cub18CUB_300001_SM_10006detail10merge_sort30DeviceMergeSortBlockSortKernelINS2_10policy_hubIN6thrust24THRUST_300001_SM_1000_NS6detail15normal_iteratorINS6_10device_ptrIiEEEEE9Policy600ESB_SB_SB_SB_m10my_compareiiEEvbT0_T1_T2_T3_T4_PT6_PT7_T5_NS1_7vsmem_tEE19static_temp_storage;
	add.s32 	%r1597, %r1596, %r1595;
	ld.shared.u32 	%r2817, [%r1597];
$L__BB9_266:
	setp.ge.s32 	%p664, %r593, %r473;
	mov.pred 	%p1322, 0;
	@%p664 bra 	$L__BB9_269;
	setp.ge.s32 	%p666, %r594, %r472;
	mov.pred 	%p1322, -1;
	@%p666 bra 	$L__BB9_269;
	setp.gt.s32 	%p667, %r2817, -1;
	setp.lt.s32 	%p668, %r2818, 1;
	or.pred  	%p1322, %p667, %p668;
$L__BB9_269:
	selp.b32 	%r2780, %r2817, %r2818, %p1322;
	selp.u32 	%r1598, 1, 0, %p1322;
	add.s32 	%r601, %r593, %r1598;
	not.pred 	%p669, %p1322;
	selp.u32 	%r1599, 1, 0, %p669;
	add.s32 	%r602, %r594, %r1599;
	selp.b32 	%r603, %r593, %r594, %p1322;
	@%p1322 bra 	$L__BB9_271;
	shl.b32 	%r1600, %r602, 2;
	mov.u32 	%r1601, _ZZN3cub18CUB_300001_SM_10006detail10merge_sort30DeviceMergeSortBlockSortKernelINS2_10policy_hubIN6thrust24THRUST_300001_SM_1000_NS6detail15normal_iteratorINS6_10device_ptrIiEEEEE9Policy600ESB_SB_SB_SB_m10my_compareiiEEvbT0_T1_T2_T3_T4_PT6_PT7_T5_NS1_7vsmem_tEE19static_temp_storage;
	add.s32 	%r1602, %r1601, %r1600;
	ld.shared.u32 	%r2818, [%r1602];
	bra.uni 	$L__BB9_272;
$L__BB9_271:
	shl.b32 	%r1603, %r601, 2;
	mov.u32 	%r1604, _ZZN3cub18CUB_300001_SM_10006detail10merge_sort30DeviceMergeSortBlockSortKernelINS2_10policy_hubIN6thrust24THRUST_300001_SM_1000_NS6detail15normal_iteratorINS6_10device_ptrIiEEEEE9Policy600ESB_SB_SB_SB_m10my_compareiiEEvbT0_T1_T2_T3_T4_PT6_PT7_T5_NS1_7vsmem_tEE19static_temp_storage;
	add.s32 	%r1605, %r1604, %r1603;
	ld.shared.u32 	%r2817, [%r1605];
$L__BB9_272:
	setp.ge.s32 	%p671, %r601, %r473;
	mov.pred 	%p1323, 0;
	@%p671 bra 	$L__BB9_275;
	setp.ge.s32 	%p673, %r602, %r472;
	mov.pred 	%p1323, -1;
	@%p673 bra 	$L__BB9_275;
	setp.gt.s32 	%p674, %r2817, -1;
	setp.lt.s32 	%p675, %r2818, 1;
	or.pred  	%p1323, %p674, %p675;
$L__BB9_275:
	selp.b32 	%r2779, %r2817, %r2818, %p1323;
	selp.u32 	%r1606, 1, 0, %p1323;
	add.s32 	%r609, %r601, %r1606;
	not.pred 	%p676, %p1323;
	selp.u32 	%r1607, 1, 0, %p676;
	add.s32 	%r610, %r602, %r1607;
	selp.b32 	%r611, %r601, %r602, %p1323;
	@%p1323 bra 	$L__BB9_277;
	shl.b32 	%r1608, %r610, 2;
	mov.u32 	%r1609, _ZZN3cub18CUB_300001_SM_10006detail10merge_sort30DeviceMergeSortBlockSortKernelINS2_10policy_hubIN6thrust24THRUST_300001_SM_1000_NS6detail15normal_iteratorINS6_10device_ptrIiEEEEE9Policy600ESB_SB_SB_SB_m10my_compareiiEEvbT0_T1_T2_T3_T4_PT6_PT7_T5_NS1_7vsmem_tEE19static_temp_storage;
	add.s32 	%r1610, %r1609, %r1608;
	ld.shared.u32 	%r2818, [%r1610];
	bra.uni 	$L__BB9_278;
$L__BB9_277:
	shl.b32 	%r1611, %r609, 2;
	mov.u32 	%r1612, _ZZN3cub18CUB_300001_SM_10006detail10merge_sort30DeviceMergeSortBlockSortKernelINS2_10policy_hubIN6thrust24THRUST_300001_SM_1000_NS6detail15normal_iteratorINS6_10device_ptrIiEEEEE9Policy600ESB_SB_SB_SB_m10my_compareiiEEvbT0_T1_T2_T3_T4_PT6_PT7_T5_NS1_7vsmem_tEE19static_temp_storage;
	add.s32 	%r1613, %r1612, %r1611;
	ld.shared.u32 	%r2817, [%r1613];
$L__BB9_278:
	setp.ge.s32 	%p678, %r609, %r473;
	mov.pred 	%p1324, 0;
	@%p678 bra 	$L__BB9_281;
	setp.ge.s32 	%p680, %r610, %r472;
	mov.pred 	%p1324, -1;
	@%p680 bra 	$L__BB9_281;
	setp.gt.s32 	%p681, %r2817, -1;
	setp.lt.s32 	%p682, %r2818, 1;
	or.pred  	%p1324, %p681, %p682;
$L__BB9_281:
	selp.b32 	%r2778, %r2817, %r2818, %p1324;
	selp.b32 	%r1614, %r609, %r610, %p1324;
	bar.sync 	0;
	mov.u32 	%r1615, _ZZN3cub18CUB_300001_SM_10006detail10merge_sort30DeviceMergeSortBlockSortKernelINS2_10policy_hubIN6thrust24THRUST_300001_SM_1000_NS6detail15normal_iteratorINS6_10device_ptrIiEEEEE9Policy600ESB_SB_SB_SB_m10my_compareiiEEvbT0_T1_T2_T3_T4_PT6_PT7_T5_NS1_7vsmem_tEE19static_temp_storage;
	mad.lo.s32 	%r1616, %r242, 68, %r1615;
	st.shared.u32 	[%r1616], %r2795;
	st.shared.u32 	[%r1616+4], %r2796;
	st.shared.u32 	[%r1616+8], %r2797;
	st.shared.u32 	[%r1616+12], %r2798;
	st.shared.u32 	[%r1616+16], %r2799;
	st.shared.u32 	[%r1616+20], %r2800;
	st.shared.u32 	[%r1616+24], %r2801;
	st.shared.u32 	[%r1616+28], %r2802;
	st.shared.u32 	[%r1616+32], %r2803;
	st.shared.u32 	[%r1616+36], %r2804;
	st.shared.u32 	[%r1616+40], %r2805;
	st.shared.u32 	[%r1616+44], %r2806;
	st.shared.u32 	[%r1616+48], %r2807;
	st.shared.u32 	[%r1616+52], %r2808;
	st.shared.u32 	[%r1616+56], %r2809;
	st.shared.u32 	[%r1616+60], %r2810;
	st.shared.u32 	[%r1616+64], %r2811;
	bar.sync 	0;
	shl.b32 	%r1617, %r491, 2;
	add.s32 	%r1618, %r1615, %r1617;
	ld.shared.u32 	%r2795, [%r1618];
	shl.b32 	%r1619, %r499, 2;
	add.s32 	%r1620, %r1615, %r1619;
	ld.shared.u32 	%r2796, [%r1620];
	shl.b32 	%r1621, %r507, 2;
	add.s32 	%r1622, %r1615, %r1621;
	ld.shared.u32 	%r2797, [%r1622];
	shl.b32 	%r1623, %r515, 2;
	add.s32 	%r1624, %r1615, %r1623;
	ld.shared.u32 	%r2798, [%r1624];
	shl.b32 	%r1625, %r523, 2;
	add.s32 	%r1626, %r1615, %r1625;
	ld.shared.u32 	%r2799, [%r1626];
	shl.b32 	%r1627, %r531, 2;
	add.s32 	%r1628, %r1615, %r1627;
	ld.shared.u32 	%r2800, [%r1628];
	shl.b32 	%r1629, %r539, 2;
	add.s32 	%r1630, %r1615, %r1629;
	ld.shared.u32 	%r2801, [%r1630];
	shl.b32 	%r1631, %r547, 2;
	add.s32 	%r1632, %r1615, %r1631;
	ld.shared.u32 	%r2802, [%r1632];
	shl.b32 	%r1633, %r555, 2;
	add.s32 	%r1634, %r1615, %r1633;
	ld.shared.u32 	%r2803, [%r1634];
	shl.b32 	%r1635, %r563, 2;
	add.s32 	%r1636, %r1615, %r1635;
	ld.shared.u32 	%r2804, [%r1636];
	shl.b32 	%r1637, %r571, 2;
	add.s32 	%r1638, %r1615, %r1637;
	ld.shared.u32 	%r2805, [%r1638];
	shl.b32 	%r1639, %r579, 2;
	add.s32 	%r1640, %r1615, %r1639;
	ld.shared.u32 	%r2806, [%r1640];
	shl.b32 	%r1641, %r587, 2;
	add.s32 	%r1642, %r1615, %r1641;
	ld.shared.u32 	%r2807, [%r1642];
	shl.b32 	%r1643, %r595, 2;
	add.s32 	%r1644, %r1615, %r1643;
	ld.shared.u32 	%r2808, [%r1644];
	shl.b32 	%r1645, %r603, 2;
	add.s32 	%r1646, %r1615, %r1645;
	ld.shared.u32 	%r2809, [%r1646];
	shl.b32 	%r1647, %r611, 2;
	add.s32 	%r1648, %r1615, %r1647;
	ld.shared.u32 	%r2810, [%r1648];
	shl.b32 	%r1649, %r1614, 2;
	add.s32 	%r1650, %r1615, %r1649;
	ld.shared.u32 	%r2811, [%r1650];
	shl.b32 	%r2812, %r469, 1;
	setp.lt.u32 	%p683, %r469, 129;
	@%p683 bra 	$L__BB9_179;
	ld.param.s8 	%rs2, [_ZN3cub18CUB_300001_SM_10006detail10merge_sort30DeviceMergeSortBlockSortKernelINS2_10policy_hubIN6thrust24THRUST_300001_SM_1000_NS6detail15normal_iteratorINS6_10device_ptrIiEEEEE9Policy600ESB_SB_SB_SB_m10my_compareiiEEvbT0_T1_T2_T3_T4_PT6_PT7_T5_NS1_7vsmem_tE_param_0];
	add.s32 	%r635, %r244, 128;
	add.s32 	%r636, %r244, 384;
	add.s32 	%r637, %r244, 160;
	mov.u32 	%r1651, %ctaid.x;
	mul.wide.u32 	%rd9, %r1651, 4352;
	bar.sync 	0;
	setp.eq.s16 	%p684, %rs2, 0;
	@%p684 bra 	$L__BB9_355;
	st.shared.u32 	[%r297], %r2794;
	st.shared.u32 	[%r297+4], %r2793;
	st.shared.u32 	[%r297+8], %r2792;
	st.shared.u32 	[%r297+12], %r2791;
	st.shared.u32 	[%r297+16], %r2790;
	st.shared.u32 	[%r297+20], %r2789;
	st.shared.u32 	[%r297+24], %r2788;
	st.shared.u32 	[%r297+28], %r2787;
	st.shared.u32 	[%r297+32], %r2786;
	st.shared.u32 	[%r297+36], %r2785;
	st.shared.u32 	[%r297+40], %r2784;
	st.shared.u32 	[%r297+44], %r2783;
	st.shared.u32 	[%r297+48], %r2782;
	st.shared.u32 	[%r297+52], %r2781;
	st.shared.u32 	[%r297+56], %r2780;
	st.shared.u32 	[%r297+60], %r2779;
	st.shared.u32 	[%r297+64], %r2778;
	bar.warp.sync 	-1;
	ld.shared.u32 	%r638, [%r296];
	ld.shared.u32 	%r639, [%r296+128];
	ld.shared.u32 	%r640, [%r296+256];
	ld.shared.u32 	%r641, [%r296+384];
	ld.shared.u32 	%r642, [%r296+512];
	ld.shared.u32 	%r643, [%r296+640];
	ld.shared.u32 	%r644, [%r296+768];
	ld.shared.u32 	%r645, [%r296+896];
	ld.shared.u32 	%r646, [%r296+1024];
	ld.shared.u32 	%r647, [%r296+1152];
	ld.shared.u32 	%r648, [%r296+1280];
	ld.shared.u32 	%r649, [%r296+1408];
	ld.shared.u32 	%r650, [%r296+1536];
	ld.shared.u32 	%r651, [%r296+1664];
	ld.shared.u32 	%r652, [%r296+1792];
	ld.shared.u32 	%r653, [%r296+1920];
	ld.shared.u32 	%r654, [%r296+2048];
	setp.eq.s32 	%p685, %r242, 0;
	@%p685 bra 	$L__BB9_284;
	bra.uni 	$L__BB9_285;
$L__BB9_284:
	st.volatile.shared.u32 	[_ZZN3cub18CUB_300001_SM_10006detail10merge_sort30DeviceMergeSortBlockSortKernelINS2_10policy_hubIN6thrust24THRUST_300001_SM_1000_NS6detail15normal_iteratorINS6_10device_ptrIiEEEEE9Policy600ESB_SB_SB_SB_m10my_compareiiEEvbT0_T1_T2_T3_T4_PT6_PT7_T5_NS1_7vsmem_tEE19static_temp_storage+17408], %r241;
$L__BB9_285:
	bar.sync 	0;
	ld.volatile.shared.u32 	%r672, [_ZZN3cub18CUB_300001_SM_10006detail10merge_sort30DeviceMergeSortBlockSortKernelINS2_10policy_hubIN6thrust24THRUST_300001_SM_1000_NS6detail15normal_iteratorINS6_10device_ptrIiEEEEE9Policy600ESB_SB_SB_SB_m10my_compareiiEEvbT0_T1_T2_T3_T4_PT6_PT7_T5_NS1_7vsmem_tEE19static_temp_storage+17408];
	and.b32  	%r1652, %r242, 992;
	mul.lo.s32 	%r1653, %r1652, 17;
	cvt.u64.u32 	%rd32, %r1653;
	and.b32  	%r1654, %r242, 31;
	cvt.u64.u32 	%rd33, %r1654;
	add.s64 	%rd34, %rd9, %rd33;
	add.s64 	%rd10, %rd34, %rd32;
	setp.ge.s32 	%p686, %r244, %r672;
	shl.b64 	%rd35, %rd10, 2;
	add.s64 	%rd11, %rd3, %rd35;
	@%p686 bra 	$L__BB9_287;
	st.global.u32 	[%rd11], %r638;
$L__BB9_287:
	setp.ge.s32 	%p687, %r248, %r672;
	@%p687 bra 	$L__BB9_289;
	st.global.u32 	[%rd11+128], %r639;
$L__BB9_289:
	setp.ge.s32 	%p688, %r251, %r672;
	@%p688 bra 	$L__BB9_291;
	st.global.u32 	[%rd11+256], %r640;
$L__BB9_291:
	setp.ge.s32 	%p689, %r254, %r672;
	@%p689 bra 	$L__BB9_293;
	st.global.u32 	[%rd11+384], %r641;
$L__BB9_293:
	setp.ge.s32 	%p690, %r635, %r672;
	@%p690 bra 	$L__BB9_295;
	st.global.u32 	[%rd11+512], %r642;
$L__BB9_295:
	setp.ge.s32 	%p691, %r637, %r672;
	@%p691 bra 	$L__BB9_297;
	st.global.u32 	[%rd11+640], %r643;
$L__BB9_297:
	setp.ge.s32 	%p692, %r263, %r672;
	@%p692 bra 	$L__BB9_299;
	st.global.u32 	[%rd11+768], %r644;
$L__BB9_299:
	setp.ge.s32 	%p693, %r266, %r672;
	@%p693 bra 	$L__BB9_301;
	st.global.u32 	[%rd11+896], %r645;
$L__BB9_301:
	setp.ge.s32 	%p694, %r269, %r672;
	@%p694 bra 	$L__BB9_303;
	st.global.u32 	[%rd11+1024], %r646;
$L__BB9_303:
	setp.ge.s32 	%p695, %r272, %r672;
	@%p695 bra 	$L__BB9_305;
	st.global.u32 	[%rd11+1152], %r647;
$L__BB9_305:
	setp.ge.s32 	%p696, %r275, %r672;
	@%p696 bra 	$L__BB9_307;
	st.global.u32 	[%rd11+1280], %r648;
$L__BB9_307:
	setp.ge.s32 	%p697, %r278, %r672;
	@%p697 bra 	$L__BB9_309;
	st.global.u32 	[%rd11+1408], %r649;
$L__BB9_309:
	setp.ge.s32 	%p698, %r636, %r672;
	@%p698 bra 	$L__BB9_311;
	st.global.u32 	[%rd11+1536], %r650;
$L__BB9_311:
	setp.ge.s32 	%p699, %r284, %r672;
	@%p699 bra 	$L__BB9_313;
	st.global.u32 	[%rd11+1664], %r651;
$L__BB9_313:
	setp.ge.s32 	%p700, %r287, %r672;
	@%p700 bra 	$L__BB9_315;
	st.global.u32 	[%rd11+1792], %r652;
$L__BB9_315:
	setp.ge.s32 	%p701, %r290, %r672;
	@%p701 bra 	$L__BB9_317;
	st.global.u32 	[%rd11+1920], %r653;
$L__BB9_317:
	setp.ge.s32 	%p702, %r293, %r672;
	@%p702 bra 	$L__BB9_319;
	st.global.u32 	[%rd11+2048], %r654;
$L__BB9_319:
	setp.ne.s32 	%p703, %r242, 0;
	bar.sync 	0;
	st.shared.u32 	[%r297], %r2795;
	st.shared.u32 	[%r297+4], %r2796;
	st.shared.u32 	[%r297+8], %r2797;
	st.shared.u32 	[%r297+12], %r2798;
	st.shared.u32 	[%r297+16], %r2799;
	st.shared.u32 	[%r297+20], %r2800;
	st.shared.u32 	[%r297+24], %r2801;
	st.shared.u32 	[%r297+28], %r2802;
	st.shared.u32 	[%r297+32], %r2803;
	st.shared.u32 	[%r297+36], %r2804;
	st.shared.u32 	[%r297+40], %r2805;
	st.shared.u32 	[%r297+44], %r2806;
	st.shared.u32 	[%r297+48], %r2807;
	st.shared.u32 	[%r297+52], %r2808;
	st.shared.u32 	[%r297+56], %r2809;
	st.shared.u32 	[%r297+60], %r2810;
	st.shared.u32 	[%r297+64], %r2811;
	bar.warp.sync 	-1;
	ld.shared.u32 	%r673, [%r296];
	ld.shared.u32 	%r674, [%r296+128];
	ld.shared.u32 	%r675, [%r296+256];
	ld.shared.u32 	%r676, [%r296+384];
	ld.shared.u32 	%r677, [%r296+512];
	ld.shared.u32 	%r678, [%r296+640];
	ld.shared.u32 	%r679, [%r296+768];
	ld.shared.u32 	%r680, [%r296+896];
	ld.shared.u32 	%r681, [%r296+1024];
	ld.shared.u32 	%r682, [%r296+1152];
	ld.shared.u32 	%r683, [%r296+1280];
	ld.shared.u32 	%r684, [%r296+1408];
	ld.shared.u32 	%r685, [%r296+1536];
	ld.shared.u32 	%r686, [%r296+1664];
	ld.shared.u32 	%r687, [%r296+1792];
	ld.shared.u32 	%r688, [%r296+1920];
	ld.shared.u32 	%r689, [%r296+2048];
	@%p703 bra 	$L__BB9_321;
	st.volatile.shared.u32 	[_ZZN3cub18CUB_300001_SM_10006detail10merge_sort30DeviceMergeSortBlockSortKernelINS2_10policy_hubIN6thrust24THRUST_300001_SM_1000_NS6detail15normal_iteratorINS6_10device_ptrIiEEEEE9Policy600ESB_SB_SB_SB_m10my_compareiiEEvbT0_T1_T2_T3_T4_PT6_PT7_T5_NS1_7vsmem_tEE19static_temp_storage+17408], %r241;
$L__BB9_321:
	bar.sync 	0;
	ld.volatile.shared.u32 	%r690, [_ZZN3cub18CUB_300001_SM_10006detail10merge_sort30DeviceMergeSortBlockSortKernelINS2_10policy_hubIN6thrust24THRUST_300001_SM_1000_NS6detail15normal_iteratorINS6_10device_ptrIiEEEEE9Policy600ESB_SB_SB_SB_m10my_compareiiEEvbT0_T1_T2_T3_T4_PT6_PT7_T5_NS1_7vsmem_tEE19static_temp_storage+17408];
	setp.ge.s32 	%p704, %r244, %r690;
	add.s64 	%rd12, %rd4, %rd35;
	@%p704 bra 	$L__BB9_323;
	st.global.u32 	[%rd12], %r673;
$L__BB9_323:
	setp.ge.s32 	%p705, %r248, %r690;
	@%p705 bra 	$L__BB9_325;
	st.global.u32 	[%rd12+128], %r674;
$L__BB9_325:
	setp.ge.s32 	%p706, %r251, %r690;
	@%p706 bra 	$L__BB9_327;
	st.global.u32 	[%rd12+256], %r675;
$L__BB9_327:
	setp.ge.s32 	%p707, %r254, %r690;
	@%p707 bra 	$L__BB9_329;
	st.global.u32 	[%rd12+384], %r676;
$L__BB9_329:
	setp.ge.s32 	%p708, %r635, %r690;
	@%p708 bra 	$L__BB9_331;
	st.global.u32 	[%rd12+512], %r677;
$L__BB9_331:
	setp.ge.s32 	%p709, %r637, %r690;
	@%p709 bra 	$L__BB9_333;
	st.global.u32 	[%rd12+640], %r678;
$L__BB9_333:
	setp.ge.s32 	%p710, %r263, %r690;
	@%p710 bra 	$L__BB9_335;
	st.global.u32 	[%rd12+768], %r679;
$L__BB9_335:
	setp.ge.s32 	%p711, %r266, %r690;
	@%p711 bra 	$L__BB9_337;
	st.global.u32 	[%rd12+896], %r680;
$L__BB9_337:
	setp.ge.s32 	%p712, %r269, %r690;
	@%p712 bra 	$L__BB9_339;
	st.global.u32 	[%rd12+1024], %r681;
$L__BB9_339:
	setp.ge.s32 	%p713, %r272, %r690;
	@%p713 bra 	$L__BB9_341;
	st.global.u32 	[%rd12+1152], %r682;
$L__BB9_341:
	setp.ge.s32 	%p714, %r275, %r690;
	@%p714 bra 	$L__BB9_343;
	st.global.u32 	[%rd12+1280], %r683;
$L__BB9_343:
	setp.ge.s32 	%p715, %r278, %r690;
	@%p715 bra 	$L__BB9_345;
	st.global.u32 	[%rd12+1408], %r684;
$L__BB9_345:
	setp.ge.s32 	%p716, %r636, %r690;
	@%p716 bra 	$L__BB9_347;
	st.global.u32 	[%rd12+1536], %r685;
$L__BB9_347:
	setp.ge.s32 	%p717, %r284, %r690;
	@%p717 bra 	$L__BB9_349;
	st.global.u32 	[%rd12+1664], %r686;
$L__BB9_349:
	setp.ge.s32 	%p718, %r287, %r690;
	@%p718 bra 	$L__BB9_351;
	st.global.u32 	[%rd12+1792], %r687;
$L__BB9_351:
	setp.ge.s32 	%p719, %r290, %r690;
	@%p719 bra 	$L__BB9_353;
	st.global.u32 	[%rd12+1920], %r688;
$L__BB9_353:
	setp.ge.s32 	%p720, %r293, %r690;
	@%p720 bra 	$L__BB9_427;
	st.global.u32 	[%rd12+2048], %r689;
	bra.uni 	$L__BB9_427;
$L__BB9_355:
	st.shared.u32 	[%r297], %r2794;
	st.shared.u32 	[%r297+4], %r2793;
	st.shared.u32 	[%r297+8], %r2792;
	st.shared.u32 	[%r297+12], %r2791;
	st.shared.u32 	[%r297+16], %r2790;
	st.shared.u32 	[%r297+20], %r2789;
	st.shared.u32 	[%r297+24], %r2788;
	st.shared.u32 	[%r297+28], %r2787;
	st.shared.u32 	[%r297+32], %r2786;
	st.shared.u32 	[%r297+36], %r2785;
	st.shared.u32 	[%r297+40], %r2784;
	st.shared.u32 	[%r297+44], %r2783;
	st.shared.u32 	[%r297+48], %r2782;
	st.shared.u32 	[%r297+52], %r2781;
	st.shared.u32 	[%r297+56], %r2780;
	st.shared.u32 	[%r297+60], %r2779;
	st.shared.u32 	[%r297+64], %r2778;
	bar.warp.sync 	-1;
	ld.shared.u32 	%r655, [%r296];
	ld.shared.u32 	%r656, [%r296+128];
	ld.shared.u32 	%r657, [%r296+256];
	ld.shared.u32 	%r658, [%r296+384];
	ld.shared.u32 	%r659, [%r296+512];
	ld.shared.u32 	%r660, [%r296+640];
	ld.shared.u32 	%r661, [%r296+768];
	ld.shared.u32 	%r662, [%r296+896];
	ld.shared.u32 	%r663, [%r296+1024];
	ld.shared.u32 	%r664, [%r296+1152];
	ld.shared.u32 	%r665, [%r296+1280];
	ld.shared.u32 	%r666, [%r296+1408];
	ld.shared.u32 	%r667, [%r296+1536];
	ld.shared.u32 	%r668, [%r296+1664];
	ld.shared.u32 	%r669, [%r296+1792];
	ld.shared.u32 	%r670, [%r296+1920];
	ld.shared.u32 	%r671, [%r296+2048];
	setp.eq.s32 	%p721, %r242, 0;
	@%p721 bra 	$L__BB9_356;
	bra.uni 	$L__BB9_357;
$L__BB9_356:
	st.volatile.shared.u32 	[_ZZN3cub18CUB_300001_SM_10006detail10merge_sort30DeviceMergeSortBlockSortKernelINS2_10policy_hubIN6thrust24THRUST_300001_SM_1000_NS6detail15normal_iteratorINS6_10device_ptrIiEEEEE9Policy600ESB_SB_SB_SB_m10my_compareiiEEvbT0_T1_T2_T3_T4_PT6_PT7_T5_NS1_7vsmem_tEE19static_temp_storage+17408], %r241;
$L__BB9_357:
	ld.param.u64 	%rd60, [_ZN3cub18CUB_300001_SM_10006detail10merge_sort30DeviceMergeSortBlockSortKernelINS2_10policy_hubIN6thrust24THRUST_300001_SM_1000_NS6detail15normal_iteratorINS6_10device_ptrIiEEEEE9Policy600ESB_SB_SB_SB_m10my_compareiiEEvbT0_T1_T2_T3_T4_PT6_PT7_T5_NS1_7vsmem_tE_param_6];
	bar.sync 	0;
	ld.volatile.shared.u32 	%r691, [_ZZN3cub18CUB_300001_SM_10006detail10merge_sort30DeviceMergeSortBlockSortKernelINS2_10policy_hubIN6thrust24THRUST_300001_SM_1000_NS6detail15normal_iteratorINS6_10device_ptrIiEEEEE9Policy600ESB_SB_SB_SB_m10my_compareiiEEvbT0_T1_T2_T3_T4_PT6_PT7_T5_NS1_7vsmem_tEE19static_temp_storage+17408];
	setp.ge.s32 	%p722, %r244, %r691;
	cvt.u64.u32 	%rd37, %r244;
	add.s64 	%rd13, %rd9, %rd37;
	cvta.to.global.u64 	%rd38, %rd60;
	shl.b64 	%rd39, %rd13, 2;
	add.s64 	%rd14, %rd38, %rd39;
	@%p722 bra 	$L__BB9_359;
	st.global.u32 	[%rd14], %r655;
$L__BB9_359:
	setp.ge.s32 	%p723, %r248, %r691;
	@%p723 bra 	$L__BB9_361;
	st.global.u32 	[%rd14+128], %r656;
$L__BB9_361:
	setp.ge.s32 	%p724, %r251, %r691;
	@%p724 bra 	$L__BB9_363;
	st.global.u32 	[%rd14+256], %r657;
$L__BB9_363:
	setp.ge.s32 	%p725, %r254, %r691;
	@%p725 bra 	$L__BB9_365;
	st.global.u32 	[%rd14+384], %r658;
$L__BB9_365:
	setp.ge.s32 	%p726, %r635, %r691;
	@%p726 bra 	$L__BB9_367;
	st.global.u32 	[%rd14+512], %r659;
$L__BB9_367:
	setp.ge.s32 	%p727, %r637, %r691;
	@%p727 bra 	$L__BB9_369;
	st.global.u32 	[%rd14+640], %r660;
$L__BB9_369:
	setp.ge.s32 	%p728, %r263, %r691;
	@%p728 bra 	$L__BB9_371;
	st.global.u32 	[%rd14+768], %r661;
$L__BB9_371:
	setp.ge.s32 	%p729, %r266, %r691;
	@%p729 bra 	$L__BB9_373;
	st.global.u32 	[%rd14+896], %r662;
$L__BB9_373:
	setp.ge.s32 	%p730, %r269, %r691;
	@%p730 bra 	$L__BB9_375;
	st.global.u32 	[%rd14+1024], %r663;
$L__BB9_375:
	setp.ge.s32 	%p731, %r272, %r691;
	@%p731 bra 	$L__BB9_377;
	st.global.u32 	[%rd14+1152], %r664;
$L__BB9_377:
	setp.ge.s32 	%p732, %r275, %r691;
	@%p732 bra 	$L__BB9_379;
	st.global.u32 	[%rd14+1280], %r665;
$L__BB9_379:
	setp.ge.s32 	%p733, %r278, %r691;
	@%p733 bra 	$L__BB9_381;
	st.global.u32 	[%rd14+1408], %r666;
$L__BB9_381:
	setp.ge.s32 	%p734, %r636, %r691;
	@%p734 bra 	$L__BB9_383;
	st.global.u32 	[%rd14+1536], %r667;
$L__BB9_383:
	setp.ge.s32 	%p735, %r284, %r691;
	@%p735 bra 	$L__BB9_385;
	st.global.u32 	[%rd14+1664], %r668;
$L__BB9_385:
	setp.ge.s32 	%p736, %r287, %r691;
	@%p736 bra 	$L__BB9_387;
	st.global.u32 	[%rd14+1792], %r669;
$L__BB9_387:
	setp.ge.s32 	%p737, %r290, %r691;
	@%p737 bra 	$L__BB9_389;
	st.global.u32 	[%rd14+1920], %r670;
$L__BB9_389:
	setp.ge.s32 	%p738, %r293, %r691;
	@%p738 bra 	$L__BB9_391;
	st.global.u32 	[%rd14+2048], %r671;
$L__BB9_391:
	setp.ne.s32 	%p739, %r242, 0;
	bar.sync 	0;
	st.shared.u32 	[%r297], %r2795;
	st.shared.u32 	[%r297+4], %r2796;
	st.shared.u32 	[%r297+8], %r2797;
	st.shared.u32 	[%r297+12], %r2798;
	st.shared.u32 	[%r297+16], %r2799;
	st.shared.u32 	[%r297+20], %r2800;
	st.shared.u32 	[%r297+24], %r2801;
	st.shared.u32 	[%r297+28], %r2802;
	st.shared.u32 	[%r297+32], %r2803;
	st.shared.u32 	[%r297+36], %r2804;
	st.shared.u32 	[%r297+40], %r2805;
	st.shared.u32 	[%r297+44], %r2806;
	st.shared.u32 	[%r297+48], %r2807;
	st.shared.u32 	[%r297+52], %r2808;
	st.shared.u32 	[%r297+56], %r2809;
	st.shared.u32 	[%r297+60], %r2810;
	st.shared.u32 	[%r297+64], %r2811;
	bar.warp.sync 	-1;
	ld.shared.u32 	%r692, [%r296];
	ld.shared.u32 	%r693, [%r296+128];
	ld.shared.u32 	%r694, [%r296+256];
	ld.shared.u32 	%r695, [%r296+384];
	ld.shared.u32 	%r696, [%r296+512];
	ld.shared.u32 	%r697, [%r296+640];
	ld.shared.u32 	%r698, [%r296+768];
	ld.shared.u32 	%r699, [%r296+896];
	ld.shared.u32 	%r700, [%r296+1024];
	ld.shared.u32 	%r701, [%r296+1152];
	ld.shared.u32 	%r702, [%r296+1280];
	ld.shared.u32 	%r703, [%r296+1408];
	ld.shared.u32 	%r704, [%r296+1536];
	ld.shared.u32 	%r705, [%r296+1664];
	ld.shared.u32 	%r706, [%r296+1792];
	ld.shared.u32 	%r707, [%r296+1920];
	ld.shared.u32 	%r708, [%r296+2048];
	@%p739 bra 	$L__BB9_393;
	st.volatile.shared.u32 	[_ZZN3cub18CUB_300001_SM_10006detail10merge_sort30DeviceMergeSortBlockSortKernelINS2_10policy_hubIN6thrust24THRUST_300001_SM_1000_NS6detail15normal_iteratorINS6_10device_ptrIiEEEEE9Policy600ESB_SB_SB_SB_m10my_compareiiEEvbT0_T1_T2_T3_T4_PT6_PT7_T5_NS1_7vsmem_tEE19static_temp_storage+17408], %r241;
$L__BB9_393:
	ld.param.u64 	%rd62, [_ZN3cub18CUB_300001_SM_10006detail10merge_sort30DeviceMergeSortBlockSortKernelINS2_10policy_hubIN6thrust24THRUST_300001_SM_1000_NS6detail15normal_iteratorINS6_10device_ptrIiEEEEE9Policy600ESB_SB_SB_SB_m10my_compareiiEEvbT0_T1_T2_T3_T4_PT6_PT7_T5_NS1_7vsmem_tE_param_7];
	bar.sync 	0;
	ld.volatile.shared.u32 	%r709, [_ZZN3cub18CUB_300001_SM_10006detail10merge_sort30DeviceMergeSortBlockSortKernelINS2_10policy_hubIN6thrust24THRUST_300001_SM_1000_NS6detail15normal_iteratorINS6_10device_ptrIiEEEEE9Policy600ESB_SB_SB_SB_m10my_compareiiEEvbT0_T1_T2_T3_T4_PT6_PT7_T5_NS1_7vsmem_tEE19static_temp_storage+17408];
	setp.ge.s32 	%p740, %r244, %r709;
	cvta.to.global.u64 	%rd40, %rd62;
	add.s64 	%rd15, %rd40, %rd39;
	@%p740 bra 	$L__BB9_395;
	st.global.u32 	[%rd15], %r692;
$L__BB9_395:
	setp.ge.s32 	%p741, %r248, %r709;
	@%p741 bra 	$L__BB9_397;
	st.global.u32 	[%rd15+128], %r693;
$L__BB9_397:
	setp.ge.s32 	%p742, %r251, %r709;
	@%p742 bra 	$L__BB9_399;
	st.global.u32 	[%rd15+256], %r694;
$L__BB9_399:
	setp.ge.s32 	%p743, %r254, %r709;
	@%p743 bra 	$L__BB9_401;
	st.global.u32 	[%rd15+384], %r695;
$L__BB9_401:
	setp.ge.s32 	%p744, %r635, %r709;
	@%p744 bra 	$L__BB9_403;
	st.global.u32 	[%rd15+512], %r696;
$L__BB9_403:
	setp.ge.s32 	%p745, %r637, %r709;
	@%p745 bra 	$L__BB9_405;
	st.global.u32 	[%rd15+640], %r697;
$L__BB9_405:
	setp.ge.s32 	%p746, %r263, %r709;
	@%p746 bra 	$L__BB9_407;
	st.global.u32 	[%rd15+768], %r698;
$L__BB9_407:
	setp.ge.s32 	%p747, %r266, %r709;
	@%p747 bra 	$L__BB9_409;
	st.global.u32 	[%rd15+896], %r699;
$L__BB9_409:
	setp.ge.s32 	%p748, %r269, %r709;
	@%p748 bra 	$L__BB9_411;
	st.global.u32 	[%rd15+1024], %r700;
$L__BB9_411:
	setp.ge.s32 	%p749, %r272, %r709;
	@%p749 bra 	$L__BB9_413;
	st.global.u32 	[%rd15+1152], %r701;
$L__BB9_413:
	setp.ge.s32 	%p750, %r275, %r709;
	@%p750 bra 	$L__BB9_415;
	st.global.u32 	[%rd15+1280], %r702;
$L__BB9_415:
	setp.ge.s32 	%p751, %r278, %r709;
	@%p751 bra 	$L__BB9_417;
	st.global.u32 	[%rd15+1408], %r703;
$L__BB9_417:
	setp.ge.s32 	%p752, %r636, %r709;
	@%p752 bra 	$L__BB9_419;
	st.global.u32 	[%rd15+1536], %r704;
$L__BB9_419:
	setp.ge.s32 	%p753, %r284, %r709;
	@%p753 bra 	$L__BB9_421;
	st.global.u32 	[%rd15+1664], %r705;
$L__BB9_421:
	setp.ge.s32 	%p754, %r287, %r709;
	@%p754 bra 	$L__BB9_423;
	st.global.u32 	[%rd15+1792], %r706;
$L__BB9_423:
	setp.ge.s32 	%p755, %r290, %r709;
	@%p755 bra 	$L__BB9_425;
	st.global.u32 	[%rd15+1920], %r707;
$L__BB9_425:
	setp.ge.s32 	%p756, %r293, %r709;
	@%p756 bra 	$L__BB9_427;
	st.global.u32 	[%rd15+2048], %r708;
$L__BB9_427:
	ret;

}
	// .globl	_ZN3cub18CUB_300001_SM_10006detail10merge_sort30DeviceMergeSortPartitionKernelIN6thrust24THRUST_300001_SM_1000_NS6detail15normal_iteratorINS5_10device_ptrIiEEEEm10my_compareiEEvbT_PT2_T0_SF_PSF_T1_SF_i
.visible .entry _ZN3cub18CUB_300001_SM_10006detail10merge_sort30DeviceMergeSortPartitionKernelIN6thrust24THRUST_300001_SM_1000_NS6detail15normal_iteratorINS5_10device_ptrIiEEEEm10my_compareiEEvbT_PT2_T0_SF_PSF_T1_SF_i(
	.param .u8 _ZN3cub18CUB_300001_SM_10006detail10merge_sort30DeviceMergeSortPartitionKernelIN6thrust24THRUST_300001_SM_1000_NS6detail15normal_iteratorINS5_10device_ptrIiEEEEm10my_compareiEEvbT_PT2_T0_SF_PSF_T1_SF_i_param_0,
	.param .align 8 .b8 _ZN3cub18CUB_300001_SM_10006detail10merge_sort30DeviceMergeSortPartitionKernelIN6thrust24THRUST_300001_SM_1000_NS6detail15normal_iteratorINS5_10device_ptrIiEEEEm10my_compareiEEvbT_PT2_T0_SF_PSF_T1_SF_i_param_1[8],
	.param .u64 .ptr .align 1 _ZN3cub18CUB_300001_SM_10006detail10merge_sort30DeviceMergeSortPartitionKernelIN6thrust24THRUST_300001_SM_1000_NS6detail15normal_iteratorINS5_10device_ptrIiEEEEm10my_compareiEEvbT_PT2_T0_SF_PSF_T1_SF_i_param_2,
	.param .u64 _ZN3cub18CUB_300001_SM_10006detail10merge_sort30DeviceMergeSortPartitionKernelIN6thrust24THRUST_300001_SM_1000_NS6detail15normal_iteratorINS5_10device_ptrIiEEEEm10my_compareiEEvbT_PT2_T0_SF_PSF_T1_SF_i_param_3,
	.param .u64 _ZN3cub18CUB_300001_SM_10006detail10merge_sort30DeviceMergeSortPartitionKernelIN6thrust24THRUST_300001_SM_1000_NS6detail15normal_iteratorINS5_10device_ptrIiEEEEm10my_compareiEEvbT_PT2_T0_SF_PSF_T1_SF_i_param_4,
	.param .u64 .ptr .align 1 _ZN3cub18CUB_300001_SM_10006detail10merge_sort30DeviceMergeSortPartitionKernelIN6thrust24THRUST_300001_SM_1000_NS6detail15normal_iteratorINS5_10device_ptrIiEEEEm10my_compareiEEvbT_PT2_T0_SF_PSF_T1_SF_i_param_5,
	.param .align 1 .b8 _ZN3cub18CUB_300001_SM_10006detail10merge_sort30DeviceMergeSortPartitionKernelIN6thrust24THRUST_300001_SM_1000_NS6detail15normal_iteratorINS5_10device_ptrIiEEEEm10my_compareiEEvbT_PT2_T0_SF_PSF_T1_SF_i_param_6[1],
	.param .u64 _ZN3cub18CUB_300001_SM_10006detail10merge_sort30DeviceMergeSortPartitionKernelIN6thrust24THRUST_300001_SM_1000_NS6detail15normal_iteratorINS5_10device_ptrIiEEEEm10my_compareiEEvbT_PT2_T0_SF_PSF_T1_SF_i_param_7,
	.param .u32 _ZN3cub18CUB_300001_SM_10006detail10merge_sort30DeviceMergeSortPartitionKernelIN6thrust24THRUST_300001_SM_1000_NS6detail15normal_iteratorINS5_10device_ptrIiEEEEm10my_compareiEEvbT_PT2_T0_SF_PSF_T1_SF_i_param_8
)
{
	.reg .pred 	%p<14>;
	.reg .b16 	%rs<2>;
	.reg .b32 	%r<12>;
	.reg .b64 	%rd<86>;

	ld.param.u64 	%rd27, [_ZN3cub18CUB_300001_SM_10006detail10merge_sort30DeviceMergeSortPartitionKernelIN6thrust24THRUST_300001_SM_1000_NS6detail15normal_iteratorINS5_10device_ptrIiEEEEm10my_compareiEEvbT_PT2_T0_SF_PSF_T1_SF_i_param_1];
	ld.param.s8 	%rs1, [_ZN3cub18CUB_300001_SM_10006detail10merge_sort30DeviceMergeSortPartitionKernelIN6thrust24THRUST_300001_SM_1000_NS6detail15normal_iteratorINS5_10device_ptrIiEEEEm10my_compareiEEvbT_PT2_T0_SF_PSF_T1_SF_i_param_0];
	ld.param.u64 	%rd28, [_ZN3cub18CUB_300001_SM_10006detail10merge_sort30DeviceMergeSortPartitionKernelIN6thrust24THRUST_300001_SM_1000_NS6detail15normal_iteratorINS5_10device_ptrIiEEEEm10my_compareiEEvbT_PT2_T0_SF_PSF_T1_SF_i_param_2];
	ld.param.u64 	%rd29, [_ZN3cub18CUB_300001_SM_10006detail10merge_sort30DeviceMergeSortPartitionKernelIN6thrust24THRUST_300001_SM_1000_NS6detail15normal_iteratorINS5_10device_ptrIiEEEEm10my_compareiEEvbT_PT2_T0_SF_PSF_T1_SF_i_param_3];
	ld.param.u64 	%rd30, [_ZN3cub18CUB_300001_SM_10006detail10merge_sort30DeviceMergeSortPartitionKernelIN6thrust24THRUST_300001_SM_1000_NS6detail15normal_iteratorINS5_10device_ptrIiEEEEm10my_compareiEEvbT_PT2_T0_SF_PSF_T1_SF_i_param_4];
	ld.param.u64 	%rd32, [_ZN3cub18CUB_300001_SM_10006detail10merge_sort30DeviceMergeSortPartitionKernelIN6thrust24THRUST_300001_SM_1000_NS6detail15normal_iteratorINS5_10device_ptrIiEEEEm10my_compareiEEvbT_PT2_T0_SF_PSF_T1_SF_i_param_5];
	ld.param.u64 	%rd31, [_ZN3cub18CUB_300001_SM_10006detail10merge_sort30DeviceMergeSortPartitionKernelIN6thrust24THRUST_300001_SM_1000_NS6detail15normal_iteratorINS5_10device_ptrIiEEEEm10my_compareiEEvbT_PT2_T0_SF_PSF_T1_SF_i_param_7];
	ld.param.u32 	%r1, [_ZN3cub18CUB_300001_SM_10006detail10merge_sort30DeviceMergeSortPartitionKernelIN6thrust24THRUST_300001_SM_1000_NS6detail15normal_iteratorINS5_10device_ptrIiEEEEm10my_compareiEEvbT_PT2_T0_SF_PSF_T1_SF_i_param_8];
	cvta.to.global.u64 	%rd1, %rd32;
	mov.u32 	%r2, %ntid.x;
	mov.u32 	%r3, %ctaid.x;
	mov.u32 	%r4, %tid.x;
	mad.lo.s32 	%r5, %r2, %r3, %r4;
	cvt.u64.u32 	%rd2, %r5;
	setp.le.u64 	%p1, %rd30, %rd2;
	@%p1 bra 	$L__BB10_11;
	shr.u64 	%rd33, %rd31, 1;
	add.s64 	%rd4, %rd31, 4294967295;
	neg.s64 	%rd34, %rd31;
	and.b64  	%rd35, %rd34, %rd2;
	cvt.s64.s32 	%rd5, %r1;
	mul.lo.s64 	%rd36, %rd35, %rd5;
	mul.lo.s64 	%rd37, %rd33, %rd5;
	min.u64 	%rd6, %rd36, %rd29;
	not.b64 	%rd38, %rd36;
	min.u64 	%rd39, %rd37, %rd38;
	add.s64 	%rd40, %rd39, %rd36;
	min.u64 	%rd7, %rd40, %rd29;
	not.b64 	%rd41, %rd7;
	min.u64 	%rd42, %rd37, %rd41;
	add.s64 	%rd43, %rd42, %rd7;
	min.u64 	%rd8, %rd43, %rd29;
	// begin inline asm
	griddepcontrol.wait;
	// end inline asm
	add.s64 	%rd44, %rd2, 1;
	setp.ne.s64 	%p2, %rd44, %rd30;
	@%p2 bra 	$L__BB10_3;
	shl.b64 	%rd79, %rd2, 3;
	add.s64 	%rd80, %rd1, %rd79;
	st.global.u64 	[%rd80], %rd7;
	bra.uni 	$L__BB10_11;
$L__BB10_3:
	sub.s64 	%rd45, %rd8, %rd6;
	and.b64  	%rd46, %rd4, %rd2;
	mul.lo.s64 	%rd47, %rd46, %rd5;
	min.u64 	%rd9, %rd47, %rd45;
	setp.eq.s16 	%p3, %rs1, 0;
	@%p3 bra 	$L__BB10_7;
	sub.s64 	%rd48, %rd7, %rd6;
	sub.s64 	%rd49, %rd8, %rd7;
	max.u64 	%rd50, %rd9, %rd49;
	sub.s64 	%rd85, %rd50, %rd49;
	min.u64 	%rd81, %rd48, %rd9;
	setp.ge.u64 	%p4, %rd85, %rd81;
	@%p4 bra 	$L__BB10_10;
	cvta.to.global.u64 	%rd12, %rd27;
	add.s64 	%rd13, %rd9, %rd7;
$L__BB10_6:
	sub.s64 	%rd51, %rd81, %rd85;
	shr.u64 	%rd52, %rd51, 1;
	add.s64 	%rd53, %rd52, %rd85;
	add.s64 	%rd54, %rd53, %rd6;
	shl.b64 	%rd55, %rd54, 2;
	add.s64 	%rd56, %rd12, %rd55;
	ld.global.u32 	%r6, [%rd56];
	not.b64 	%rd57, %rd53;
	add.s64 	%rd58, %rd13, %rd57;
	shl.b64 	%rd59, %rd58, 2;
	add.s64 	%rd60, %rd12, %rd59;
	ld.global.u32 	%r8, [%rd60];
	setp.lt.s32 	%p5, %r8, 0;
	setp.gt.s32 	%p6, %r6, 0;
	and.pred  	%p7, %p5, %p6;
	add.s64 	%rd61, %rd53, 1;
	selp.b64 	%rd85, %rd61, %rd85, %p7;
	selp.b64 	%rd81, %rd81, %rd53, %p7;
	setp.lt.u64 	%p8, %rd85, %rd81;
	@%p8 bra 	$L__BB10_6;
	bra.uni 	$L__BB10_10;
$L__BB10_7:
	sub.s64 	%rd62, %rd7, %rd6;
	sub.s64 	%rd63, %rd8, %rd7;
	max.u64 	%rd64, %rd9, %rd63;
	sub.s64 	%rd85, %rd64, %rd63;
	min.u64 	%rd83, %rd62, %rd9;
	setp.ge.u64 	%p9, %rd85, %rd83;
	@%p9 bra 	$L__BB10_10;
	cvta.to.global.u64 	%rd20, %rd28;
	add.s64 	%rd21, %rd9, %rd7;
$L__BB10_9:
	sub.s64 	%rd65, %rd83, %rd85;
	shr.u64 	%rd66, %rd65, 1;
	add.s64 	%rd67, %rd66, %rd85;
	add.s64 	%rd68, %rd67, %rd6;
	shl.b64 	%rd69, %rd68, 2;
	add.s64 	%rd70, %rd20, %rd69;
	ld.global.u32 	%r9, [%rd70];
	not.b64 	%rd71, %rd67;
	add.s64 	%rd72, %rd21, %rd71;
	shl.b64 	%rd73, %rd72, 2;
	add.s64 	%rd74, %rd20, %rd73;
	ld.global.u32 	%r11, [%rd74];
	setp.lt.s32 	%p10, %r11, 0;
	setp.gt.s32 	%p11, %r9, 0;
	and.pred  	%p12, %p10, %p11;
	add.s64 	%rd75, %rd67, 1;
	selp.b64 	%rd85, %rd75, %rd85, %p12;
	selp.b64 	%rd83, %rd83, %rd67, %p12;
	setp.lt.u64 	%p13, %rd85, %rd83;
	@%p13 bra 	$L__BB10_9;
$L__BB10_10:
	add.s64 	%rd76, %rd85, %rd6;
	shl.b64 	%rd77, %rd2, 3;
	add.s64 	%rd78, %rd1, %rd77;
	st.global.u64 	[%rd78], %rd76;
$L__BB10_11:
	ret;

}
	// .globl	_ZN3cub18CUB_300001_SM_10006detail10merge_sort26DeviceMergeSortMergeKernelINS2_10policy_hubIN6thrust24THRUST_300001_SM_1000_NS6detail15normal_iteratorINS6_10device_ptrIiEEEEE9Policy600ESB_SB_SB_SB_m10my_compareiiEEvbT2_T3_T4_PT6_PT7_T5_PSH_SH_NS1_7vsmem_tE
.visible .entry _ZN3cub18CUB_300001_SM_10006detail10merge_sort26DeviceMergeSortMergeKernelINS2_10policy_hubIN6thrust24THRUST_300001_SM_1000_NS6detail15normal_iteratorINS6_10device_ptrIiEEEEE9Policy600ESB_SB_SB_SB_m10my_compareiiEEvbT2_T3_T4_PT6_PT7_T5_PSH_SH_NS1_7vsmem_tE(
	.param .u8 _ZN3cub18CUB_300001_SM_10006detail10merge_sort26DeviceMergeSortMergeKernelINS2_10policy_hubIN6thrust24THRUST_300001_SM_1000_NS6detail15normal_iteratorINS6_10device_ptrIiEEEEE9Policy600ESB_SB_SB_SB_m10my_compareiiEEvbT2_T3_T4_PT6_PT7_T5_PSH_SH_NS1_7vsmem_tE_param_0,
	.param .align 8 .b8 _ZN3cub18CUB_300001_SM_10006detail10merge_sort26DeviceMergeSortMergeKernelINS2_10policy_hubIN6thrust24THRUST_300001_SM_1000_NS6detail15normal_iteratorINS6_10device_ptrIiEEEEE9Policy600ESB_SB_SB_SB_m10my_compareiiEEvbT2_T3_T4_PT6_PT7_T5_PSH_SH_NS1_7vsmem_tE_param_1[8],
	.param .align 8 .b8 _ZN3cub18CUB_300001_SM_10006detail10merge_sort26DeviceMergeSortMergeKernelINS2_10policy_hubIN6thrust24THRUST_300001_SM_1000_NS6detail15normal_iteratorINS6_10device_ptrIiEEEEE9Policy600ESB_SB_SB_SB_m10my_compareiiEEvbT2_T3_T4_PT6_PT7_T5_PSH_SH_NS1_7vsmem_tE_param_2[8],
	.param .u64 _ZN3cub18CUB_300001_SM_10006detail10merge_sort26DeviceMergeSortMergeKernelINS2_10policy_hubIN6thrust24THRUST_300001_SM_1000_NS6detail15normal_iteratorINS6_10device_ptrIiEEEEE9Policy600ESB_SB_SB_SB_m10my_compareiiEEvbT2_T3_T4_PT6_PT7_T5_PSH_SH_NS1_7vsmem_tE_param_3,
	.param .u64 .ptr .align 1 _ZN3cub18CUB_300001_SM_10006detail10merge_sort26DeviceMergeSortMergeKernelINS2_10policy_hubIN6thrust24THRUST_300001_SM_1000_NS6detail15normal_iteratorINS6_10device_ptrIiEEEEE9Policy600ESB_SB_SB_SB_m10my_compareiiEEvbT2_T3_T4_PT6_PT7_T5_PSH_SH_NS1_7vsmem_tE_param_4,
	.param .u64 .ptr .align 1 _ZN3cub18CUB_300001_SM_10006detail10merge_sort26DeviceMergeSortMergeKernelINS2_10policy_hubIN6thrust24THRUST_300001_SM_1000_NS6detail15normal_iteratorINS6_10device_ptrIiEEEEE9Policy600ESB_SB_SB_SB_m10my_compareiiEEvbT2_T3_T4_PT6_PT7_T5_PSH_SH_NS1_7vsmem_tE_param_5,
	.param .align 1 .b8 _ZN3cub18CUB_300001_SM_10006detail10merge_sort26DeviceMergeSortMergeKernelINS2_10policy_hubIN6thrust24THRUST_300001_SM_1000_NS6detail15normal_iteratorINS6_10device_ptrIiEEEEE9Policy600ESB_SB_SB_SB_m10my_compareiiEEvbT2_T3_T4_PT6_PT7_T5_PSH_SH_NS1_7vsmem_tE_param_6[1],
	.param .u64 .ptr .align 1 _ZN3cub18CUB_300001_SM_10006detail10merge_sort26DeviceMergeSortMergeKernelINS2_10policy_hubIN6thrust24THRUST_300001_SM_1000_NS6detail15normal_iteratorINS6_10device_ptrIiEEEEE9Policy600ESB_SB_SB_SB_m10my_compareiiEEvbT2_T3_T4_PT6_PT7_T5_PSH_SH_NS1_7vsmem_tE_param_7,
	.param .u64 _ZN3cub18CUB_300001_SM_10006detail10merge_sort26DeviceMergeSortMergeKernelINS2_10policy_hubIN6thrust24THRUST_300001_SM_1000_NS6detail15normal_iteratorINS6_10device_ptrIiEEEEE9Policy600ESB_SB_SB_SB_m10my_compareiiEEvbT2_T3_T4_PT6_PT7_T5_PSH_SH_NS1_7vsmem_tE_param_8,
	.param .align 8 .b8 _ZN3cub18CUB_300001_SM_10006detail10merge_sort26DeviceMergeSortMergeKernelINS2_10policy_hubIN6thrust24THRUST_300001_SM_1000_NS6detail15normal_iteratorINS6_10device_ptrIiEEEEE9Policy600ESB_SB_SB_SB_m10my_compareiiEEvbT2_T3_T4_PT6_PT7_T5_PSH_SH_NS1_7vsmem_tE_param_9[8]
)
.maxntid 256
{
	.reg .pred 	%p<638>;
	.reg .b16 	%rs<10>;
	.reg .b32 	%r<1896>;
	.reg .b64 	%rd<677>;
	// demoted variable
	.shared .align 16 .b8 _ZZN3cub18CUB_300001_SM_10006detail10merge_sort26DeviceMergeSortMergeKernelINS2_10policy_hubIN6thrust24THRUST_300001_SM_1000_NS6detail15normal_iteratorINS6_10device_ptrIiEEEEE9Policy600ESB_SB_SB_SB_m10my_compareiiEEvbT2_T3_T4_PT6_PT7_T5_PSH_SH_NS1_7vsmem_tEE19static_temp_storage[17424];
	ld.param.u64 	%rd36, [_ZN3cub18CUB_300001_SM_10006detail10merge_sort26DeviceMergeSortMergeKernelINS2_10policy_hubIN6thrust24THRUST_300001_SM_1000_NS6detail15normal_iteratorINS6_10device_ptrIiEEEEE9Policy600ESB_SB_SB_SB_m10my_compareiiEEvbT2_T3_T4_PT6_PT7_T5_PSH_SH_NS1_7vsmem_tE_param_2];
	ld.param.u64 	%rd37, [_ZN3cub18CUB_300001_SM_10006detail10merge_sort26DeviceMergeSortMergeKernelINS2_10policy_hubIN6thrust24THRUST_300001_SM_1000_NS6detail15normal_iteratorINS6_10device_ptrIiEEEEE9Policy600ESB_SB_SB_SB_m10my_compareiiEEvbT2_T3_T4_PT6_PT7_T5_PSH_SH_NS1_7vsmem_tE_param_1];
	ld.param.u64 	%rd32, [_ZN3cub18CUB_300001_SM_10006detail10merge_sort26DeviceMergeSortMergeKernelINS2_10policy_hubIN6thrust24THRUST_300001_SM_1000_NS6detail15normal_iteratorINS6_10device_ptrIiEEEEE9Policy600ESB_SB_SB_SB_m10my_compareiiEEvbT2_T3_T4_PT6_PT7_T5_PSH_SH_NS1_7vsmem_tE_param_3];
	ld.param.u64 	%rd33, [_ZN3cub18CUB_300001_SM_10006detail10merge_sort26DeviceMergeSortMergeKernelINS2_10policy_hubIN6thrust24THRUST_300001_SM_1000_NS6detail15normal_iteratorINS6_10device_ptrIiEEEEE9Policy600ESB_SB_SB_SB_m10my_compareiiEEvbT2_T3_T4_PT6_PT7_T5_PSH_SH_NS1_7vsmem_tE_param_4];
	ld.param.u64 	%rd34, [_ZN3cub18CUB_300001_SM_10006detail10merge_sort26DeviceMergeSortMergeKernelINS2_10policy_hubIN6thrust24THRUST_300001_SM_1000_NS6detail15normal_iteratorINS6_10device_ptrIiEEEEE9Policy600ESB_SB_SB_SB_m10my_compareiiEEvbT2_T3_T4_PT6_PT7_T5_PSH_SH_NS1_7vsmem_tE_param_5];
	ld.param.u64 	%rd38, [_ZN3cub18CUB_300001_SM_10006detail10merge_sort26DeviceMergeSortMergeKernelINS2_10policy_hubIN6thrust24THRUST_300001_SM_1000_NS6detail15normal_iteratorINS6_10device_ptrIiEEEEE9Policy600ESB_SB_SB_SB_m10my_compareiiEEvbT2_T3_T4_PT6_PT7_T5_PSH_SH_NS1_7vsmem_tE_param_7];
	ld.param.u64 	%rd35, [_ZN3cub18CUB_300001_SM_10006detail10merge_sort26DeviceMergeSortMergeKernelINS2_10policy_hubIN6thrust24THRUST_300001_SM_1000_NS6detail15normal_iteratorINS6_10device_ptrIiEEEEE9Policy600ESB_SB_SB_SB_m10my_compareiiEEvbT2_T3_T4_PT6_PT7_T5_PSH_SH_NS1_7vsmem_tE_param_8];
	cvta.to.global.u64 	%rd1, %rd34;
	cvta.to.global.u64 	%rd2, %rd33;
	cvta.to.global.u64 	%rd3, %rd38;
	cvta.to.global.u64 	%rd4, %rd37;
	cvta.to.global.u64 	%rd5, %rd36;
	mov.u32 	%r845, %ctaid.x;
	mov.u32 	%r846, %nctaid.x;
	cvt.u64.u32 	%rd6, %r845;
	mul.wide.u32 	%rd7, %r845, 4352;
	mov.u32 	%r1, %tid.x;
	add.s32 	%r847, %r846, -1;
	setp.ge.u32 	%p69, %r845, %r847;
	@%p69 bra 	$L__BB11_214;
	ld.param.s8 	%rs6, [_ZN3cub18CUB_300001_SM_10006detail10merge_sort26DeviceMergeSortMergeKernelINS2_10policy_hubIN6thrust24THRUST_300001_SM_1000_NS6detail15normal_iteratorINS6_10device_ptrIiEEEEE9Policy600ESB_SB_SB_SB_m10my_compareiiEEvbT2_T3_T4_PT6_PT7_T5_PSH_SH_NS1_7vsmem_tE_param_0];
	shl.b64 	%rd364, %rd6, 3;
	add.s64 	%rd365, %rd3, %rd364;
	ld.global.u64 	%rd8, [%rd365];
	ld.global.u64 	%rd366, [%rd365+8];
	shr.u64 	%rd367, %rd35, 1;
	neg.s64 	%rd368, %rd35;
	and.b64  	%rd369, %rd368, %rd6;
	mul.lo.s64 	%rd9, %rd369, 4352;
	mul.lo.s64 	%rd10, %rd367, 4352;
	sub.s64 	%rd370, %rd6, %rd369;
	mul.lo.s64 	%rd371, %rd370, 4352;
	sub.s64 	%rd372, %rd8, %rd9;
	sub.s64 	%rd373, %rd366, %rd9;
	sub.s64 	%rd374, %rd32, %rd9;
	max.u64 	%rd375, %rd374, %rd10;
	sub.s64 	%rd376, %rd375, %rd10;
	sub.s64 	%rd377, %rd371, %rd372;
	min.u64 	%rd11, %rd377, %rd376;
	max.u64 	%rd378, %rd371, -4353;
	not.b64 	%rd379, %rd378;
	add.s64 	%rd380, %rd371, %rd379;
	sub.s64 	%rd381, %rd380, %rd373;
	or.b64  	%rd382, %rd368, %rd6;
	setp.eq.s64 	%p407, %rd382, -1;
	min.u64 	%rd383, %rd10, %rd374;
	selp.b64 	%rd384, %rd383, %rd373, %p407;
	selp.b64 	%rd385, %rd10, %rd381, %p407;
	min.u64 	%rd386, %rd385, %rd376;
	cvt.u32.u64 	%r1273, %rd372;
	cvt.u32.u64 	%r1274, %rd384;
	sub.s32 	%r2, %r1274, %r1273;
	cvt.u32.u64 	%r1275, %rd386;
	cvt.u32.u64 	%r1276, %rd11;
	sub.s32 	%r3, %r1275, %r1276;
	// begin inline asm
	griddepcontrol.wait;
	// end inline asm
	setp.eq.s16 	%p408, %rs6, 0;
	@%p408 bra 	$L__BB11_53;
	add.s64 	%rd387, %rd9, %rd10;
	add.s64 	%rd388, %rd387, %rd11;
	setp.ge.s32 	%p409, %r1, %r2;
	cvt.u64.u32 	%rd389, %r1;
	add.s64 	%rd390, %rd8, %rd389;
	shl.b64 	%rd391, %rd390, 2;
	add.s64 	%rd12, %rd4, %rd391;
	sub.s32 	%r1277, %r1, %r2;
	cvt.s64.s32 	%rd392, %r1277;
	add.s64 	%rd393, %rd388, %rd392;
	shl.b64 	%rd394, %rd393, 2;
	add.s64 	%rd13, %rd4, %rd394;
	@%p409 bra 	$L__BB11_4;
	ld.global.u32 	%r1694, [%rd12];
	bra.uni 	$L__BB11_5;
$L__BB11_4:
	ld.global.u32 	%r1694, [%rd13];
$L__BB11_5:
	add.s32 	%r1278, %r1, 256;
	setp.lt.s32 	%p410, %r1278, %r2;
	@%p410 bra 	$L__BB11_7;
	ld.global.u32 	%r1693, [%rd13+1024];
	bra.uni 	$L__BB11_8;
$L__BB11_7:
	ld.global.u32 	%r1693, [%rd12+1024];
$L__BB11_8:
	add.s32 	%r1279, %r1, 512;
	setp.lt.s32 	%p411, %r1279, %r2;
	@%p411 bra 	$L__BB11_10;
	ld.global.u32 	%r1692, [%rd13+2048];
	bra.uni 	$L__BB11_11;
$L__BB11_10:
	ld.global.u32 	%r1692, [%rd12+2048];
$L__BB11_11:
	add.s32 	%r1280, %r1, 768;
	setp.lt.s32 	%p412, %r1280, %r2;
	@%p412 bra 	$L__BB11_13;
	ld.global.u32 	%r1691, [%rd13+3072];
	bra.uni 	$L__BB11_14;
$L__BB11_13:
	ld.global.u32 	%r1691, [%rd12+3072];
$L__BB11_14:
	or.b32  	%r1281, %r1, 1024;
	setp.lt.s32 	%p413, %r1281, %r2;
	@%p413 bra 	$L__BB11_16;
	ld.global.u32 	%r1690, [%rd13+4096];
	bra.uni 	$L__BB11_17;
$L__BB11_16:
	ld.global.u32 	%r1690, [%rd12+4096];
$L__BB11_17:
	add.s32 	%r1282, %r1, 1280;
	setp.lt.s32 	%p414, %r1282, %r2;
	@%p414 bra 	$L__BB11_19;
	ld.global.u32 	%r1689, [%rd13+5120];
	bra.uni 	$L__BB11_20;
$L__BB11_19:
	ld.global.u32 	%r1689, [%rd12+5120];
$L__BB11_20:
	add.s32 	%r1283, %r1, 1536;
	setp.lt.s32 	%p415, %r1283, %r2;
	@%p415 bra 	$L__BB11_22;
	ld.global.u32 	%r1688, [%rd13+6144];
	bra.uni 	$L__BB11_23;
$L__BB11_22:
	ld.global.u32 	%r1688, [%rd12+6144];
$L__BB11_23:
	add.s32 	%r1284, %r1, 1792;
	setp.lt.s32 	%p416, %r1284, %r2;
	@%p416 bra 	$L__BB11_25;
	ld.global.u32 	%r1687, [%rd13+7168];
	bra.uni 	$L__BB11_26;
$L__BB11_25:
	ld.global.u32 	%r1687, [%rd12+7168];
$L__BB11_26:
	or.b32  	%r1285, %r1, 2048;
	setp.lt.s32 	%p417, %r1285, %r2;
	@%p417 bra 	$L__BB11_28;
	ld.global.u32 	%r1686, [%rd13+8192];
	bra.uni 	$L__BB11_29;
$L__BB11_28:
	ld.global.u32 	%r1686, [%rd12+8192];
$L__BB11_29:
	add.s32 	%r1286, %r1, 2304;
	setp.lt.s32 	%p418, %r1286, %r2;
	@%p418 bra 	$L__BB11_31;
	ld.global.u32 	%r1685, [%rd13+9216];
	bra.uni 	$L__BB11_32;
$L__BB11_31:
	ld.global.u32 	%r1685, [%rd12+9216];
$L__BB11_32:
	add.s32 	%r1287, %r1, 2560;
	setp.lt.s32 	%p419, %r1287, %r2;
	@%p419 bra 	$L__BB11_34;
	ld.global.u32 	%r1684, [%rd13+10240];
	bra.uni 	$L__BB11_35;
$L__BB11_34:
	ld.global.u32 	%r1684, [%rd12+10240];
$L__BB11_35:
	add.s32 	%r1288, %r1, 2816;
	setp.lt.s32 	%p420, %r1288, %r2;
	@%p420 bra 	$L__BB11_37;
	ld.global.u32 	%r1683, [%rd13+11264];
	bra.uni 	$L__BB11_38;
$L__BB11_37:
	ld.global.u32 	%r1683, [%rd12+11264];
$L__BB11_38:
	or.b32  	%r1289, %r1, 3072;
	setp.lt.s32 	%p421, %r1289, %r2;
	@%p421 bra 	$L__BB11_40;
	ld.global.u32 	%r1682, [%rd13+12288];
	bra.uni 	$L__BB11_41;
$L__BB11_40:
	ld.global.u32 	%r1682, [%rd12+12288];
$L__BB11_41:
	add.s32 	%r1290, %r1, 3328;
	setp.lt.s32 	%p422, %r1290, %r2;
	@%p422 bra 	$L__BB11_43;
	ld.global.u32 	%r1681, [%rd13+13312];
	bra.uni 	$L__BB11_44;
$L__BB11_43:
	ld.global.u32 	%r1681, [%rd12+13312];
$L__BB11_44:
	add.s32 	%r1291, %r1, 3584;
	setp.lt.s32 	%p423, %r1291, %r2;
	@%p423 bra 	$L__BB11_46;
	ld.global.u32 	%r1680, [%rd13+14336];
	bra.uni 	$L__BB11_47;
$L__BB11_46:
	ld.global.u32 	%r1680, [%rd12+14336];
$L__BB11_47:
	add.s32 	%r1292, %r1, 3840;
	setp.lt.s32 	%p424, %r1292, %r2;
	@%p424 bra 	$L__BB11_49;
	ld.global.u32 	%r1679, [%rd13+15360];
	bra.uni 	$L__BB11_50;
$L__BB11_49:
	ld.global.u32 	%r1679, [%rd12+15360];
$L__BB11_50:
	or.b32  	%r1293, %r1, 4096;
	setp.lt.s32 	%p425, %r1293, %r2;
	@%p425 bra 	$L__BB11_52;
	ld.global.u32 	%r1678, [%rd13+16384];
	bra.uni 	$L__BB11_54;
$L__BB11_52:
	ld.global.u32 	%r1678, [%rd12+16384];
	bra.uni 	$L__BB11_54;
$L__BB11_53:
	add.s64 	%rd395, %rd9, %rd10;
	add.s64 	%rd396, %rd395, %rd11;
	setp.lt.s32 	%p426, %r1, %r2;
	sub.s32 	%r1294, %r1, %r2;
	cvt.s64.s32 	%rd397, %r1294;
	cvt.u64.u32 	%rd398, %r1;
	selp.b64 	%rd399, %rd8, %rd396, %p426;
	selp.b64 	%rd400, %rd398, %rd397, %p426;
	add.s64 	%rd401, %rd400, %rd399;
	shl.b64 	%rd402, %rd401, 2;
	add.s64 	%rd403, %rd2, %rd402;
	ld.global.u32 	%r1694, [%rd403];
	add.s32 	%r1295, %r1, 256;
	setp.lt.s32 	%p427, %r1295, %r2;
	sub.s32 	%r1296, %r1295, %r2;
	cvt.s64.s32 	%rd404, %r1296;
	cvt.u64.u32 	%rd405, %r1295;
	selp.b64 	%rd406, %rd8, %rd396, %p427;
	selp.b64 	%rd407, %rd405, %rd404, %p427;
	add.s64 	%rd408, %rd407, %rd406;
	shl.b64 	%rd409, %rd408, 2;
	add.s64 	%rd410, %rd2, %rd409;
	ld.global.u32 	%r1693, [%rd410];
	add.s32 	%r1297, %r1, 512;
	setp.lt.s32 	%p428, %r1297, %r2;
	sub.s32 	%r1298, %r1297, %r2;
	cvt.s64.s32 	%rd411, %r1298;
	cvt.u64.u32 	%rd412, %r1297;
	selp.b64 	%rd413, %rd8, %rd396, %p428;
	selp.b64 	%rd414, %rd412, %rd411, %p428;
	add.s64 	%rd415, %rd414, %rd413;
	shl.b64 	%rd416, %rd415, 2;
	add.s64 	%rd417, %rd2, %rd416;
	ld.global.u32 	%r1692, [%rd417];
	add.s32 	%r1299, %r1, 768;
	setp.lt.s32 	%p429, %r1299, %r2;
	sub.s32 	%r1300, %r1299, %r2;
	cvt.s64.s32 	%rd418, %r1300;
	cvt.u64.u32 	%rd419, %r1299;
	selp.b64 	%rd420, %rd8, %rd396, %p429;
	selp.b64 	%rd421, %rd419, %rd418, %p429;
	add.s64 	%rd422, %rd421, %rd420;
	shl.b64 	%rd423, %rd422, 2;
	add.s64 	%rd424, %rd2, %rd423;
	ld.global.u32 	%r1691, [%rd424];
	or.b32  	%r1301, %r1, 1024;
	setp.lt.s32 	%p430, %r1301, %r2;
	sub.s32 	%r1302, %r1301, %r2;
	cvt.s64.s32 	%rd425, %r1302;
	cvt.u64.u32 	%rd426, %r1301;
	selp.b64 	%rd427, %rd8, %rd396, %p430;
	selp.b64 	%rd428, %rd426, %rd425, %p430;
	add.s64 	%rd429, %rd428, %rd427;
	shl.b64 	%rd430, %rd429, 2;
	add.s64 	%rd431, %rd2, %rd430;
	ld.global.u32 	%r1690, [%rd431];
	add.s32 	%r1303, %r1, 1280;
	setp.lt.s32 	%p431, %r1303, %r2;
	sub.s32 	%r1304, %r1303, %r2;
	cvt.s64.s32 	%rd432, %r1304;
	cvt.u64.u32 	%rd433, %r1303;
	selp.b64 	%rd434, %rd8, %rd396, %p431;
	selp.b64 	%rd435, %rd433, %rd432, %p431;
	add.s64 	%rd436, %rd435, %rd434;
	shl.b64 	%rd437, %rd436, 2;
	add.s64 	%rd438, %rd2, %rd437;
	ld.global.u32 	%r1689, [%rd438];
	add.s32 	%r1305, %r1, 1536;
	setp.lt.s32 	%p432, %r1305, %r2;
	sub.s32 	%r1306, %r1305, %r2;
	cvt.s64.s32 	%rd439, %r1306;
	cvt.u64.u32 	%rd440, %r1305;
	selp.b64 	%rd441, %rd8, %rd396, %p432;
	selp.b64 	%rd442, %rd440, %rd439, %p432;
	add.s64 	%rd443, %rd442, %rd441;
	shl.b64 	%rd444, %rd443, 2;
	add.s64 	%rd445, %rd2, %rd444;
	ld.global.u32 	%r1688, [%rd445];
	add.s32 	%r1307, %r1, 1792;
	setp.lt.s32 	%p433, %r1307, %r2;
	sub.s32 	%r1308, %r1307, %r2;
	cvt.s64.s32 	%rd446, %r1308;
	cvt.u64.u32 	%rd447, %r1307;
	selp.b64 	%rd448, %rd8, %rd396, %p433;
	selp.b64 	%rd449, %rd447, %rd446, %p433;
	add.s64 	%rd450, %rd449, %rd448;
	shl.b64 	%rd451, %rd450, 2;
	add.s64 	%rd452, %rd2, %rd451;
	ld.global.u32 	%r1687, [%rd452];
	or.b32  	%r1309, %r1, 2048;
	setp.lt.s32 	%p434, %r1309, %r2;
	sub.s32 	%r1310, %r1309, %r2;
	cvt.s64.s32 	%rd453, %r1310;
	cvt.u64.u32 	%rd454, %r1309;
	selp.b64 	%rd455, %rd8, %rd396, %p434;
	selp.b64 	%rd456, %rd454, %rd453, %p434;
	add.s64 	%rd457, %rd456, %rd455;
	shl.b64 	%rd458, %rd457, 2;
	add.s64 	%rd459, %rd2, %rd458;
	ld.global.u32 	%r1686, [%rd459];
	add.s32 	%r1311, %r1, 2304;
	setp.lt.s32 	%p435, %r1311, %r2;
	sub.s32 	%r1312, %r1311, %r2;
	cvt.s64.s32 	%rd460, %r1312;
	cvt.u64.u32 	%rd461, %r1311;
	selp.b64 	%rd462, %rd8, %rd396, %p435;
	selp.b64 	%rd463, %rd461, %rd460, %p435;
	add.s64 	%rd464, %rd463, %rd462;
	shl.b64 	%rd465, %rd464, 2;
	add.s64 	%rd466, %rd2, %rd465;
	ld.global.u32 	%r1685, [%rd466];
	add.s32 	%r1313, %r1, 2560;
	setp.lt.s32 	%p436, %r1313, %r2;
	sub.s32 	%r1314, %r1313, %r2;
	cvt.s64.s32 	%rd467, %r1314;
	cvt.u64.u32 	%rd468, %r1313;
	selp.b64 	%rd469, %rd8, %rd396, %p436;
	selp.b64 	%rd470, %rd468, %rd467, %p436;
	add.s64 	%rd471, %rd470, %rd469;
	shl.b64 	%rd472, %rd471, 2;
	add.s64 	%rd473, %rd2, %rd472;
	ld.global.u32 	%r1684, [%rd473];
	add.s32 	%r1315, %r1, 2816;
	setp.lt.s32 	%p437, %r1315, %r2;
	sub.s32 	%r1316, %r1315, %r2;
	cvt.s64.s32 	%rd474, %r1316;
	cvt.u64.u32 	%rd475, %r1315;
	selp.b64 	%rd476, %rd8, %rd396, %p437;
	selp.b64 	%rd477, %rd475, %rd474, %p437;
	add.s64 	%rd478, %rd477, %rd476;
	shl.b64 	%rd479, %rd478, 2;
	add.s64 	%rd480, %rd2, %rd479;
	ld.global.u32 	%r1683, [%rd480];
	or.b32  	%r1317, %r1, 3072;
	setp.lt.s32 	%p438, %r1317, %r2;
	sub.s32 	%r1318, %r1317, %r2;
	cvt.s64.s32 	%rd481, %r1318;
	cvt.u64.u32 	%rd482, %r1317;
	selp.b64 	%rd483, %rd8, %rd396, %p438;
	selp.b64 	%rd484, %rd482, %rd481, %p438;
	add.s64 	%rd485, %rd484, %rd483;
	shl.b64 	%rd486, %rd485, 2;
	add.s64 	%rd487, %rd2, %rd486;
	ld.global.u32 	%r1682, [%rd487];
	add.s32 	%r1319, %r1, 3328;
	setp.lt.s32 	%p439, %r1319, %r2;
	sub.s32 	%r1320, %r1319, %r2;
	cvt.s64.s32 	%rd488, %r1320;
	cvt.u64.u32 	%rd489, %r1319;
	selp.b64 	%rd490, %rd8, %rd396, %p439;
	selp.b64 	%rd491, %rd489, %rd488, %p439;
	add.s64 	%rd492, %rd491, %rd490;
	shl.b64 	%rd493, %rd492, 2;
	add.s64 	%rd494, %rd2, %rd493;
	ld.global.u32 	%r1681, [%rd494];
	add.s32 	%r1321, %r1, 3584;
	setp.lt.s32 	%p440, %r1321, %r2;
	sub.s32 	%r1322, %r1321, %r2;
	cvt.s64.s32 	%rd495, %r1322;
	cvt.u64.u32 	%rd496, %r1321;
	selp.b64 	%rd497, %rd8, %rd396, %p440;
	selp.b64 	%rd498, %rd496, %rd495, %p440;
	add.s64 	%rd499, %rd498, %rd497;
	shl.b64 	%rd500, %rd499, 2;
	add.s64 	%rd501, %rd2, %rd500;
	ld.global.u32 	%r1680, [%rd501];
	add.s32 	%r1323, %r1, 3840;
	setp.lt.s32 	%p441, %r1323, %r2;
	sub.s32 	%r1324, %r1323, %r2;
	cvt.s64.s32 	%rd502, %r1324;
	cvt.u64.u32 	%rd503, %r1323;
	selp.b64 	%rd504, %rd8, %rd396, %p441;
	selp.b64 	%rd505, %rd503, %rd502, %p441;
	add.s64 	%rd506, %rd505, %rd504;
	shl.b64 	%rd507, %rd506, 2;
	add.s64 	%rd508, %rd2, %rd507;
	ld.global.u32 	%r1679, [%rd508];
	or.b32  	%r1325, %r1, 4096;
	setp.lt.s32 	%p442, %r1325, %r2;
	sub.s32 	%r1326, %r1325, %r2;
	cvt.s64.s32 	%rd509, %r1326;
	cvt.u64.u32 	%rd510, %r1325;
	selp.b64 	%rd511, %rd8, %rd396, %p442;
	selp.b64 	%rd512, %rd510, %rd509, %p442;
	add.s64 	%rd513, %rd512, %rd511;
	shl.b64 	%rd514, %rd513, 2;
	add.s64 	%rd515, %rd2, %rd514;
	ld.global.u32 	%r1678, [%rd515];
$L__BB11_54:
	ld.param.s8 	%rs7, [_ZN3cub18CUB_300001_SM_10006detail10merge_sort26DeviceMergeSortMergeKernelINS2_10policy_hubIN6thrust24THRUST_300001_SM_1000_NS6detail15normal_iteratorINS6_10device_ptrIiEEEEE9Policy600ESB_SB_SB_SB_m10my_compareiiEEvbT2_T3_T4_PT6_PT7_T5_PSH_SH_NS1_7vsmem_tE_param_0];
	setp.eq.s16 	%p443, %rs7, 0;
	shl.b32 	%r1327, %r1, 2;
	mov.u32 	%r1328, _ZZN3cub18CUB_300001_SM_10006detail10merge_sort26DeviceMergeSortMergeKernelINS2_10policy_hubIN6thrust24THRUST_300001_SM_1000_NS6detail15normal_iteratorINS6_10device_ptrIiEEEEE9Policy600ESB_SB_SB_SB_m10my_compareiiEEvbT2_T3_T4_PT6_PT7_T5_PSH_SH_NS1_7vsmem_tEE19static_temp_storage;
	add.s32 	%r1329, %r1328, %r1327;
	st.shared.u32 	[%r1329], %r1694;
	add.s32 	%r88, %r1, 256;
	st.shared.u32 	[%r1329+1024], %r1693;
	add.s32 	%r89, %r1, 512;
	st.shared.u32 	[%r1329+2048], %r1692;
	add.s32 	%r90, %r1, 768;
	st.shared.u32 	[%r1329+3072], %r1691;
	or.b32  	%r91, %r1, 1024;
	st.shared.u32 	[%r1329+4096], %r1690;
	add.s32 	%r92, %r1, 1280;
	st.shared.u32 	[%r1329+5120], %r1689;
	add.s32 	%r93, %r1, 1536;
	st.shared.u32 	[%r1329+6144], %r1688;
	add.s32 	%r94, %r1, 1792;
	st.shared.u32 	[%r1329+7168], %r1687;
	or.b32  	%r95, %r1, 2048;
	st.shared.u32 	[%r1329+8192], %r1686;
	add.s32 	%r96, %r1, 2304;
	st.shared.u32 	[%r1329+9216], %r1685;
	add.s32 	%r97, %r1, 2560;
	st.shared.u32 	[%r1329+10240], %r1684;
	add.s32 	%r98, %r1, 2816;
	st.shared.u32 	[%r1329+11264], %r1683;
	or.b32  	%r99, %r1, 3072;
	st.shared.u32 	[%r1329+12288], %r1682;
	add.s32 	%r100, %r1, 3328;
	st.shared.u32 	[%r1329+13312], %r1681;
	add.s32 	%r101, %r1, 3584;
	st.shared.u32 	[%r1329+14336], %r1680;
	add.s32 	%r102, %r1, 3840;
	st.shared.u32 	[%r1329+15360], %r1679;
	or.b32  	%r103, %r1, 4096;
	st.shared.u32 	[%r1329+16384], %r1678;
	@%p443 bra 	$L__BB11_106;
	add.s64 	%rd516, %rd9, %rd10;
	add.s64 	%rd517, %rd516, %rd11;
	setp.ge.s32 	%p444, %r1, %r2;
	cvt.u64.u32 	%rd518, %r1;
	add.s64 	%rd519, %rd8, %rd518;
	shl.b64 	%rd520, %rd519, 2;
	add.s64 	%rd14, %rd5, %rd520;
	sub.s32 	%r1330, %r1, %r2;
	cvt.s64.s32 	%rd521, %r1330;
	add.s64 	%rd522, %rd517, %rd521;
	shl.b64 	%rd523, %rd522, 2;
	add.s64 	%rd15, %rd5, %rd523;
	@%p444 bra 	$L__BB11_57;
	ld.global.u32 	%r1727, [%rd14];
	bra.uni 	$L__BB11_58;
$L__BB11_57:
	ld.global.u32 	%r1727, [%rd15];
$L__BB11_58:
	setp.lt.s32 	%p445, %r88, %r2;
	@%p445 bra 	$L__BB11_60;
	ld.global.u32 	%r1726, [%rd15+1024];
	bra.uni 	$L__BB11_61;
$L__BB11_60:
	ld.global.u32 	%r1726, [%rd14+1024];
$L__BB11_61:
	setp.lt.s32 	%p446, %r89, %r2;
	@%p446 bra 	$L__BB11_63;
	ld.global.u32 	%r1725, [%rd15+2048];
	bra.uni 	$L__BB11_64;
$L__BB11_63:
	ld.global.u32 	%r1725, [%rd14+2048];
$L__BB11_64:
	setp.lt.s32 	%p447, %r90, %r2;
	@%p447 bra 	$L__BB11_66;
	ld.global.u32 	%r1724, [%rd15+3072];
	bra.uni 	$L__BB11_67;
$L__BB11_66:
	ld.global.u32 	%r1724, [%rd14+3072];
$L__BB11_67:
	setp.lt.s32 	%p448, %r91, %r2;
	@%p448 bra 	$L__BB11_69;
	ld.global.u32 	%r1723, [%rd15+4096];
	bra.uni 	$L__BB11_70;
$L__BB11_69:
	ld.global.u32 	%r1723, [%rd14+4096];
$L__BB11_70:
	setp.lt.s32 	%p449, %r92, %r2;
	@%p449 bra 	$L__BB11_72;
	ld.global.u32 	%r1722, [%rd15+5120];
	bra.uni 	$L__BB11_73;
$L__BB11_72:
	ld.global.u32 	%r1722, [%rd14+5120];
$L__BB11_73:
	setp.lt.s32 	%p450, %r93, %r2;
	@%p450 bra 	$L__BB11_75;
	ld.global.u32 	%r1721, [%rd15+6144];
	bra.uni 	$L__BB11_76;
$L__BB11_75:
	ld.global.u32 	%r1721, [%rd14+6144];
$L__BB11_76:
	setp.lt.s32 	%p451, %r94, %r2;
	@%p451 bra 	$L__BB11_78;
	ld.global.u32 	%r1720, [%rd15+7168];
	bra.uni 	$L__BB11_79;
$L__BB11_78:
	ld.global.u32 	%r1720, [%rd14+7168];
$L__BB11_79:
	setp.lt.s32 	%p452, %r95, %r2;
	@%p452 bra 	$L__BB11_81;
	ld.global.u32 	%r1719, [%rd15+8192];
	bra.uni 	$L__BB11_82;
$L__BB11_81:
	ld.global.u32 	%r1719, [%rd14+8192];
$L__BB11_82:
	setp.lt.s32 	%p453, %r96, %r2;
	@%p453 bra 	$L__BB11_84;
	ld.global.u32 	%r1718, [%rd15+9216];
	bra.uni 	$L__BB11_85;
$L__BB11_84:
	ld.global.u32 	%r1718, [%rd14+9216];
$L__BB11_85:
	setp.lt.s32 	%p454, %r97, %r2;
	@%p454 bra 	$L__BB11_87;
	ld.global.u32 	%r1717, [%rd15+10240];
	bra.uni 	$L__BB11_88;
$L__BB11_87:
	ld.global.u32 	%r1717, [%rd14+10240];
$L__BB11_88:
	setp.lt.s32 	%p455, %r98, %r2;
	@%p455 bra 	$L__BB11_90;
	ld.global.u32 	%r1716, [%rd15+11264];
	bra.uni 	$L__BB11_91;
$L__BB11_90:
	ld.global.u32 	%r1716, [%rd14+11264];
$L__BB11_91:
	setp.lt.s32 	%p456, %r99, %r2;
	@%p456 bra 	$L__BB11_93;
	ld.global.u32 	%r1715, [%rd15+12288];
	bra.uni 	$L__BB11_94;
$L__BB11_93:
	ld.global.u32 	%r1715, [%rd14+12288];
$L__BB11_94:
	setp.lt.s32 	%p457, %r100, %r2;
	@%p457 bra 	$L__BB11_96;
	ld.global.u32 	%r1714, [%rd15+13312];
	bra.uni 	$L__BB11_97;
$L__BB11_96:
	ld.global.u32 	%r1714, [%rd14+13312];
$L__BB11_97:
	setp.lt.s32 	%p458, %r101, %r2;
	@%p458 bra 	$L__BB11_99;
	ld.global.u32 	%r1713, [%rd15+14336];
	bra.uni 	$L__BB11_100;
$L__BB11_99:
	ld.global.u32 	%r1713, [%rd14+14336];
$L__BB11_100:
	setp.lt.s32 	%p459, %r102, %r2;
	@%p459 bra 	$L__BB11_102;
	ld.global.u32 	%r1712, [%rd15+15360];
	bra.uni 	$L__BB11_103;
$L__BB11_102:
	ld.global.u32 	%r1712, [%rd14+15360];
$L__BB11_103:
	setp.lt.s32 	%p460, %r103, %r2;
	@%p460 bra 	$L__BB11_105;
	ld.global.u32 	%r1711, [%rd15+16384];
	bra.uni 	$L__BB11_107;
$L__BB11_105:
	ld.global.u32 	%r1711, [%rd14+16384];
	bra.uni 	$L__BB11_107;
$L__BB11_106:
	add.s64 	%rd524, %rd9, %rd10;
	add.s64 	%rd525, %rd524, %rd11;
	setp.lt.s32 	%p461, %r1, %r2;
	sub.s32 	%r1331, %r1, %r2;
	cvt.s64.s32 	%rd526, %r1331;
	cvt.u64.u32 	%rd527, %r1;
	selp.b64 	%rd528, %rd8, %rd525, %p461;
	selp.b64 	%rd529, %rd527, %rd526, %p461;
	add.s64 	%rd530, %rd529, %rd528;
	shl.b64 	%rd531, %rd530, 2;
	add.s64 	%rd532, %rd1, %rd531;
	ld.global.u32 	%r1727, [%rd532];
	setp.lt.s32 	%p462, %r88, %r2;
	sub.s32 	%r1332, %r88, %r2;
	cvt.s64.s32 	%rd533, %r1332;
	cvt.u64.u32 	%rd534, %r88;
	selp.b64 	%rd535, %rd8, %rd525, %p462;
	selp.b64 	%rd536, %rd534, %rd533, %p462;
	add.s64 	%rd537, %rd536, %rd535;
	shl.b64 	%rd538, %rd537, 2;
	add.s64 	%rd539, %rd1, %rd538;
	ld.global.u32 	%r1726, [%rd539];
	setp.lt.s32 	%p463, %r89, %r2;
	sub.s32 	%r1333, %r89, %r2;
	cvt.s64.s32 	%rd540, %r1333;
	cvt.u64.u32 	%rd541, %r89;
	selp.b64 	%rd542, %rd8, %rd525, %p463;
	selp.b64 	%rd543, %rd541, %rd540, %p463;
	add.s64 	%rd544, %rd543, %rd542;
	shl.b64 	%rd545, %rd544, 2;
	add.s64 	%rd546, %rd1, %rd545;
	ld.global.u32 	%r1725, [%rd546];
	setp.lt.s32 	%p464, %r90, %r2;
	sub.s32 	%r1334, %r90, %r2;
	cvt.s64.s32 	%rd547, %r1334;
	cvt.u64.u32 	%rd548, %r90;
	selp.b64 	%rd549, %rd8, %rd525, %p464;
	selp.b64 	%rd550, %rd548, %rd547, %p464;
	add.s64 	%rd551, %rd550, %rd549;
	shl.b64 	%rd552, %rd551, 2;
	add.s64 	%rd553, %rd1, %rd552;
	ld.global.u32 	%r1724, [%rd553];
	setp.lt.s32 	%p465, %r91, %r2;
	sub.s32 	%r1335, %r91, %r2;
	cvt.s64.s32 	%rd554, %r1335;
	cvt.u64.u32 	%rd555, %r91;
	selp.b64 	%rd556, %rd8, %rd525, %p465;
	selp.b64 	%rd557, %rd555, %rd554, %p465;
	add.s64 	%rd558, %rd557, %rd556;
	shl.b64 	%rd559, %rd558, 2;
	add.s64 	%rd560, %rd1, %rd559;
	ld.global.u32 	%r1723, [%rd560];
	setp.lt.s32 	%p466, %r92, %r2;
	sub.s32 	%r1336, %r92, %r2;
	cvt.s64.s32 	%rd561, %r1336;
	cvt.u64.u32 	%rd562, %r92;
	selp.b64 	%rd563, %rd8, %rd525, %p466;
	selp.b64 	%rd564, %rd562, %rd561, %p466;
	add.s64 	%rd565, %rd564, %rd563;
	shl.b64 	%rd566, %rd565, 2;
	add.s64 	%rd567, %rd1, %rd566;
	ld.global.u32 	%r1722, [%rd567];
	setp.lt.s32 	%p467, %r93, %r2;
	sub.s32 	%r1337, %r93, %r2;
	cvt.s64.s32 	%rd568, %r1337;
	cvt.u64.u32 	%rd569, %r93;
	selp.b64 	%rd570, %rd8, %rd525, %p467;
	selp.b64 	%rd571, %rd569, %rd568, %p467;
	add.s64 	%rd572, %rd571, %rd570;
	shl.b64 	%rd573, %rd572, 2;
	add.s64 	%rd574, %rd1, %rd573;
	ld.global.u32 	%r1721, [%rd574];
	setp.lt.s32 	%p468, %r94, %r2;
	sub.s32 	%r1338, %r94, %r2;
	cvt.s64.s32 	%rd575, %r1338;
	cvt.u64.u32 	%rd576, %r94;
	selp.b64 	%rd577, %rd8, %rd525, %p468;
	selp.b64 	%rd578, %rd576, %rd575, %p468;
	add.s64 	%rd579, %rd578, %rd577;
	shl.b64 	%rd580, %rd579, 2;
	add.s64 	%rd581, %rd1, %rd580;
	ld.global.u32 	%r1720, [%rd581];
	setp.lt.s32 	%p469, %r95, %r2;
	sub.s32 	%r1339, %r95, %r2;
	cvt.s64.s32 	%rd582, %r1339;
	cvt.u64.u32 	%rd583, %r95;
	selp.b64 	%rd584, %rd8, %rd525, %p469;
	selp.b64 	%rd585, %rd583, %rd582, %p469;
	add.s64 	%rd586, %rd585, %rd584;
	shl.b64 	%rd587, %rd586, 2;
	add.s64 	%rd588, %rd1, %rd587;
	ld.global.u32 	%r1719, [%rd588];
	setp.lt.s32 	%p470, %r96, %r2;
	sub.s32 	%r1340, %r96, %r2;
	cvt.s64.s32 	%rd589, %r1340;
	cvt.u64.u32 	%rd590, %r96;
	selp.b64 	%rd591, %rd8, %rd525, %p470;
	selp.b64 	%rd592, %rd590, %rd589, %p470;
	add.s64 	%rd593, %rd592, %rd591;
	shl.b64 	%rd594, %rd593, 2;
	add.s64 	%rd595, %rd1, %rd594;
	ld.global.u32 	%r1718, [%rd595];
	setp.lt.s32 	%p471, %r97, %r2;
	sub.s32 	%r1341, %r97, %r2;
	cvt.s64.s32 	%rd596, %r1341;
	cvt.u64.u32 	%rd597, %r97;
	selp.b64 	%rd598, %rd8, %rd525, %p471;
	selp.b64 	%rd599, %rd597, %rd596, %p471;
	add.s64 	%rd600, %rd599, %rd598;
	shl.b64 	%rd601, %rd600, 2;
	add.s64 	%rd602, %rd1, %rd601;
	ld.global.u32 	%r1717, [%rd602];
	setp.lt.s32 	%p472, %r98, %r2;
	sub.s32 	%r1342, %r98, %r2;
	cvt.s64.s32 	%rd603, %r1342;
	cvt.u64.u32 	%rd604, %r98;
	selp.b64 	%rd605, %rd8, %rd525, %p472;
	selp.b64 	%rd606, %rd604, %rd603, %p472;
	add.s64 	%rd607, %rd606, %rd605;
	shl.b64 	%rd608, %rd607, 2;
	add.s64 	%rd609, %rd1, %rd608;
	ld.global.u32 	%r1716, [%rd609];
	setp.lt.s32 	%p473, %r99, %r2;
	sub.s32 	%r1343, %r99, %r2;
	cvt.s64.s32 	%rd610, %r1343;
	cvt.u64.u32 	%rd611, %r99;
	selp.b64 	%rd612, %rd8, %rd525, %p473;
	selp.b64 	%rd613, %rd611, %rd610, %p473;
	add.s64 	%rd614, %rd613, %rd612;
	shl.b64 	%rd615, %rd614, 2;
	add.s64 	%rd616, %rd1, %rd615;
	ld.global.u32 	%r1715, [%rd616];
	setp.lt.s32 	%p474, %r100, %r2;
	sub.s32 	%r1344, %r100, %r2;
	cvt.s64.s32 	%rd617, %r1344;
	cvt.u64.u32 	%rd618, %r100;
	selp.b64 	%rd619, %rd8, %rd525, %p474;
	selp.b64 	%rd620, %rd618, %rd617, %p474;
	add.s64 	%rd621, %rd620, %rd619;
	shl.b64 	%rd622, %rd621, 2;
	add.s64 	%rd623, %rd1, %rd622;
	ld.global.u32 	%r1714, [%rd623];
	setp.lt.s32 	%p475, %r101, %r2;
	sub.s32 	%r1345, %r101, %r2;
	cvt.s64.s32 	%rd624, %r1345;
	cvt.u64.u32 	%rd625, %r101;
	selp.b64 	%rd626, %rd8, %rd525, %p475;
	selp.b64 	%rd627, %rd625, %rd624, %p475;
	add.s64 	%rd628, %rd627, %rd626;
	shl.b64 	%rd629, %rd628, 2;
	add.s64 	%rd630, %rd1, %rd629;
	ld.global.u32 	%r1713, [%rd630];
	setp.lt.s32 	%p476, %r102, %r2;
	sub.s32 	%r1346, %r102, %r2;
	cvt.s64.s32 	%rd631, %r1346;
	cvt.u64.u32 	%rd632, %r102;
	selp.b64 	%rd633, %rd8, %rd525, %p476;
	selp.b64 	%rd634, %rd632, %rd631, %p476;
	add.s64 	%rd635, %rd634, %rd633;
	shl.b64 	%rd636, %rd635, 2;
	add.s64 	%rd637, %rd1, %rd636;
	ld.global.u32 	%r1712, [%rd637];
	setp.lt.s32 	%p477, %r103, %r2;
	sub.s32 	%r1347, %r103, %r2;
	cvt.s64.s32 	%rd638, %r1347;
	cvt.u64.u32 	%rd639, %r103;
	selp.b64 	%rd640, %rd8, %rd525, %p477;
	selp.b64 	%rd641, %rd639, %rd638, %p477;
	add.s64 	%rd642, %rd641, %rd640;
	shl.b64 	%rd643, %rd642, 2;
	add.s64 	%rd644, %rd1, %rd643;
	ld.global.u32 	%r1711, [%rd644];
$L__BB11_107:
	bar.sync 	0;
	// begin inline asm
	griddepcontrol.launch_dependents;
	// end inline asm
	add.s32 	%r188, %r3, %r2;
	mul.lo.s32 	%r1348, %r1, 17;
	min.s32 	%r189, %r1348, %r188;
	shl.b32 	%r1349, %r2, 2;
	add.s32 	%r190, %r1328, %r1349;
	setp.lt.s32 	%p478, %r189, %r3;
	sub.s32 	%r1351, %r189, %r3;
	selp.b32 	%r1730, 0, %r1351, %p478;
	min.s32 	%r1728, %r189, %r2;
	setp.ge.s32 	%p479, %r1730, %r1728;
	@%p479 bra 	$L__BB11_109;
$L__BB11_108:
	sub.s32 	%r1352, %r1728, %r1730;
	shr.u32 	%r1353, %r1352, 31;
	add.s32 	%r1354, %r1352, %r1353;
	shr.s32 	%r1355, %r1354, 1;
	add.s32 	%r1356, %r1355, %r1730;
	shl.b32 	%r1357, %r1356, 2;
	add.s32 	%r1359, %r1328, %r1357;
	ld.shared.u32 	%r1360, [%r1359];
	not.b32 	%r1362, %r1356;
	add.s32 	%r1363, %r189, %r1362;
	shl.b32 	%r1364, %r1363, 2;
	add.s32 	%r1365, %r190, %r1364;
	ld.shared.u32 	%r1366, [%r1365];
	setp.lt.s32 	%p480, %r1366, 0;
	setp.gt.s32 	%p481, %r1360, 0;
	and.pred  	%p482, %p480, %p481;
	add.s32 	%r1367, %r1356, 1;
	selp.b32 	%r1730, %r1367, %r1730, %p482;
	selp.b32 	%r1728, %r1728, %r1356, %p482;
	setp.lt.s32 	%p483, %r1730, %r1728;
	@%p483 bra 	$L__BB11_108;
$L__BB11_109:
	sub.s32 	%r1368, %r189, %r1730;
	add.s32 	%r198, %r1368, %r2;
	shl.b32 	%r1369, %r1368, 2;
	add.s32 	%r199, %r190, %r1369;
	ld.shared.u32 	%r1732, [%r199];
	shl.b32 	%r1370, %r1730, 2;
	add.s32 	%r201, %r1328, %r1370;
	ld.shared.u32 	%r1733, [%r201];
	setp.ge.s32 	%p485, %r198, %r188;
	mov.pred 	%p604, 0;
	@%p485 bra 	$L__BB11_112;
	setp.ge.s32 	%p487, %r1730, %r2;
	mov.pred 	%p604, -1;
	@%p487 bra 	$L__BB11_112;
	setp.gt.s32 	%p488, %r1732, -1;
	setp.lt.s32 	%p489, %r1733, 1;
	or.pred  	%p604, %p488, %p489;
$L__BB11_112:
	selp.b32 	%r203, %r1732, %r1733, %p604;
	selp.u32 	%r1372, 1, 0, %p604;
	add.s32 	%r204, %r198, %r1372;
	not.pred 	%p490, %p604;
	selp.u32 	%r1373, 1, 0, %p490;
	add.s32 	%r205, %r1730, %r1373;
	selp.b32 	%r206, %r198, %r1730, %p604;
	@%p490 bra 	$L__BB11_114;
	ld.shared.u32 	%r1732, [%r199+4];
	bra.uni 	$L__BB11_115;
$L__BB11_114:
	ld.shared.u32 	%r1733, [%r201+4];
$L__BB11_115:
	setp.ge.s32 	%p492, %r204, %r188;
	mov.pred 	%p605, 0;
	@%p492 bra 	$L__BB11_118;
	setp.ge.s32 	%p494, %r205, %r2;
	mov.pred 	%p605, -1;
	@%p494 bra 	$L__BB11_118;
	setp.gt.s32 	%p495, %r1732, -1;
	setp.lt.s32 	%p496, %r1733, 1;
	or.pred  	%p605, %p495, %p496;
$L__BB11_118:
	selp.b32 	%r211, %r1732, %r1733, %p605;
	selp.u32 	%r1374, 1, 0, %p605;
	add.s32 	%r212, %r204, %r1374;
	not.pred 	%p497, %p605;
	selp.u32 	%r1375, 1, 0, %p497;
	add.s32 	%r213, %r205, %r1375;
	selp.b32 	%r214, %r204, %r205, %p605;
	@%p605 bra 	$L__BB11_120;
	shl.b32 	%r1376, %r213, 2;
	add.s32 	%r1378, %r1328, %r1376;
	ld.shared.u32 	%r1733, [%r1378];
	bra.uni 	$L__BB11_121;
$L__BB11_120:
	shl.b32 	%r1379, %r212, 2;
	add.s32 	%r1381, %r1328, %r1379;
	ld.shared.u32 	%r1732, [%r1381];
$L__BB11_121:
	setp.ge.s32 	%p499, %r212, %r188;
	mov.pred 	%p606, 0;
	@%p499 bra 	$L__BB11_124;
	setp.ge.s32 	%p501, %r213, %r2;
	mov.pred 	%p606, -1;
	@%p501 bra 	$L__BB11_124;
	setp.gt.s32 	%p502, %r1732, -1;
	setp.lt.s32 	%p503, %r1733, 1;
	or.pred  	%p606, %p502, %p503;
$L__BB11_124:
	selp.b32 	%r219, %r1732, %r1733, %p606;
	selp.u32 	%r1382, 1, 0, %p606;
	add.s32 	%r220, %r212, %r1382;
	not.pred 	%p504, %p606;
	selp.u32 	%r1383, 1, 0, %p504;
	add.s32 	%r221, %r213, %r1383;
	selp.b32 	%r222, %r212, %r213, %p606;
	@%p606 bra 	$L__BB11_126;
	shl.b32 	%r1384, %r221, 2;
	add.s32 	%r1386, %r1328, %r1384;
	ld.shared.u32 	%r1733, [%r1386];
	bra.uni 	$L__BB11_127;
$L__BB11_126:
	shl.b32 	%r1387, %r220, 2;
	add.s32 	%r1389, %r1328, %r1387;
	ld.shared.u32 	%r1732, [%r1389];
$L__BB11_127:
	setp.ge.s32 	%p506, %r220, %r188;
	mov.pred 	%p607, 0;
	@%p506 bra 	$L__BB11_130;
	setp.ge.s32 	%p508, %r221, %r2;
	mov.pred 	%p607, -1;
	@%p508 bra 	$L__BB11_130;
	setp.gt.s32 	%p509, %r1732, -1;
	setp.lt.s32 	%p510, %r1733, 1;
	or.pred  	%p607, %p509, %p510;
$L__BB11_130:
	selp.b32 	%r227, %r1732, %r1733, %p607;
	selp.u32 	%r1390, 1, 0, %p607;
	add.s32 	%r228, %r220, %r1390;
	not.pred 	%p511, %p607;
	selp.u32 	%r1391, 1, 0, %p511;
	add.s32 	%r229, %r221, %r1391;
	selp.b32 	%r230, %r220, %r221, %p607;
	@%p607 bra 	$L__BB11_132;
	shl.b32 	%r1392, %r229, 2;
	add.s32 	%r1394, %r1328, %r1392;
	ld.shared.u32 	%r1733, [%r1394];
	bra.uni 	$L__BB11_133;
$L__BB11_132:
	shl.b32 	%r1395, %r228, 2;
	add.s32 	%r1397, %r1328, %r1395;
	ld.shared.u32 	%r1732, [%r1397];
$L__BB11_133:
	setp.ge.s32 	%p513, %r228, %r188;
	mov.pred 	%p608, 0;
	@%p513 bra 	$L__BB11_136;
	setp.ge.s32 	%p515, %r229, %r2;
	mov.pred 	%p608, -1;
	@%p515 bra 	$L__BB11_136;
	setp.gt.s32 	%p516, %r1732, -1;
	setp.lt.s32 	%p517, %r1733, 1;
	or.pred  	%p608, %p516, %p517;
$L__BB11_136:
	selp.b32 	%r235, %r1732, %r1733, %p608;
	selp.u32 	%r1398, 1, 0, %p608;
	add.s32 	%r236, %r228, %r1398;
	not.pred 	%p518, %p608;
	selp.u32 	%r1399, 1, 0, %p518;
	add.s32 	%r237, %r229, %r1399;
	selp.b32 	%r238, %r228, %r229, %p608;
	@%p608 bra 	$L__BB11_138;
	shl.b32 	%r1400, %r237, 2;
	add.s32 	%r1402, %r1328, %r1400;
	ld.shared.u32 	%r1733, [%r1402];
	bra.uni 	$L__BB11_139;
$L__BB11_138:
	shl.b32 	%r1403, %r236, 2;
	add.s32 	%r1405, %r1328, %r1403;
	ld.shared.u32 	%r1732, [%r1405];
$L__BB11_139:
	setp.ge.s32 	%p520, %r236, %r188;
	mov.pred 	%p609, 0;
	@%p520 bra 	$L__BB11_142;
	setp.ge.s32 	%p522, %r237, %r2;
	mov.pred 	%p609, -1;
	@%p522 bra 	$L__BB11_142;
	setp.gt.s32 	%p523, %r1732, -1;
	setp.lt.s32 	%p524, %r1733, 1;
	or.pred  	%p609, %p523, %p524;
$L__BB11_142:
	selp.b32 	%r243, %r1732, %r1733, %p609;
	selp.u32 	%r1406, 1, 0, %p609;
	add.s32 	%r244, %r236, %r1406;
	not.pred 	%p525, %p609;
	selp.u32 	%r1407, 1, 0, %p525;
	add.s32 	%r245, %r237, %r1407;
	selp.b32 	%r246, %r236, %r237, %p609;
	@%p609 bra 	$L__BB11_144;
	shl.b32 	%r1408, %r245, 2;
	add.s32 	%r1410, %r1328, %r1408;
	ld.shared.u32 	%r1733, [%r1410];
	bra.uni 	$L__BB11_145;
$L__BB11_144:
	shl.b32 	%r1411, %r244, 2;
	add.s32 	%r1413, %r1328, %r1411;
	ld.shared.u32 	%r1732, [%r1413];
$L__BB11_145:
	setp.ge.s32 	%p527, %r244, %r188;
	mov.pred 	%p610, 0;
	@%p527 bra 	$L__BB11_148;
	setp.ge.s32 	%p529, %r245, %r2;
	mov.pred 	%p610, -1;
	@%p529 bra 	$L__BB11_148;
	setp.gt.s32 	%p530, %r1732, -1;
	setp.lt.s32 	%p531, %r1733, 1;
	or.pred  	%p610, %p530, %p531;
$L__BB11_148:
	selp.b32 	%r251, %r1732, %r1733, %p610;
	selp.u32 	%r1414, 1, 0, %p610;
	add.s32 	%r252, %r244, %r1414;
	not.pred 	%p532, %p610;
	selp.u32 	%r1415, 1, 0, %p532;
	add.s32 	%r253, %r245, %r1415;
	selp.b32 	%r254, %r244, %r245, %p610;
	@%p610 bra 	$L__BB11_150;
	shl.b32 	%r1416, %r253, 2;
	add.s32 	%r1418, %r1328, %r1416;
	ld.shared.u32 	%r1733, [%r1418];
	bra.uni 	$L__BB11_151;
$L__BB11_150:
	shl.b32 	%r1419, %r252, 2;
	add.s32 	%r1421, %r1328, %r1419;
	ld.shared.u32 	%r1732, [%r1421];
$L__BB11_151:
	setp.ge.s32 	%p534, %r252, %r188;
	mov.pred 	%p611, 0;
	@%p534 bra 	$L__BB11_154;
	setp.ge.s32 	%p536, %r253, %r2;
	mov.pred 	%p611, -1;
	@%p536 bra 	$L__BB11_154;
	setp.gt.s32 	%p537, %r1732, -1;
	setp.lt.s32 	%p538, %r1733, 1;
	or.pred  	%p611, %p537, %p538;
$L__BB11_154:
	selp.b32 	%r259, %r1732, %r1733, %p611;
	selp.u32 	%r1422, 1, 0, %p611;
	add.s32 	%r260, %r252, %r1422;
	not.pred 	%p539, %p611;
	selp.u32 	%r1423, 1, 0, %p539;
	add.s32 	%r261, %r253, %r1423;
	selp.b32 	%r262, %r252, %r253, %p611;
	@%p611 bra 	$L__BB11_156;
	shl.b32 	%r1424, %r261, 2;
	add.s32 	%r1426, %r1328, %r1424;
	ld.shared.u32 	%r1733, [%r1426];
	bra.uni 	$L__BB11_157;
$L__BB11_156:
	shl.b32 	%r1427, %r260, 2;
	add.s32 	%r1429, %r1328, %r1427;
	ld.shared.u32 	%r1732, [%r1429];
$L__BB11_157:
	setp.ge.s32 	%p541, %r260, %r188;
	mov.pred 	%p612, 0;
	@%p541 bra 	$L__BB11_160;
	setp.ge.s32 	%p543, %r261, %r2;
	mov.pred 	%p612, -1;
	@%p543 bra 	$L__BB11_160;
	setp.gt.s32 	%p544, %r1732, -1;
	setp.lt.s32 	%p545, %r1733, 1;
	or.pred  	%p612, %p544, %p545;
$L__BB11_160:
	selp.b32 	%r267, %r1732, %r1733, %p612;
	selp.u32 	%r1430, 1, 0, %p612;
	add.s32 	%r268, %r260, %r1430;
	not.pred 	%p546, %p612;
	selp.u32 	%r1431, 1, 0, %p546;
	add.s32 	%r269, %r261, %r1431;
	selp.b32 	%r270, %r260, %r261, %p612;
	@%p612 bra 	$L__BB11_162;
	shl.b32 	%r1432, %r269, 2;
	add.s32 	%r1434, %r1328, %r1432;
	ld.shared.u32 	%r1733, [%r1434];
	bra.uni 	$L__BB11_163;
$L__BB11_162:
	shl.b32 	%r1435, %r268, 2;
	add.s32 	%r1437, %r1328, %r1435;
	ld.shared.u32 	%r1732, [%r1437];
$L__BB11_163:
	setp.ge.s32 	%p548, %r268, %r188;
	mov.pred 	%p613, 0;
	@%p548 bra 	$L__BB11_166;
	setp.ge.s32 	%p550, %r269, %r2;
	mov.pred 	%p613, -1;
	@%p550 bra 	$L__BB11_166;
	setp.gt.s32 	%p551, %r1732, -1;
	setp.lt.s32 	%p552, %r1733, 1;
	or.pred  	%p613, %p551, %p552;
$L__BB11_166:
	selp.b32 	%r275, %r1732, %r1733, %p613;
	selp.u32 	%r1438, 1, 0, %p613;
	add.s32 	%r276, %r268, %r1438;
	not.pred 	%p553, %p613;
	selp.u32 	%r1439, 1, 0, %p553;
	add.s32 	%r277, %r269, %r1439;
	selp.b32 	%r278, %r268, %r269, %p613;
	@%p613 bra 	$L__BB11_168;
	shl.b32 	%r1440, %r277, 2;
	add.s32 	%r1442, %r1328, %r1440;
	ld.shared.u32 	%r1733, [%r1442];
	bra.uni 	$L__BB11_169;
$L__BB11_168:
	shl.b32 	%r1443, %r276, 2;
	add.s32 	%r1445, %r1328, %r1443;
	ld.shared.u32 	%r1732, [%r1445];
$L__BB11_169:
	setp.ge.s32 	%p555, %r276, %r188;
	mov.pred 	%p614, 0;
	@%p555 bra 	$L__BB11_172;
	setp.ge.s32 	%p557, %r277, %r2;
	mov.pred 	%p614, -1;
	@%p557 bra 	$L__BB11_172;
	setp.gt.s32 	%p558, %r1732, -1;
	setp.lt.s32 	%p559, %r1733, 1;
	or.pred  	%p614, %p558, %p559;
$L__BB11_172:
	selp.b32 	%r283, %r1732, %r1733, %p614;
	selp.u32 	%r1446, 1, 0, %p614;
	add.s32 	%r284, %r276, %r1446;
	not.pred 	%p560, %p614;
	selp.u32 	%r1447, 1, 0, %p560;
	add.s32 	%r285, %r277, %r1447;
	selp.b32 	%r286, %r276, %r277, %p614;
	@%p614 bra 	$L__BB11_174;
	shl.b32 	%r1448, %r285, 2;
	add.s32 	%r1450, %r1328, %r1448;
	ld.shared.u32 	%r1733, [%r1450];
	bra.uni 	$L__BB11_175;
$L__BB11_174:
	shl.b32 	%r1451, %r284, 2;
	add.s32 	%r1453, %r1328, %r1451;
	ld.shared.u32 	%r1732, [%r1453];
$L__BB11_175:
	setp.ge.s32 	%p562, %r284, %r188;
	mov.pred 	%p615, 0;
	@%p562 bra 	$L__BB11_178;
	setp.ge.s32 	%p564, %r285, %r2;
	mov.pred 	%p615, -1;
	@%p564 bra 	$L__BB11_178;
	setp.gt.s32 	%p565, %r1732, -1;
	setp.lt.s32 	%p566, %r1733, 1;
	or.pred  	%p615, %p565, %p566;
$L__BB11_178:
	selp.b32 	%r291, %r1732, %r1733, %p615;
	selp.u32 	%r1454, 1, 0, %p615;
	add.s32 	%r292, %r284, %r1454;
	not.pred 	%p567, %p615;
	selp.u32 	%r1455, 1, 0, %p567;
	add.s32 	%r293, %r285, %r1455;
	selp.b32 	%r294, %r284, %r285, %p615;
	@%p615 bra 	$L__BB11_180;
	shl.b32 	%r1456, %r293, 2;
	add.s32 	%r1458, %r1328, %r1456;
	ld.shared.u32 	%r1733, [%r1458];
	bra.uni 	$L__BB11_181;
$L__BB11_180:
	shl.b32 	%r1459, %r292, 2;
	add.s32 	%r1461, %r1328, %r1459;
	ld.shared.u32 	%r1732, [%r1461];
$L__BB11_181:
	setp.ge.s32 	%p569, %r292, %r188;
	mov.pred 	%p616, 0;
	@%p569 bra 	$L__BB11_184;
	setp.ge.s32 	%p571, %r293, %r2;
	mov.pred 	%p616, -1;
	@%p571 bra 	$L__BB11_184;
	setp.gt.s32 	%p572, %r1732, -1;
	setp.lt.s32 	%p573, %r1733, 1;
	or.pred  	%p616, %p572, %p573;
$L__BB11_184:
	selp.b32 	%r299, %r1732, %r1733, %p616;
	selp.u32 	%r1462, 1, 0, %p616;
	add.s32 	%r300, %r292, %r1462;
	not.pred 	%p574, %p616;
	selp.u32 	%r1463, 1, 0, %p574;
	add.s32 	%r301, %r293, %r1463;
	selp.b32 	%r302, %r292, %r293, %p616;
	@%p616 bra 	$L__BB11_186;
	shl.b32 	%r1464, %r301, 2;
	add.s32 	%r1466, %r1328, %r1464;
	ld.shared.u32 	%r1733, [%r1466];
	bra.uni 	$L__BB11_187;
$L__BB11_186:
	shl.b32 	%r1467, %r300, 2;
	add.s32 	%r1469, %r1328, %r1467;
	ld.shared.u32 	%r1732, [%r1469];
$L__BB11_187:
	setp.ge.s32 	%p576, %r300, %r188;
	mov.pred 	%p617, 0;
	@%p576 bra 	$L__BB11_190;
	setp.ge.s32 	%p578, %r301, %r2;
	mov.pred 	%p617, -1;
	@%p578 bra 	$L__BB11_190;
	setp.gt.s32 	%p579, %r1732, -1;
	setp.lt.s32 	%p580, %r1733, 1;
	or.pred  	%p617, %p579, %p580;
$L__BB11_190:
	selp.b32 	%r307, %r1732, %r1733, %p617;
	selp.u32 	%r1470, 1, 0, %p617;
	add.s32 	%r308, %r300, %r1470;
	not.pred 	%p581, %p617;
	selp.u32 	%r1471, 1, 0, %p581;
	add.s32 	%r309, %r301, %r1471;
	selp.b32 	%r310, %r300, %r301, %p617;
	@%p617 bra 	$L__BB11_192;
	shl.b32 	%r1472, %r309, 2;
	add.s32 	%r1474, %r1328, %r1472;
	ld.shared.u32 	%r1733, [%r1474];
	bra.uni 	$L__BB11_193;
$L__BB11_192:
	shl.b32 	%r1475, %r308, 2;
	add.s32 	%r1477, %r1328, %r1475;
	ld.shared.u32 	%r1732, [%r1477];
$L__BB11_193:
	setp.ge.s32 	%p583, %r308, %r188;
	mov.pred 	%p618, 0;
	@%p583 bra 	$L__BB11_196;
	setp.ge.s32 	%p585, %r309, %r2;
	mov.pred 	%p618, -1;
	@%p585 bra 	$L__BB11_196;
	setp.gt.s32 	%p586, %r1732, -1;
	setp.lt.s32 	%p587, %r1733, 1;
	or.pred  	%p618, %p586, %p587;
$L__BB11_196:
	selp.b32 	%r315, %r1732, %r1733, %p618;
	selp.u32 	%r1478, 1, 0, %p618;
	add.s32 	%r316, %r308, %r1478;
	not.pred 	%p588, %p618;
	selp.u32 	%r1479, 1, 0, %p588;
	add.s32 	%r317, %r309, %r1479;
	selp.b32 	%r318, %r308, %r309, %p618;
	@%p618 bra 	$L__BB11_198;
	shl.b32 	%r1480, %r317, 2;
	add.s32 	%r1482, %r1328, %r1480;
	ld.shared.u32 	%r1733, [%r1482];
	bra.uni 	$L__BB11_199;
$L__BB11_198:
	shl.b32 	%r1483, %r316, 2;
	add.s32 	%r1485, %r1328, %r1483;
	ld.shared.u32 	%r1732, [%r1485];
$L__BB11_199:
	setp.ge.s32 	%p590, %r316, %r188;
	mov.pred 	%p619, 0;
	@%p590 bra 	$L__BB11_202;
	setp.ge.s32 	%p592, %r317, %r2;
	mov.pred 	%p619, -1;
	@%p592 bra 	$L__BB11_202;
	setp.gt.s32 	%p593, %r1732, -1;
	setp.lt.s32 	%p594, %r1733, 1;
	or.pred  	%p619, %p593, %p594;
$L__BB11_202:
	selp.b32 	%r323, %r1732, %r1733, %p619;
	selp.u32 	%r1486, 1, 0, %p619;
	add.s32 	%r324, %r316, %r1486;
	not.pred 	%p595, %p619;
	selp.u32 	%r1487, 1, 0, %p595;
	add.s32 	%r325, %r317, %r1487;
	selp.b32 	%r326, %r316, %r317, %p619;
	@%p619 bra 	$L__BB11_204;
	shl.b32 	%r1488, %r325, 2;
	add.s32 	%r1490, %r1328, %r1488;
	ld.shared.u32 	%r1733, [%r1490];
	bra.uni 	$L__BB11_205;
$L__BB11_204:
	shl.b32 	%r1491, %r324, 2;
	add.s32 	%r1493, %r1328, %r1491;
	ld.shared.u32 	%r1732, [%r1493];
$L__BB11_205:
	setp.ge.s32 	%p597, %r324, %r188;
	mov.pred 	%p620, 0;
	@%p597 bra 	$L__BB11_208;
	setp.ge.s32 	%p599, %r325, %r2;
	mov.pred 	%p620, -1;
	@%p599 bra 	$L__BB11_208;
	setp.gt.s32 	%p600, %r1732, -1;
	setp.lt.s32 	%p601, %r1733, 1;
	or.pred  	%p620, %p600, %p601;
$L__BB11_208:
	ld.param.s8 	%rs8, [_ZN3cub18CUB_300001_SM_10006detail10merge_sort26DeviceMergeSortMergeKernelINS2_10policy_hubIN6thrust24THRUST_300001_SM_1000_NS6detail15normal_iteratorINS6_10device_ptrIiEEEEE9Policy600ESB_SB_SB_SB_m10my_compareiiEEvbT2_T3_T4_PT6_PT7_T5_PSH_SH_NS1_7vsmem_tE_param_0];
	setp.eq.s16 	%p602, %rs8, 0;
	selp.b32 	%r331, %r1732, %r1733, %p620;
	selp.b32 	%r332, %r324, %r325, %p620;
	bar.sync 	0;
	@%p602 bra 	$L__BB11_210;
	ld.param.u64 	%rd674, [_ZN3cub18CUB_300001_SM_10006detail10merge_sort26DeviceMergeSortMergeKernelINS2_10policy_hubIN6thrust24THRUST_300001_SM_1000_NS6detail15normal_iteratorINS6_10device_ptrIiEEEEE9Policy600ESB_SB_SB_SB_m10my_compareiiEEvbT2_T3_T4_PT6_PT7_T5_PSH_SH_NS1_7vsmem_tE_param_4];
	// begin inline asm
	mov.u32 %r1494, %laneid;
	// end inline asm
	shr.u32 	%r1496, %r1, 5;
	mul.lo.s32 	%r1497, %r1496, 544;
	mad.lo.s32 	%r1498, %r1494, 17, %r1497;
	shl.b32 	%r1499, %r1498, 2;
	add.s32 	%r1501, %r1328, %r1499;
	st.shared.u32 	[%r1501], %r203;
	st.shared.u32 	[%r1501+4], %r211;
	st.shared.u32 	[%r1501+8], %r219;
	st.shared.u32 	[%r1501+12], %r227;
	st.shared.u32 	[%r1501+16], %r235;
	st.shared.u32 	[%r1501+20], %r243;
	st.shared.u32 	[%r1501+24], %r251;
	st.shared.u32 	[%r1501+28], %r259;
	st.shared.u32 	[%r1501+32], %r267;
	st.shared.u32 	[%r1501+36], %r275;
	st.shared.u32 	[%r1501+40], %r283;
	st.shared.u32 	[%r1501+44], %r291;
	st.shared.u32 	[%r1501+48], %r299;
	st.shared.u32 	[%r1501+52], %r307;
	st.shared.u32 	[%r1501+56], %r315;
	st.shared.u32 	[%r1501+60], %r323;
	st.shared.u32 	[%r1501+64], %r331;
	bar.warp.sync 	-1;
	shl.b32 	%r1502, %r1494, 4;
	sub.s32 	%r1503, %r1498, %r1502;
	shl.b32 	%r1504, %r1503, 2;
	add.s32 	%r1505, %r1328, %r1504;
	ld.shared.u32 	%r1506, [%r1505];
	ld.shared.u32 	%r1507, [%r1505+128];
	ld.shared.u32 	%r1508, [%r1505+256];
	ld.shared.u32 	%r1509, [%r1505+384];
	ld.shared.u32 	%r1510, [%r1505+512];
	ld.shared.u32 	%r1511, [%r1505+640];
	ld.shared.u32 	%r1512, [%r1505+768];
	ld.shared.u32 	%r1513, [%r1505+896];
	ld.shared.u32 	%r1514, [%r1505+1024];
	ld.shared.u32 	%r1515, [%r1505+1152];
	ld.shared.u32 	%r1516, [%r1505+1280];
	ld.shared.u32 	%r1517, [%r1505+1408];
	ld.shared.u32 	%r1518, [%r1505+1536];
	ld.shared.u32 	%r1519, [%r1505+1664];
	ld.shared.u32 	%r1520, [%r1505+1792];
	ld.shared.u32 	%r1521, [%r1505+1920];
	ld.shared.u32 	%r1522, [%r1505+2048];
	and.b32  	%r1523, %r1, 31;
	and.b32  	%r1524, %r1, 992;
	mul.lo.s32 	%r1525, %r1524, 17;
	or.b32  	%r1526, %r1525, %r1523;
	cvt.u64.u32 	%rd645, %r1526;
	mov.u32 	%r1527, %ctaid.x;
	mul.wide.u32 	%rd646, %r1527, 4352;
	add.s64 	%rd647, %rd646, %rd645;
	cvta.to.global.u64 	%rd648, %rd674;
	shl.b64 	%rd649, %rd647, 2;
	add.s64 	%rd650, %rd648, %rd649;
	st.global.u32 	[%rd650], %r1506;
	st.global.u32 	[%rd650+128], %r1507;
	st.global.u32 	[%rd650+256], %r1508;
	st.global.u32 	[%rd650+384], %r1509;
	st.global.u32 	[%rd650+512], %r1510;
	st.global.u32 	[%rd650+640], %r1511;
	st.global.u32 	[%rd650+768], %r1512;
	st.global.u32 	[%rd650+896], %r1513;
	st.global.u32 	[%rd650+1024], %r1514;
	st.global.u32 	[%rd650+1152], %r1515;
	st.global.u32 	[%rd650+1280], %r1516;
	st.global.u32 	[%rd650+1408], %r1517;
	st.global.u32 	[%rd650+1536], %r1518;
	st.global.u32 	[%rd650+1664], %r1519;
	st.global.u32 	[%rd650+1792], %r1520;
	st.global.u32 	[%rd650+1920], %r1521;
	st.global.u32 	[%rd650+2048], %r1522;
	bra.uni 	$L__BB11_211;
$L__BB11_210:
	// begin inline asm
	mov.u32 %r1528, %laneid;
	// end inline asm
	shr.u32 	%r1530, %r1, 5;
	mul.lo.s32 	%r1531, %r1530, 544;
	mad.lo.s32 	%r1532, %r1528, 17, %r1531;
	shl.b32 	%r1533, %r1532, 2;
	mov.u32 	%r1534, _ZZN3cub18CUB_300001_SM_10006detail10merge_sort26DeviceMergeSortMergeKernelINS2_10policy_hubIN6thrust24THRUST_300001_SM_1000_NS6detail15normal_iteratorINS6_10device_ptrIiEEEEE9Policy600ESB_SB_SB_SB_m10my_compareiiEEvbT2_T3_T4_PT6_PT7_T5_PSH_SH_NS1_7vsmem_tEE19static_temp_storage;
	add.s32 	%r1535, %r1534, %r1533;
	st.shared.u32 	[%r1535], %r203;
	st.shared.u32 	[%r1535+4], %r211;
	st.shared.u32 	[%r1535+8], %r219;
	st.shared.u32 	[%r1535+12], %r227;
	st.shared.u32 	[%r1535+16], %r235;
	st.shared.u32 	[%r1535+20], %r243;
	st.shared.u32 	[%r1535+24], %r251;
	st.shared.u32 	[%r1535+28], %r259;
	st.shared.u32 	[%r1535+32], %r267;
	st.shared.u32 	[%r1535+36], %r275;
	st.shared.u32 	[%r1535+40], %r283;
	st.shared.u32 	[%r1535+44], %r291;
	st.shared.u32 	[%r1535+48], %r299;
	st.shared.u32 	[%r1535+52], %r307;
	st.shared.u32 	[%r1535+56], %r315;
	st.shared.u32 	[%r1535+60], %r323;
	st.shared.u32 	[%r1535+64], %r331;
	bar.warp.sync 	-1;
	shl.b32 	%r1536, %r1528, 4;
	sub.s32 	%r1537, %r1532, %r1536;
	shl.b32 	%r1538, %r1537, 2;
	add.s32 	%r1539, %r1534, %r1538;
	ld.shared.u32 	%r1540, [%r1539];
	ld.shared.u32 	%r1541, [%r1539+128];
	ld.shared.u32 	%r1542, [%r1539+256];
	ld.shared.u32 	%r1543, [%r1539+384];
	ld.shared.u32 	%r1544, [%r1539+512];
	ld.shared.u32 	%r1545, [%r1539+640];
	ld.shared.u32 	%r1546, [%r1539+768];
	ld.shared.u32 	%r1547, [%r1539+896];
	ld.shared.u32 	%r1548, [%r1539+1024];
	ld.shared.u32 	%r1549, [%r1539+1152];
	ld.shared.u32 	%r1550, [%r1539+1280];
	ld.shared.u32 	%r1551, [%r1539+1408];
	ld.shared.u32 	%r1552, [%r1539+1536];
	ld.shared.u32 	%r1553, [%r1539+1664];
	ld.shared.u32 	%r1554, [%r1539+1792];
	ld.shared.u32 	%r1555, [%r1539+1920];
	ld.shared.u32 	%r1556, [%r1539+2048];
	and.b32  	%r1557, %r1, 31;
	and.b32  	%r1558, %r1, 992;
	mul.lo.s32 	%r1559, %r1558, 17;
	cvt.u64.u32 	%rd651, %r1559;
	cvt.u64.u32 	%rd652, %r1557;
	mov.u32 	%r1560, %ctaid.x;
	mul.wide.u32 	%rd653, %r1560, 4352;
	or.b64  	%rd654, %rd653, %rd652;
	add.s64 	%rd655, %rd654, %rd651;
	shl.b64 	%rd656, %rd655, 2;
	add.s64 	%rd657, %rd4, %rd656;
	st.global.u32 	[%rd657], %r1540;
	st.global.u32 	[%rd657+128], %r1541;
	st.global.u32 	[%rd657+256], %r1542;
	st.global.u32 	[%rd657+384], %r1543;
	st.global.u32 	[%rd657+512], %r1544;
	st.global.u32 	[%rd657+640], %r1545;
	st.global.u32 	[%rd657+768], %r1546;
	st.global.u32 	[%rd657+896], %r1547;
	st.global.u32 	[%rd657+1024], %r1548;
	st.global.u32 	[%rd657+1152], %r1549;
	st.global.u32 	[%rd657+1280], %r1550;
	st.global.u32 	[%rd657+1408], %r1551;
	st.global.u32 	[%rd657+1536], %r1552;
	st.global.u32 	[%rd657+1664], %r1553;
	st.global.u32 	[%rd657+1792], %r1554;
	st.global.u32 	[%rd657+1920], %r1555;
	st.global.u32 	[%rd657+2048], %r1556;
$L__BB11_211:
	ld.param.s8 	%rs9, [_ZN3cub18CUB_300001_SM_10006detail10merge_sort26DeviceMergeSortMergeKernelINS2_10policy_hubIN6thrust24THRUST_300001_SM_1000_NS6detail15normal_iteratorINS6_10device_ptrIiEEEEE9Policy600ESB_SB_SB_SB_m10my_compareiiEEvbT2_T3_T4_PT6_PT7_T5_PSH_SH_NS1_7vsmem_tE_param_0];
	mul.wide.u32 	%rd16, %r845, 4352;
	setp.eq.s16 	%p603, %rs9, 0;
	bar.sync 	0;
	shl.b32 	%r1562, %r1, 2;
	mov.u32 	%r1563, _ZZN3cub18CUB_300001_SM_10006detail10merge_sort26DeviceMergeSortMergeKernelINS2_10policy_hubIN6thrust24THRUST_300001_SM_1000_NS6detail15normal_iteratorINS6_10device_ptrIiEEEEE9Policy600ESB_SB_SB_SB_m10my_compareiiEEvbT2_T3_T4_PT6_PT7_T5_PSH_SH_NS1_7vsmem_tEE19static_temp_storage;
	add.s32 	%r1564, %r1563, %r1562;
	st.shared.u32 	[%r1564], %r1727;
	st.shared.u32 	[%r1564+1024], %r1726;
	st.shared.u32 	[%r1564+2048], %r1725;
	st.shared.u32 	[%r1564+3072], %r1724;
	st.shared.u32 	[%r1564+4096], %r1723;
	st.shared.u32 	[%r1564+5120], %r1722;
	st.shared.u32 	[%r1564+6144], %r1721;
	st.shared.u32 	[%r1564+7168], %r1720;
	st.shared.u32 	[%r1564+8192], %r1719;
	st.shared.u32 	[%r1564+9216], %r1718;
	st.shared.u32 	[%r1564+10240], %r1717;
	st.shared.u32 	[%r1564+11264], %r1716;
	st.shared.u32 	[%r1564+12288], %r1715;
	st.shared.u32 	[%r1564+13312], %r1714;
	st.shared.u32 	[%r1564+14336], %r1713;
	st.shared.u32 	[%r1564+15360], %r1712;
	st.shared.u32 	[%r1564+16384], %r1711;
	bar.sync 	0;
	shl.b32 	%r1565, %r206, 2;
	add.s32 	%r1566, %r1563, %r1565;
	ld.shared.u32 	%r334, [%r1566];
	shl.b32 	%r1567, %r214, 2;
	add.s32 	%r1568, %r1563, %r1567;
	ld.shared.u32 	%r335, [%r1568];
	shl.b32 	%r1569, %r222, 2;
	add.s32 	%r1570, %r1563, %r1569;
	ld.shared.u32 	%r336, [%r1570];
	shl.b32 	%r1571, %r230, 2;
	add.s32 	%r1572, %r1563, %r1571;
	ld.shared.u32 	%r337, [%r1572];
	shl.b32 	%r1573, %r238, 2;
	add.s32 	%r1574, %r1563, %r1573;
	ld.shared.u32 	%r338, [%r1574];
	shl.b32 	%r1575, %r246, 2;
	add.s32 	%r1576, %r1563, %r1575;
	ld.shared.u32 	%r339, [%r1576];
	shl.b32 	%r1577, %r254, 2;
	add.s32 	%r1578, %r1563, %r1577;
	ld.shared.u32 	%r340, [%r1578];
	shl.b32 	%r1579, %r262, 2;
	add.s32 	%r1580, %r1563, %r1579;
	ld.shared.u32 	%r341, [%r1580];
	shl.b32 	%r1581, %r270, 2;
	add.s32 	%r1582, %r1563, %r1581;
	ld.shared.u32 	%r342, [%r1582];
	shl.b32 	%r1583, %r278, 2;
	add.s32 	%r1584, %r1563, %r1583;
	ld.shared.u32 	%r343, [%r1584];
	shl.b32 	%r1585, %r286, 2;
	add.s32 	%r1586, %r1563, %r1585;
	ld.shared.u32 	%r344, [%r1586];
	shl.b32 	%r1587, %r294, 2;
	add.s32 	%r1588, %r1563, %r1587;
	ld.shared.u32 	%r345, [%r1588];
	shl.b32 	%r1589, %r302, 2;
	add.s32 	%r1590, %r1563, %r1589;
	ld.shared.u32 	%r346, [%r1590];
	shl.b32 	%r1591, %r310, 2;
	add.s32 	%r1592, %r1563, %r1591;
	ld.shared.u32 	%r347, [%r1592];
	shl.b32 	%r1593, %r318, 2;
	add.s32 	%r1594, %r1563, %r1593;
	ld.shared.u32 	%r348, [%r1594];
	shl.b32 	%r1595, %r326, 2;
	add.s32 	%r1596, %r1563, %r1595;
	ld.shared.u32 	%r349, [%r1596];
	shl.b32 	%r1597, %r332, 2;
	add.s32 	%r1598, %r1563, %r1597;
	ld.shared.u32 	%r350, [%r1598];
	bar.sync 	0;
	@%p603 bra 	$L__BB11_213;
	ld.param.u64 	%rd676, [_ZN3cub18CUB_300001_SM_10006detail10merge_sort26DeviceMergeSortMergeKernelINS2_10policy_hubIN6thrust24THRUST_300001_SM_1000_NS6detail15normal_iteratorINS6_10device_ptrIiEEEEE9Policy600ESB_SB_SB_SB_m10my_compareiiEEvbT2_T3_T4_PT6_PT7_T5_PSH_SH_NS1_7vsmem_tE_param_5];
	// begin inline asm
	mov.u32 %r1599, %laneid;
	// end inline asm
	shr.u32 	%r1600, %r1, 5;
	mul.lo.s32 	%r1601, %r1600, 544;
	mad.lo.s32 	%r1602, %r1599, 17, %r1601;
	shl.b32 	%r1603, %r1602, 2;
	add.s32 	%r1605, %r1563, %r1603;
	st.shared.u32 	[%r1605], %r334;
	st.shared.u32 	[%r1605+4], %r335;
	st.shared.u32 	[%r1605+8], %r336;
	st.shared.u32 	[%r1605+12], %r337;
	st.shared.u32 	[%r1605+16], %r338;
	st.shared.u32 	[%r1605+20], %r339;
	st.shared.u32 	[%r1605+24], %r340;
	st.shared.u32 	[%r1605+28], %r341;
	st.shared.u32 	[%r1605+32], %r342;
	st.shared.u32 	[%r1605+36], %r343;
	st.shared.u32 	[%r1605+40], %r344;
	st.shared.u32 	[%r1605+44], %r345;
	st.shared.u32 	[%r1605+48], %r346;
	st.shared.u32 	[%r1605+52], %r347;
	st.shared.u32 	[%r1605+56], %r348;
	st.shared.u32 	[%r1605+60], %r349;
	st.shared.u32 	[%r1605+64], %r350;
	bar.warp.sync 	-1;
	shl.b32 	%r1606, %r1599, 4;
	sub.s32 	%r1607, %r1602, %r1606;
	shl.b32 	%r1608, %r1607, 2;
	add.s32 	%r1609, %r1563, %r1608;
	ld.shared.u32 	%r1610, [%r1609];
	ld.shared.u32 	%r1611, [%r1609+128];
	ld.shared.u32 	%r1612, [%r1609+256];
	ld.shared.u32 	%r1613, [%r1609+384];
	ld.shared.u32 	%r1614, [%r1609+512];
	ld.shared.u32 	%r1615, [%r1609+640];
	ld.shared.u32 	%r1616, [%r1609+768];
	ld.shared.u32 	%r1617, [%r1609+896];
	ld.shared.u32 	%r1618, [%r1609+1024];
	ld.shared.u32 	%r1619, [%r1609+1152];
	ld.shared.u32 	%r1620, [%r1609+1280];
	ld.shared.u32 	%r1621, [%r1609+1408];
	ld.shared.u32 	%r1622, [%r1609+1536];
	ld.shared.u32 	%r1623, [%r1609+1664];
	ld.shared.u32 	%r1624, [%r1609+1792];
	ld.shared.u32 	%r1625, [%r1609+1920];
	ld.shared.u32 	%r1626, [%r1609+2048];
	and.b32  	%r1627, %r1, 31;
	and.b32  	%r1628, %r1, 992;
	mul.lo.s32 	%r1629, %r1628, 17;
	or.b32  	%r1630, %r1629, %r1627;
	cvt.u64.u32 	%rd658, %r1630;
	add.s64 	%rd659, %rd16, %rd658;
	cvta.to.global.u64 	%rd660, %rd676;
	shl.b64 	%rd661, %rd659, 2;
	add.s64 	%rd662, %rd660, %rd661;
	st.global.u32 	[%rd662], %r1610;
	st.global.u32 	[%rd662+128], %r1611;
	st.global.u32 	[%rd662+256], %r1612;
	st.global.u32 	[%rd662+384], %r1613;
	st.global.u32 	[%rd662+512], %r1614;
	st.global.u32 	[%rd662+640], %r1615;
	st.global.u32 	[%rd662+768], %r1616;
	st.global.u32 	[%rd662+896], %r1617;
	st.global.u32 	[%rd662+1024], %r1618;
	st.global.u32 	[%rd662+1152], %r1619;
	st.global.u32 	[%rd662+1280], %r1620;
	st.global.u32 	[%rd662+1408], %r1621;
	st.global.u32 	[%rd662+1536], %r1622;
	st.global.u32 	[%rd662+1664], %r1623;
	st.global.u32 	[%rd662+1792], %r1624;
	st.global.u32 	[%rd662+1920], %r1625;
	st.global.u32 	[%rd662+2048], %r1626;
	bra.uni 	$L__BB11_667;
$L__BB11_213:
	// begin inline asm
	mov.u32 %r1631, %laneid;
	// end inline asm
	shr.u32 	%r1632, %r1, 5;
	mul.lo.s32 	%r1633, %r1632, 544;
	mad.lo.s32 	%r1634, %r1631, 17, %r1633;
	shl.b32 	%r1635, %r1634, 2;
	add.s32 	%r1637, %r1563, %r1635;
	st.shared.u32 	[%r1637], %r334;
	st.shared.u32 	[%r1637+4], %r335;
	st.shared.u32 	[%r1637+8], %r336;
	st.shared.u32 	[%r1637+12], %r337;
	st.shared.u32 	[%r1637+16], %r338;
	st.shared.u32 	[%r1637+20], %r339;
	st.shared.u32 	[%r1637+24], %r340;
	st.shared.u32 	[%r1637+28], %r341;
	st.shared.u32 	[%r1637+32], %r342;
	st.shared.u32 	[%r1637+36], %r343;
	st.shared.u32 	[%r1637+40], %r344;
	st.shared.u32 	[%r1637+44], %r345;
	st.shared.u32 	[%r1637+48], %r346;
	st.shared.u32 	[%r1637+52], %r347;
	st.shared.u32 	[%r1637+56], %r348;
	st.shared.u32 	[%r1637+60], %r349;
	st.shared.u32 	[%r1637+64], %r350;
	bar.warp.sync 	-1;
	shl.b32 	%r1638, %r1631, 4;
	sub.s32 	%r1639, %r1634, %r1638;
	shl.b32 	%r1640, %r1639, 2;
	add.s32 	%r1641, %r1563, %r1640;
	ld.shared.u32 	%r1642, [%r1641];
	ld.shared.u32 	%r1643, [%r1641+128];
	ld.shared.u32 	%r1644, [%r1641+256];
	ld.shared.u32 	%r1645, [%r1641+384];
	ld.shared.u32 	%r1646, [%r1641+512];
	ld.shared.u32 	%r1647, [%r1641+640];
	ld.shared.u32 	%r1648, [%r1641+768];
	ld.shared.u32 	%r1649, [%r1641+896];
	ld.shared.u32 	%r1650, [%r1641+1024];
	ld.shared.u32 	%r1651, [%r1641+1152];
	ld.shared.u32 	%r1652, [%r1641+1280];
	ld.shared.u32 	%r1653, [%r1641+1408];
	ld.shared.u32 	%r1654, [%r1641+1536];
	ld.shared.u32 	%r1655, [%r1641+1664];
	ld.shared.u32 	%r1656, [%r1641+1792];
	ld.shared.u32 	%r1657, [%r1641+1920];
	ld.shared.u32 	%r1658, [%r1641+2048];
	and.b32  	%r1659, %r1, 31;
	and.b32  	%r1660, %r1, 992;
	mul.lo.s32 	%r1661, %r1660, 17;
	cvt.u64.u32 	%rd663, %r1661;
	cvt.u64.u32 	%rd664, %r1659;
	add.s64 	%rd665, %rd16, %rd664;
	add.s64 	%rd666, %rd665, %rd663;
	shl.b64 	%rd667, %rd666, 2;
	add.s64 	%rd668, %rd5, %rd667;
	st.global.u32 	[%rd668], %r1642;
	st.global.u32 	[%rd668+128], %r1643;
	st.global.u32 	[%rd668+256], %r1644;
	st.global.u32 	[%rd668+384], %r1645;
	st.global.u32 	[%rd668+512], %r1646;
	st.global.u32 	[%rd668+640], %r1647;
	st.global.u32 	[%rd668+768], %r1648;
	st.global.u32 	[%rd668+896], %r1649;
	st.global.u32 	[%rd668+1024], %r1650;
	st.global.u32 	[%rd668+1152], %r1651;
	st.global.u32 	[%rd668+1280], %r1652;
	st.global.u32 	[%rd668+1408], %r1653;
	st.global.u32 	[%rd668+1536], %r1654;
	st.global.u32 	[%rd668+1664], %r1655;
	st.global.u32 	[%rd668+1792], %r1656;
	st.global.u32 	[%rd668+1920], %r1657;
	st.global.u32 	[%rd668+2048], %r1658;
	bra.uni 	$L__BB11_667;
$L__BB11_214:
	ld.param.s8 	%rs2, [_ZN3cub18CUB_300001_SM_10006detail10merge_sort26DeviceMergeSortMergeKernelINS2_10policy_hubIN6thrust24THRUST_300001_SM_1000_NS6detail15normal_iteratorINS6_10device_ptrIiEEEEE9Policy600ESB_SB_SB_SB_m10my_compareiiEEvbT2_T3_T4_PT6_PT7_T5_PSH_SH_NS1_7vsmem_tE_param_0];
	sub.s64 	%rd39, %rd32, %rd7;
	min.u64 	%rd40, %rd39, 4352;
	cvt.u32.u64 	%r351, %rd40;
	shl.b64 	%rd41, %rd6, 3;
	add.s64 	%rd42, %rd3, %rd41;
	ld.global.u64 	%rd17, [%rd42];
	ld.global.u64 	%rd43, [%rd42+8];
	shr.u64 	%rd44, %rd35, 1;
	neg.s64 	%rd45, %rd35;
	and.b64  	%rd46, %rd45, %rd6;
	mul.lo.s64 	%rd18, %rd46, 4352;
	mul.lo.s64 	%rd19, %rd44, 4352;
	sub.s64 	%rd47, %rd6, %rd46;
	mul.lo.s64 	%rd48, %rd47, 4352;
	sub.s64 	%rd49, %rd17, %rd18;
	sub.s64 	%rd50, %rd43, %rd18;
	sub.s64 	%rd51, %rd32, %rd18;
	max.u64 	%rd52, %rd51, %rd19;
	sub.s64 	%rd53, %rd52, %rd19;
	sub.s64 	%rd54, %rd48, %rd49;
	min.u64 	%rd20, %rd54, %rd53;
	max.u64 	%rd55, %rd48, -4353;
	not.b64 	%rd56, %rd55;
	add.s64 	%rd57, %rd48, %rd56;
	sub.s64 	%rd58, %rd57, %rd50;
	or.b64  	%rd59, %rd45, %rd6;
	setp.eq.s64 	%p70, %rd59, -1;
	min.u64 	%rd60, %rd19, %rd51;
	selp.b64 	%rd61, %rd60, %rd50, %p70;
	selp.b64 	%rd62, %rd19, %rd58, %p70;
	min.u64 	%rd63, %rd62, %rd53;
	cvt.u32.u64 	%r848, %rd49;
	cvt.u32.u64 	%r849, %rd61;
	sub.s32 	%r352, %r849, %r848;
	cvt.u32.u64 	%r850, %rd63;
	cvt.u32.u64 	%r851, %rd20;
	sub.s32 	%r353, %r850, %r851;
	// begin inline asm
	griddepcontrol.wait;
	// end inline asm
	setp.eq.s16 	%p71, %rs2, 0;
	@%p71 bra 	$L__BB11_283;
	add.s64 	%rd64, %rd18, %rd19;
	add.s64 	%rd65, %rd64, %rd20;
	add.s32 	%r354, %r353, %r352;
	setp.ge.s32 	%p72, %r1, %r354;
	cvt.u64.u32 	%rd66, %r1;
	add.s64 	%rd67, %rd17, %rd66;
	shl.b64 	%rd68, %rd67, 2;
	add.s64 	%rd21, %rd4, %rd68;
	sub.s32 	%r853, %r1, %r352;
	cvt.s64.s32 	%rd69, %r853;
	add.s64 	%rd70, %rd65, %rd69;
	shl.b64 	%rd71, %rd70, 2;
	add.s64 	%rd22, %rd4, %rd71;
	@%p72 bra 	$L__BB11_219;
	setp.ge.s32 	%p73, %r1, %r352;
	@%p73 bra 	$L__BB11_218;
	ld.global.u32 	%r1795, [%rd21];
	bra.uni 	$L__BB11_219;
$L__BB11_218:
	ld.global.u32 	%r1795, [%rd22];
$L__BB11_219:
	add.s32 	%r358, %r1, 256;
	setp.ge.s32 	%p74, %r358, %r354;
	@%p74 bra 	$L__BB11_223;
	setp.lt.s32 	%p75, %r358, %r352;
	@%p75 bra 	$L__BB11_222;
	ld.global.u32 	%r1796, [%rd22+1024];
	bra.uni 	$L__BB11_223;
$L__BB11_222:
	ld.global.u32 	%r1796, [%rd21+1024];
$L__BB11_223:
	add.s32 	%r362, %r1, 512;
	setp.ge.s32 	%p76, %r362, %r354;
	@%p76 bra 	$L__BB11_227;
	setp.lt.s32 	%p77, %r362, %r352;
	@%p77 bra 	$L__BB11_226;
	ld.global.u32 	%r1797, [%rd22+2048];
	bra.uni 	$L__BB11_227;
$L__BB11_226:
	ld.global.u32 	%r1797, [%rd21+2048];
$L__BB11_227:
	add.s32 	%r366, %r1, 768;
	setp.ge.s32 	%p78, %r366, %r354;
	@%p78 bra 	$L__BB11_231;
	setp.lt.s32 	%p79, %r366, %r352;
	@%p79 bra 	$L__BB11_230;
	ld.global.u32 	%r1798, [%rd22+3072];
	bra.uni 	$L__BB11_231;
$L__BB11_230:
	ld.global.u32 	%r1798, [%rd21+3072];
$L__BB11_231:
	or.b32  	%r370, %r1, 1024;
	setp.ge.s32 	%p80, %r370, %r354;
	@%p80 bra 	$L__BB11_235;
	setp.lt.s32 	%p81, %r370, %r352;
	@%p81 bra 	$L__BB11_234;
	ld.global.u32 	%r1799, [%rd22+4096];
	bra.uni 	$L__BB11_235;
$L__BB11_234:
	ld.global.u32 	%r1799, [%rd21+4096];
$L__BB11_235:
	add.s32 	%r374, %r1, 1280;
	setp.ge.s32 	%p82, %r374, %r354;
	@%p82 bra 	$L__BB11_239;
	setp.lt.s32 	%p83, %r374, %r352;
	@%p83 bra 	$L__BB11_238;
	ld.global.u32 	%r1800, [%rd22+5120];
	bra.uni 	$L__BB11_239;
$L__BB11_238:
	ld.global.u32 	%r1800, [%rd21+5120];
$L__BB11_239:
	add.s32 	%r378, %r1, 1536;
	setp.ge.s32 	%p84, %r378, %r354;
	@%p84 bra 	$L__BB11_243;
	setp.lt.s32 	%p85, %r378, %r352;
	@%p85 bra 	$L__BB11_242;
	ld.global.u32 	%r1801, [%rd22+6144];
	bra.uni 	$L__BB11_243;
$L__BB11_242:
	ld.global.u32 	%r1801, [%rd21+6144];
$L__BB11_243:
	add.s32 	%r382, %r1, 1792;
	setp.ge.s32 	%p86, %r382, %r354;
	@%p86 bra 	$L__BB11_247;
	setp.lt.s32 	%p87, %r382, %r352;
	@%p87 bra 	$L__BB11_246;
	ld.global.u32 	%r1802, [%rd22+7168];
	bra.uni 	$L__BB11_247;
$L__BB11_246:
	ld.global.u32 	%r1802, [%rd21+7168];
$L__BB11_247:
	or.b32  	%r386, %r1, 2048;
	setp.ge.s32 	%p88, %r386, %r354;
	@%p88 bra 	$L__BB11_251;
	setp.lt.s32 	%p89, %r386, %r352;
	@%p89 bra 	$L__BB11_250;
	ld.global.u32 	%r1803, [%rd22+8192];
	bra.uni 	$L__BB11_251;
$L__BB11_250:
	ld.global.u32 	%r1803, [%rd21+8192];
$L__BB11_251:
	add.s32 	%r390, %r1, 2304;
	setp.ge.s32 	%p90, %r390, %r354;
	@%p90 bra 	$L__BB11_255;
	setp.lt.s32 	%p91, %r390, %r352;
	@%p91 bra 	$L__BB11_254;
	ld.global.u32 	%r1804, [%rd22+9216];
	bra.uni 	$L__BB11_255;
$L__BB11_254:
	ld.global.u32 	%r1804, [%rd21+9216];
$L__BB11_255:
	add.s32 	%r394, %r1, 2560;
	setp.ge.s32 	%p92, %r394, %r354;
	@%p92 bra 	$L__BB11_259;
	setp.lt.s32 	%p93, %r394, %r352;
	@%p93 bra 	$L__BB11_258;
	ld.global.u32 	%r1805, [%rd22+10240];
	bra.uni 	$L__BB11_259;
$L__BB11_258:
	ld.global.u32 	%r1805, [%rd21+10240];
$L__BB11_259:
	add.s32 	%r398, %r1, 2816;
	setp.ge.s32 	%p94, %r398, %r354;
	@%p94 bra 	$L__BB11_263;
	setp.lt.s32 	%p95, %r398, %r352;
	@%p95 bra 	$L__BB11_262;
	ld.global.u32 	%r1806, [%rd22+11264];
	bra.uni 	$L__BB11_263;
$L__BB11_262:
	ld.global.u32 	%r1806, [%rd21+11264];
$L__BB11_263:
	or.b32  	%r402, %r1, 3072;
	setp.ge.s32 	%p96, %r402, %r354;
	@%p96 bra 	$L__BB11_267;
	setp.lt.s32 	%p97, %r402, %r352;
	@%p97 bra 	$L__BB11_266;
	ld.global.u32 	%r1807, [%rd22+12288];
	bra.uni 	$L__BB11_267;
$L__BB11_266:
	ld.global.u32 	%r1807, [%rd21+12288];
$L__BB11_267:
	add.s32 	%r406, %r1, 3328;
	setp.ge.s32 	%p98, %r406, %r354;
	@%p98 bra 	$L__BB11_271;
	setp.lt.s32 	%p99, %r406, %r352;
	@%p99 bra 	$L__BB11_270;
	ld.global.u32 	%r1808, [%rd22+13312];
	bra.uni 	$L__BB11_271;
$L__BB11_270:
	ld.global.u32 	%r1808, [%rd21+13312];
$L__BB11_271:
	add.s32 	%r410, %r1, 3584;
	setp.ge.s32 	%p100, %r410, %r354;
	@%p100 bra 	$L__BB11_275;
	setp.lt.s32 	%p101, %r410, %r352;
	@%p101 bra 	$L__BB11_274;
	ld.global.u32 	%r1809, [%rd22+14336];
	bra.uni 	$L__BB11_275;
$L__BB11_274:
	ld.global.u32 	%r1809, [%rd21+14336];
$L__BB11_275:
	add.s32 	%r414, %r1, 3840;
	setp.ge.s32 	%p102, %r414, %r354;
	@%p102 bra 	$L__BB11_279;
	setp.lt.s32 	%p103, %r414, %r352;
	@%p103 bra 	$L__BB11_278;
	ld.global.u32 	%r1810, [%rd22+15360];
	bra.uni 	$L__BB11_279;
$L__BB11_278:
	ld.global.u32 	%r1810, [%rd21+15360];
$L__BB11_279:
	or.b32  	%r418, %r1, 4096;
	setp.ge.s32 	%p104, %r418, %r354;
	@%p104 bra 	$L__BB11_317;
	setp.lt.s32 	%p105, %r418, %r352;
	@%p105 bra 	$L__BB11_282;
	ld.global.u32 	%r1811, [%rd22+16384];
	bra.uni 	$L__BB11_317;
$L__BB11_282:
	ld.global.u32 	%r1811, [%rd21+16384];
	bra.uni 	$L__BB11_317;
$L__BB11_283:
	add.s64 	%rd72, %rd18, %rd19;
	add.s64 	%rd23, %rd72, %rd20;
	add.s32 	%r421, %r353, %r352;
	setp.ge.s32 	%p106, %r1, %r421;
	@%p106 bra 	$L__BB11_285;
	setp.lt.s32 	%p107, %r1, %r352;
	sub.s32 	%r871, %r1, %r352;
	cvt.s64.s32 	%rd73, %r871;
	cvt.u64.u32 	%rd74, %r1;
	selp.b64 	%rd75, %rd17, %rd23, %p107;
	selp.b64 	%rd76, %rd74, %rd73, %p107;
	add.s64 	%rd77, %rd76, %rd75;
	shl.b64 	%rd78, %rd77, 2;
	add.s64 	%rd79, %rd2, %rd78;
	ld.global.u32 	%r1795, [%rd79];
$L__BB11_285:
	add.s32 	%r424, %r1, 256;
	setp.ge.s32 	%p108, %r424, %r421;
	@%p108 bra 	$L__BB11_287;
	setp.lt.s32 	%p109, %r424, %r352;
	sub.s32 	%r873, %r424, %r352;
	cvt.s64.s32 	%rd80, %r873;
	cvt.u64.u32 	%rd81, %r424;
	selp.b64 	%rd82, %rd17, %rd23, %p109;
	selp.b64 	%rd83, %rd81, %rd80, %p109;
	add.s64 	%rd84, %rd83, %rd82;
	shl.b64 	%rd85, %rd84, 2;
	add.s64 	%rd86, %rd2, %rd85;
	ld.global.u32 	%r1796, [%rd86];
$L__BB11_287:
	add.s32 	%r427, %r1, 512;
	setp.ge.s32 	%p110, %r427, %r421;
	@%p110 bra 	$L__BB11_289;
	setp.lt.s32 	%p111, %r427, %r352;
	sub.s32 	%r875, %r427, %r352;
	cvt.s64.s32 	%rd87, %r875;
	cvt.u64.u32 	%rd88, %r427;
	selp.b64 	%rd89, %rd17, %rd23, %p111;
	selp.b64 	%rd90, %rd88, %rd87, %p111;
	add.s64 	%rd91, %rd90, %rd89;
	shl.b64 	%rd92, %rd91, 2;
	add.s64 	%rd93, %rd2, %rd92;
	ld.global.u32 	%r1797, [%rd93];
$L__BB11_289:
	add.s32 	%r430, %r1, 768;
	setp.ge.s32 	%p112, %r430, %r421;
	@%p112 bra 	$L__BB11_291;
	setp.lt.s32 	%p113, %r430, %r352;
	sub.s32 	%r877, %r430, %r352;
	cvt.s64.s32 	%rd94, %r877;
	cvt.u64.u32 	%rd95, %r430;
	selp.b64 	%rd96, %rd17, %rd23, %p113;
	selp.b64 	%rd97, %rd95, %rd94, %p113;
	add.s64 	%rd98, %rd97, %rd96;
	shl.b64 	%rd99, %rd98, 2;
	add.s64 	%rd100, %rd2, %rd99;
	ld.global.u32 	%r1798, [%rd100];
$L__BB11_291:
	or.b32  	%r433, %r1, 1024;
	setp.ge.s32 	%p114, %r433, %r421;
	@%p114 bra 	$L__BB11_293;
	setp.lt.s32 	%p115, %r433, %r352;
	sub.s32 	%r879, %r433, %r352;
	cvt.s64.s32 	%rd101, %r879;
	cvt.u64.u32 	%rd102, %r433;
	selp.b64 	%rd103, %rd17, %rd23, %p115;
	selp.b64 	%rd104, %rd102, %rd101, %p115;
	add.s64 	%rd105, %rd104, %rd103;
	shl.b64 	%rd106, %rd105, 2;
	add.s64 	%rd107, %rd2, %rd106;
	ld.global.u32 	%r1799, [%rd107];
$L__BB11_293:
	add.s32 	%r436, %r1, 1280;
	setp.ge.s32 	%p116, %r436, %r421;
	@%p116 bra 	$L__BB11_295;
	setp.lt.s32 	%p117, %r436, %r352;
	sub.s32 	%r881, %r436, %r352;
	cvt.s64.s32 	%rd108, %r881;
	cvt.u64.u32 	%rd109, %r436;
	selp.b64 	%rd110, %rd17, %rd23, %p117;
	selp.b64 	%rd111, %rd109, %rd108, %p117;
	add.s64 	%rd112, %rd111, %rd110;
	shl.b64 	%rd113, %rd112, 2;
	add.s64 	%rd114, %rd2, %rd113;
	ld.global.u32 	%r1800, [%rd114];
$L__BB11_295:
	add.s32 	%r439, %r1, 1536;
	setp.ge.s32 	%p118, %r439, %r421;
	@%p118 bra 	$L__BB11_297;
	setp.lt.s32 	%p119, %r439, %r352;
	sub.s32 	%r883, %r439, %r352;
	cvt.s64.s32 	%rd115, %r883;
	cvt.u64.u32 	%rd116, %r439;
	selp.b64 	%rd117, %rd17, %rd23, %p119;
	selp.b64 	%rd118, %rd116, %rd115, %p119;
	add.s64 	%rd119, %rd118, %rd117;
	shl.b64 	%rd120, %rd119, 2;
	add.s64 	%rd121, %rd2, %rd120;
	ld.global.u32 	%r1801, [%rd121];
$L__BB11_297:
	add.s32 	%r442, %r1, 1792;
	setp.ge.s32 	%p120, %r442, %r421;
	@%p120 bra 	$L__BB11_299;
	setp.lt.s32 	%p121, %r442, %r352;
	sub.s32 	%r885, %r442, %r352;
	cvt.s64.s32 	%rd122, %r885;
	cvt.u64.u32 	%rd123, %r442;
	selp.b64 	%rd124, %rd17, %rd23, %p121;
	selp.b64 	%rd125, %rd123, %rd122, %p121;
	add.s64 	%rd126, %rd125, %rd124;
	shl.b64 	%rd127, %rd126, 2;
	add.s64 	%rd128, %rd2, %rd127;
	ld.global.u32 	%r1802, [%rd128];
$L__BB11_299:
	or.b32  	%r445, %r1, 2048;
	setp.ge.s32 	%p122, %r445, %r421;
	@%p122 bra 	$L__BB11_301;
	setp.lt.s32 	%p123, %r445, %r352;
	sub.s32 	%r887, %r445, %r352;
	cvt.s64.s32 	%rd129, %r887;
	cvt.u64.u32 	%rd130, %r445;
	selp.b64 	%rd131, %rd17, %rd23, %p123;
	selp.b64 	%rd132, %rd130, %rd129, %p123;
	add.s64 	%rd133, %rd132, %rd131;
	shl.b64 	%rd134, %rd133, 2;
	add.s64 	%rd135, %rd2, %rd134;
	ld.global.u32 	%r1803, [%rd135];
$L__BB11_301:
	add.s32 	%r448, %r1, 2304;
	setp.ge.s32 	%p124, %r448, %r421;
	@%p124 bra 	$L__BB11_303;
	setp.lt.s32 	%p125, %r448, %r352;
	sub.s32 	%r889, %r448, %r352;
	cvt.s64.s32 	%rd136, %r889;
	cvt.u64.u32 	%rd137, %r448;
	selp.b64 	%rd138, %rd17, %rd23, %p125;
	selp.b64 	%rd139, %rd137, %rd136, %p125;
	add.s64 	%rd140, %rd139, %rd138;
	shl.b64 	%rd141, %rd140, 2;
	add.s64 	%rd142, %rd2, %rd141;
	ld.global.u32 	%r1804, [%rd142];
$L__BB11_303:
	add.s32 	%r451, %r1, 2560;
	setp.ge.s32 	%p126, %r451, %r421;
	@%p126 bra 	$L__BB11_305;
	setp.lt.s32 	%p127, %r451, %r352;
	sub.s32 	%r891, %r451, %r352;
	cvt.s64.s32 	%rd143, %r891;
	cvt.u64.u32 	%rd144, %r451;
	selp.b64 	%rd145, %rd17, %rd23, %p127;
	selp.b64 	%rd146, %rd144, %rd143, %p127;
	add.s64 	%rd147, %rd146, %rd145;
	shl.b64 	%rd148, %rd147, 2;
	add.s64 	%rd149, %rd2, %rd148;
	ld.global.u32 	%r1805, [%rd149];
$L__BB11_305:
	add.s32 	%r454, %r1, 2816;
	setp.ge.s32 	%p128, %r454, %r421;
	@%p128 bra 	$L__BB11_307;
	setp.lt.s32 	%p129, %r454, %r352;
	sub.s32 	%r893, %r454, %r352;
	cvt.s64.s32 	%rd150, %r893;
	cvt.u64.u32 	%rd151, %r454;
	selp.b64 	%rd152, %rd17, %rd23, %p129;
	selp.b64 	%rd153, %rd151, %rd150, %p129;
	add.s64 	%rd154, %rd153, %rd152;
	shl.b64 	%rd155, %rd154, 2;
	add.s64 	%rd156, %rd2, %rd155;
	ld.global.u32 	%r1806, [%rd156];
$L__BB11_307:
	or.b32  	%r457, %r1, 3072;
	setp.ge.s32 	%p130, %r457, %r421;
	@%p130 bra 	$L__BB11_309;
	setp.lt.s32 	%p131, %r457, %r352;
	sub.s32 	%r895, %r457, %r352;
	cvt.s64.s32 	%rd157, %r895;
	cvt.u64.u32 	%rd158, %r457;
	selp.b64 	%rd159, %rd17, %rd23, %p131;
	selp.b64 	%rd160, %rd158, %rd157, %p131;
	add.s64 	%rd161, %rd160, %rd159;
	shl.b64 	%rd162, %rd161, 2;
	add.s64 	%rd163, %rd2, %rd162;
	ld.global.u32 	%r1807, [%rd163];
$L__BB11_309:
	add.s32 	%r460, %r1, 3328;
	setp.ge.s32 	%p132, %r460, %r421;
	@%p132 bra 	$L__BB11_311;
	setp.lt.s32 	%p133, %r460, %r352;
	sub.s32 	%r897, %r460, %r352;
	cvt.s64.s32 	%rd164, %r897;
	cvt.u64.u32 	%rd165, %r460;
	selp.b64 	%rd166, %rd17, %rd23, %p133;
	selp.b64 	%rd167, %rd165, %rd164, %p133;
	add.s64 	%rd168, %rd167, %rd166;
	shl.b64 	%rd169, %rd168, 2;
	add.s64 	%rd170, %rd2, %rd169;
	ld.global.u32 	%r1808, [%rd170];
$L__BB11_311:
	add.s32 	%r463, %r1, 3584;
	setp.ge.s32 	%p134, %r463, %r421;
	@%p134 bra 	$L__BB11_313;
	setp.lt.s32 	%p135, %r463, %r352;
	sub.s32 	%r899, %r463, %r352;
	cvt.s64.s32 	%rd171, %r899;
	cvt.u64.u32 	%rd172, %r463;
	selp.b64 	%rd173, %rd17, %rd23, %p135;
	selp.b64 	%rd174, %rd172, %rd171, %p135;
	add.s64 	%rd175, %rd174, %rd173;
	shl.b64 	%rd176, %rd175, 2;
	add.s64 	%rd177, %rd2, %rd176;
	ld.global.u32 	%r1809, [%rd177];
$L__BB11_313:
	add.s32 	%r466, %r1, 3840;
	setp.ge.s32 	%p136, %r466, %r421;
	@%p136 bra 	$L__BB11_315;
	setp.lt.s32 	%p137, %r466, %r352;
	sub.s32 	%r901, %r466, %r352;
	cvt.s64.s32 	%rd178, %r901;
	cvt.u64.u32 	%rd179, %r466;
	selp.b64 	%rd180, %rd17, %rd23, %p137;
	selp.b64 	%rd181, %rd179, %rd178, %p137;
	add.s64 	%rd182, %rd181, %rd180;
	shl.b64 	%rd183, %rd182, 2;
	add.s64 	%rd184, %rd2, %rd183;
	ld.global.u32 	%r1810, [%rd184];
$L__BB11_315:
	or.b32  	%r469, %r1, 4096;
	setp.ge.s32 	%p138, %r469, %r421;
	@%p138 bra 	$L__BB11_317;
	setp.lt.s32 	%p139, %r469, %r352;
	sub.s32 	%r903, %r469, %r352;
	cvt.s64.s32 	%rd185, %r903;
	cvt.u64.u32 	%rd186, %r469;
	selp.b64 	%rd187, %rd17, %rd23, %p139;
	selp.b64 	%rd188, %rd186, %rd185, %p139;
	add.s64 	%rd189, %rd188, %rd187;
	shl.b64 	%rd190, %rd189, 2;
	add.s64 	%rd191, %rd2, %rd190;
	ld.global.u32 	%r1811, [%rd191];
$L__BB11_317:
	ld.param.s8 	%rs3, [_ZN3cub18CUB_300001_SM_10006detail10merge_sort26DeviceMergeSortMergeKernelINS2_10policy_hubIN6thrust24THRUST_300001_SM_1000_NS6detail15normal_iteratorINS6_10device_ptrIiEEEEE9Policy600ESB_SB_SB_SB_m10my_compareiiEEvbT2_T3_T4_PT6_PT7_T5_PSH_SH_NS1_7vsmem_tE_param_0];
	setp.eq.s16 	%p140, %rs3, 0;
	shl.b32 	%r904, %r1, 2;
	mov.u32 	%r905, _ZZN3cub18CUB_300001_SM_10006detail10merge_sort26DeviceMergeSortMergeKernelINS2_10policy_hubIN6thrust24THRUST_300001_SM_1000_NS6detail15normal_iteratorINS6_10device_ptrIiEEEEE9Policy600ESB_SB_SB_SB_m10my_compareiiEEvbT2_T3_T4_PT6_PT7_T5_PSH_SH_NS1_7vsmem_tEE19static_temp_storage;
	add.s32 	%r906, %r905, %r904;
	st.shared.u32 	[%r906], %r1795;
	add.s32 	%r488, %r1, 256;
	st.shared.u32 	[%r906+1024], %r1796;
	add.s32 	%r489, %r1, 512;
	st.shared.u32 	[%r906+2048], %r1797;
	add.s32 	%r490, %r1, 768;
	st.shared.u32 	[%r906+3072], %r1798;
	or.b32  	%r491, %r1, 1024;
	st.shared.u32 	[%r906+4096], %r1799;
	add.s32 	%r492, %r1, 1280;
	st.shared.u32 	[%r906+5120], %r1800;
	add.s32 	%r493, %r1, 1536;
	st.shared.u32 	[%r906+6144], %r1801;
	add.s32 	%r494, %r1, 1792;
	st.shared.u32 	[%r906+7168], %r1802;
	or.b32  	%r495, %r1, 2048;
	st.shared.u32 	[%r906+8192], %r1803;
	add.s32 	%r496, %r1, 2304;
	st.shared.u32 	[%r906+9216], %r1804;
	add.s32 	%r497, %r1, 2560;
	st.shared.u32 	[%r906+10240], %r1805;
	add.s32 	%r498, %r1, 2816;
	st.shared.u32 	[%r906+11264], %r1806;
	or.b32  	%r499, %r1, 3072;
	st.shared.u32 	[%r906+12288], %r1807;
	add.s32 	%r500, %r1, 3328;
	st.shared.u32 	[%r906+13312], %r1808;
	add.s32 	%r501, %r1, 3584;
	st.shared.u32 	[%r906+14336], %r1809;
	add.s32 	%r502, %r1, 3840;
	st.shared.u32 	[%r906+15360], %r1810;
	or.b32  	%r503, %r1, 4096;
	st.shared.u32 	[%r906+16384], %r1811;
	@%p140 bra 	$L__BB11_386;
	add.s64 	%rd192, %rd18, %rd19;
	add.s64 	%rd193, %rd192, %rd20;
	add.s32 	%r504, %r353, %r352;
	setp.ge.s32 	%p141, %r1, %r504;
	cvt.u64.u32 	%rd194, %r1;
	add.s64 	%rd195, %rd17, %rd194;
	shl.b64 	%rd196, %rd195, 2;
	add.s64 	%rd24, %rd5, %rd196;
	sub.s32 	%r908, %r1, %r352;
	cvt.s64.s32 	%rd197, %r908;
	add.s64 	%rd198, %rd193, %rd197;
	shl.b64 	%rd199, %rd198, 2;
	add.s64 	%rd25, %rd5, %rd199;
	@%p141 bra 	$L__BB11_322;
	setp.ge.s32 	%p142, %r1, %r352;
	@%p142 bra 	$L__BB11_321;
	ld.global.u32 	%r1844, [%rd24];
	bra.uni 	$L__BB11_322;
$L__BB11_321:
	ld.global.u32 	%r1844, [%rd25];
$L__BB11_322:
	setp.ge.s32 	%p143, %r488, %r504;
	@%p143 bra 	$L__BB11_326;
	setp.lt.s32 	%p144, %r488, %r352;
	@%p144 bra 	$L__BB11_325;
	ld.global.u32 	%r1845, [%rd25+1024];
	bra.uni 	$L__BB11_326;
$L__BB11_325:
	ld.global.u32 	%r1845, [%rd24+1024];
$L__BB11_326:
	setp.ge.s32 	%p145, %r489, %r504;
	@%p145 bra 	$L__BB11_330;
	setp.lt.s32 	%p146, %r489, %r352;
	@%p146 bra 	$L__BB11_329;
	ld.global.u32 	%r1846, [%rd25+2048];
	bra.uni 	$L__BB11_330;
$L__BB11_329:
	ld.global.u32 	%r1846, [%rd24+2048];
$L__BB11_330:
	setp.ge.s32 	%p147, %r490, %r504;
	@%p147 bra 	$L__BB11_334;
	setp.lt.s32 	%p148, %r490, %r352;
	@%p148 bra 	$L__BB11_333;
	ld.global.u32 	%r1847, [%rd25+3072];
	bra.uni 	$L__BB11_334;
$L__BB11_333:
	ld.global.u32 	%r1847, [%rd24+3072];
$L__BB11_334:
	setp.ge.s32 	%p149, %r491, %r504;
	@%p149 bra 	$L__BB11_338;
	setp.lt.s32 	%p150, %r491, %r352;
	@%p150 bra 	$L__BB11_337;
	ld.global.u32 	%r1848, [%rd25+4096];
	bra.uni 	$L__BB11_338;
$L__BB11_337:
	ld.global.u32 	%r1848, [%rd24+4096];
$L__BB11_338:
	setp.ge.s32 	%p151, %r492, %r504;
	@%p151 bra 	$L__BB11_342;
	setp.lt.s32 	%p152, %r492, %r352;
	@%p152 bra 	$L__BB11_341;
	ld.global.u32 	%r1849, [%rd25+5120];
	bra.uni 	$L__BB11_342;
$L__BB11_341:
	ld.global.u32 	%r1849, [%rd24+5120];
$L__BB11_342:
	setp.ge.s32 	%p153, %r493, %r504;
	@%p153 bra 	$L__BB11_346;
	setp.lt.s32 	%p154, %r493, %r352;
	@%p154 bra 	$L__BB11_345;
	ld.global.u32 	%r1850, [%rd25+6144];
	bra.uni 	$L__BB11_346;
$L__BB11_345:
	ld.global.u32 	%r1850, [%rd24+6144];
$L__BB11_346:
	setp.ge.s32 	%p155, %r494, %r504;
	@%p155 bra 	$L__BB11_350;
	setp.lt.s32 	%p156, %r494, %r352;
	@%p156 bra 	$L__BB11_349;
	ld.global.u32 	%r1851, [%rd25+7168];
	bra.uni 	$L__BB11_350;
$L__BB11_349:
	ld.global.u32 	%r1851, [%rd24+7168];
$L__BB11_350:
	setp.ge.s32 	%p157, %r495, %r504;
	@%p157 bra 	$L__BB11_354;
	setp.lt.s32 	%p158, %r495, %r352;
	@%p158 bra 	$L__BB11_353;
	ld.global.u32 	%r1852, [%rd25+8192];
	bra.uni 	$L__BB11_354;
$L__BB11_353:
	ld.global.u32 	%r1852, [%rd24+8192];
$L__BB11_354:
	setp.ge.s32 	%p159, %r496, %r504;
	@%p159 bra 	$L__BB11_358;
	setp.lt.s32 	%p160, %r496, %r352;
	@%p160 bra 	$L__BB11_357;
	ld.global.u32 	%r1853, [%rd25+9216];
	bra.uni 	$L__BB11_358;
$L__BB11_357:
	ld.global.u32 	%r1853, [%rd24+9216];
$L__BB11_358:
	setp.ge.s32 	%p161, %r497, %r504;
	@%p161 bra 	$L__BB11_362;
	setp.lt.s32 	%p162, %r497, %r352;
	@%p162 bra 	$L__BB11_361;
	ld.global.u32 	%r1854, [%rd25+10240];
	bra.uni 	$L__BB11_362;
$L__BB11_361:
	ld.global.u32 	%r1854, [%rd24+10240];
$L__BB11_362:
	setp.ge.s32 	%p163, %r498, %r504;
	@%p163 bra 	$L__BB11_366;
	setp.lt.s32 	%p164, %r498, %r352;
	@%p164 bra 	$L__BB11_365;
	ld.global.u32 	%r1855, [%rd25+11264];
	bra.uni 	$L__BB11_366;
$L__BB11_365:
	ld.global.u32 	%r1855, [%rd24+11264];
$L__BB11_366:
	setp.ge.s32 	%p165, %r499, %r504;
	@%p165 bra 	$L__BB11_370;
	setp.lt.s32 	%p166, %r499, %r352;
	@%p166 bra 	$L__BB11_369;
	ld.global.u32 	%r1856, [%rd25+12288];
	bra.uni 	$L__BB11_370;
$L__BB11_369:
	ld.global.u32 	%r1856, [%rd24+12288];
$L__BB11_370:
	setp.ge.s32 	%p167, %r500, %r504;
	@%p167 bra 	$L__BB11_374;
	setp.lt.s32 	%p168, %r500, %r352;
	@%p168 bra 	$L__BB11_373;
	ld.global.u32 	%r1857, [%rd25+13312];
	bra.uni 	$L__BB11_374;
$L__BB11_373:
	ld.global.u32 	%r1857, [%rd24+13312];
$L__BB11_374:
	setp.ge.s32 	%p169, %r501, %r504;
	@%p169 bra 	$L__BB11_378;
	setp.lt.s32 	%p170, %r501, %r352;
	@%p170 bra 	$L__BB11_377;
	ld.global.u32 	%r1858, [%rd25+14336];
	bra.uni 	$L__BB11_378;
$L__BB11_377:
	ld.global.u32 	%r1858, [%rd24+14336];
$L__BB11_378:
	setp.ge.s32 	%p171, %r502, %r504;
	@%p171 bra 	$L__BB11_382;
	setp.lt.s32 	%p172, %r502, %r352;
	@%p172 bra 	$L__BB11_381;
	ld.global.u32 	%r1859, [%rd25+15360];
	bra.uni 	$L__BB11_382;
$L__BB11_381:
	ld.global.u32 	%r1859, [%rd24+15360];
$L__BB11_382:
	setp.ge.s32 	%p173, %r503, %r504;
	@%p173 bra 	$L__BB11_420;
	setp.lt.s32 	%p174, %r503, %r352;
	@%p174 bra 	$L__BB11_385;
	ld.global.u32 	%r1860, [%rd25+16384];
	bra.uni 	$L__BB11_420;
$L__BB11_385:
	ld.global.u32 	%r1860, [%rd24+16384];
	bra.uni 	$L__BB11_420;
$L__BB11_386:
	add.s64 	%rd200, %rd18, %rd19;
	add.s64 	%rd26, %rd200, %rd20;
	add.s32 	%r555, %r353, %r352;
	setp.ge.s32 	%p175, %r1, %r555;
	@%p175 bra 	$L__BB11_388;
	setp.lt.s32 	%p176, %r1, %r352;
	sub.s32 	%r926, %r1, %r352;
	cvt.s64.s32 	%rd201, %r926;
	cvt.u64.u32 	%rd202, %r1;
	selp.b64 	%rd203, %rd17, %rd26, %p176;
	selp.b64 	%rd204, %rd202, %rd201, %p176;
	add.s64 	%rd205, %rd204, %rd203;
	shl.b64 	%rd206, %rd205, 2;
	add.s64 	%rd207, %rd1, %rd206;
	ld.global.u32 	%r1844, [%rd207];
$L__BB11_388:
	setp.ge.s32 	%p177, %r488, %r555;
	@%p177 bra 	$L__BB11_390;
	setp.lt.s32 	%p178, %r488, %r352;
	sub.s32 	%r928, %r488, %r352;
	cvt.s64.s32 	%rd208, %r928;
	cvt.u64.u32 	%rd209, %r488;
	selp.b64 	%rd210, %rd17, %rd26, %p178;
	selp.b64 	%rd211, %rd209, %rd208, %p178;
	add.s64 	%rd212, %rd211, %rd210;
	shl.b64 	%rd213, %rd212, 2;
	add.s64 	%rd214, %rd1, %rd213;
	ld.global.u32 	%r1845, [%rd214];
$L__BB11_390:
	setp.ge.s32 	%p179, %r489, %r555;
	@%p179 bra 	$L__BB11_392;
	setp.lt.s32 	%p180, %r489, %r352;
	sub.s32 	%r930, %r489, %r352;
	cvt.s64.s32 	%rd215, %r930;
	cvt.u64.u32 	%rd216, %r489;
	selp.b64 	%rd217, %rd17, %rd26, %p180;
	selp.b64 	%rd218, %rd216, %rd215, %p180;
	add.s64 	%rd219, %rd218, %rd217;
	shl.b64 	%rd220, %rd219, 2;
	add.s64 	%rd221, %rd1, %rd220;
	ld.global.u32 	%r1846, [%rd221];
$L__BB11_392:
	setp.ge.s32 	%p181, %r490, %r555;
	@%p181 bra 	$L__BB11_394;
	setp.lt.s32 	%p182, %r490, %r352;
	sub.s32 	%r932, %r490, %r352;
	cvt.s64.s32 	%rd222, %r932;
	cvt.u64.u32 	%rd223, %r490;
	selp.b64 	%rd224, %rd17, %rd26, %p182;
	selp.b64 	%rd225, %rd223, %rd222, %p182;
	add.s64 	%rd226, %rd225, %rd224;
	shl.b64 	%rd227, %rd226, 2;
	add.s64 	%rd228, %rd1, %rd227;
	ld.global.u32 	%r1847, [%rd228];
$L__BB11_394:
	setp.ge.s32 	%p183, %r491, %r555;
	@%p183 bra 	$L__BB11_396;
	setp.lt.s32 	%p184, %r491, %r352;
	sub.s32 	%r934, %r491, %r352;
	cvt.s64.s32 	%rd229, %r934;
	cvt.u64.u32 	%rd230, %r491;
	selp.b64 	%rd231, %rd17, %rd26, %p184;
	selp.b64 	%rd232, %rd230, %rd229, %p184;
	add.s64 	%rd233, %rd232, %rd231;
	shl.b64 	%rd234, %rd233, 2;
	add.s64 	%rd235, %rd1, %rd234;
	ld.global.u32 	%r1848, [%rd235];
$L__BB11_396:
	setp.ge.s32 	%p185, %r492, %r555;
	@%p185 bra 	$L__BB11_398;
	setp.lt.s32 	%p186, %r492, %r352;
	sub.s32 	%r936, %r492, %r352;
	cvt.s64.s32 	%rd236, %r936;
	cvt.u64.u32 	%rd237, %r492;
	selp.b64 	%rd238, %rd17, %rd26, %p186;
	selp.b64 	%rd239, %rd237, %rd236, %p186;
	add.s64 	%rd240, %rd239, %rd238;
	shl.b64 	%rd241, %rd240, 2;
	add.s64 	%rd242, %rd1, %rd241;
	ld.global.u32 	%r1849, [%rd242];
$L__BB11_398:
	setp.ge.s32 	%p187, %r493, %r555;
	@%p187 bra 	$L__BB11_400;
	setp.lt.s32 	%p188, %r493, %r352;
	sub.s32 	%r938, %r493, %r352;
	cvt.s64.s32 	%rd243, %r938;
	cvt.u64.u32 	%rd244, %r493;
	selp.b64 	%rd245, %rd17, %rd26, %p188;
	selp.b64 	%rd246, %rd244, %rd243, %p188;
	add.s64 	%rd247, %rd246, %rd245;
	shl.b64 	%rd248, %rd247, 2;
	add.s64 	%rd249, %rd1, %rd248;
	ld.global.u32 	%r1850, [%rd249];
$L__BB11_400:
	setp.ge.s32 	%p189, %r494, %r555;
	@%p189 bra 	$L__BB11_402;
	setp.lt.s32 	%p190, %r494, %r352;
	sub.s32 	%r940, %r494, %r352;
	cvt.s64.s32 	%rd250, %r940;
	cvt.u64.u32 	%rd251, %r494;
	selp.b64 	%rd252, %rd17, %rd26, %p190;
	selp.b64 	%rd253, %rd251, %rd250, %p190;
	add.s64 	%rd254, %rd253, %rd252;
	shl.b64 	%rd255, %rd254, 2;
	add.s64 	%rd256, %rd1, %rd255;
	ld.global.u32 	%r1851, [%rd256];
$L__BB11_402:
	setp.ge.s32 	%p191, %r495, %r555;
	@%p191 bra 	$L__BB11_404;
	setp.lt.s32 	%p192, %r495, %r352;
	sub.s32 	%r942, %r495, %r352;
	cvt.s64.s32 	%rd257, %r942;
	cvt.u64.u32 	%rd258, %r495;
	selp.b64 	%rd259, %rd17, %rd26, %p192;
	selp.b64 	%rd260, %rd258, %rd257, %p192;
	add.s64 	%rd261, %rd260, %rd259;
	shl.b64 	%rd262, %rd261, 2;
	add.s64 	%rd263, %rd1, %rd262;
	ld.global.u32 	%r1852, [%rd263];
$L__BB11_404:
	setp.ge.s32 	%p193, %r496, %r555;
	@%p193 bra 	$L__BB11_406;
	setp.lt.s32 	%p194, %r496, %r352;
	sub.s32 	%r944, %r496, %r352;
	cvt.s64.s32 	%rd264, %r944;
	cvt.u64.u32 	%rd265, %r496;
	selp.b64 	%rd266, %rd17, %rd26, %p194;
	selp.b64 	%rd267, %rd265, %rd264, %p194;
	add.s64 	%rd268, %rd267, %rd266;
	shl.b64 	%rd269, %rd268, 2;
	add.s64 	%rd270, %rd1, %rd269;
	ld.global.u32 	%r1853, [%rd270];
$L__BB11_406:
	setp.ge.s32 	%p195, %r497, %r555;
	@%p195 bra 	$L__BB11_408;
	setp.lt.s32 	%p196, %r497, %r352;
	sub.s32 	%r946, %r497, %r352;
	cvt.s64.s32 	%rd271, %r946;
	cvt.u64.u32 	%rd272, %r497;
	selp.b64 	%rd273, %rd17, %rd26, %p196;
	selp.b64 	%rd274, %rd272, %rd271, %p196;
	add.s64 	%rd275, %rd274, %rd273;
	shl.b64 	%rd276, %rd275, 2;
	add.s64 	%rd277, %rd1, %rd276;
	ld.global.u32 	%r1854, [%rd277];
$L__BB11_408:
	setp.ge.s32 	%p197, %r498, %r555;
	@%p197 bra 	$L__BB11_410;
	setp.lt.s32 	%p198, %r498, %r352;
	sub.s32 	%r948, %r498, %r352;
	cvt.s64.s32 	%rd278, %r948;
	cvt.u64.u32 	%rd279, %r498;
	selp.b64 	%rd280, %rd17, %rd26, %p198;
	selp.b64 	%rd281, %rd279, %rd278, %p198;
	add.s64 	%rd282, %rd281, %rd280;
	shl.b64 	%rd283, %rd282, 2;
	add.s64 	%rd284, %rd1, %rd283;
	ld.global.u32 	%r1855, [%rd284];
$L__BB11_410:
	setp.ge.s32 	%p199, %r499, %r555;
	@%p199 bra 	$L__BB11_412;
	setp.lt.s32 	%p200, %r499, %r352;
	sub.s32 	%r950, %r499, %r352;
	cvt.s64.s32 	%rd285, %r950;
	cvt.u64.u32 	%rd286, %r499;
	selp.b64 	%rd287, %rd17, %rd26, %p200;
	selp.b64 	%rd288, %rd286, %rd285, %p200;
	add.s64 	%rd289, %rd288, %rd287;
	shl.b64 	%rd290, %rd289, 2;
	add.s64 	%rd291, %rd1, %rd290;
	ld.global.u32 	%r1856, [%rd291];
$L__BB11_412:
	setp.ge.s32 	%p201, %r500, %r555;
	@%p201 bra 	$L__BB11_414;
	setp.lt.s32 	%p202, %r500, %r352;
	sub.s32 	%r952, %r500, %r352;
	cvt.s64.s32 	%rd292, %r952;
	cvt.u64.u32 	%rd293, %r500;
	selp.b64 	%rd294, %rd17, %rd26, %p202;
	selp.b64 	%rd295, %rd293, %rd292, %p202;
	add.s64 	%rd296, %rd295, %rd294;
	shl.b64 	%rd297, %rd296, 2;
	add.s64 	%rd298, %rd1, %rd297;
	ld.global.u32 	%r1857, [%rd298];
$L__BB11_414:
	setp.ge.s32 	%p203, %r501, %r555;
	@%p203 bra 	$L__BB11_416;
	setp.lt.s32 	%p204, %r501, %r352;
	sub.s32 	%r954, %r501, %r352;
	cvt.s64.s32 	%rd299, %r954;
	cvt.u64.u32 	%rd300, %r501;
	selp.b64 	%rd301, %rd17, %rd26, %p204;
	selp.b64 	%rd302, %rd300, %rd299, %p204;
	add.s64 	%rd303, %rd302, %rd301;
	shl.b64 	%rd304, %rd303, 2;
	add.s64 	%rd305, %rd1, %rd304;
	ld.global.u32 	%r1858, [%rd305];
$L__BB11_416:
	setp.ge.s32 	%p205, %r502, %r555;
	@%p205 bra 	$L__BB11_418;
	setp.lt.s32 	%p206, %r502, %r352;
	sub.s32 	%r956, %r502, %r352;
	cvt.s64.s32 	%rd306, %r956;
	cvt.u64.u32 	%rd307, %r502;
	selp.b64 	%rd308, %rd17, %rd26, %p206;
	selp.b64 	%rd309, %rd307, %rd306, %p206;
	add.s64 	%rd310, %rd309, %rd308;
	shl.b64 	%rd311, %rd310, 2;
	add.s64 	%rd312, %rd1, %rd311;
	ld.global.u32 	%r1859, [%rd312];
$L__BB11_418:
	setp.ge.s32 	%p207, %r503, %r555;
	@%p207 bra 	$L__BB11_420;
	setp.lt.s32 	%p208, %r503, %r352;
	sub.s32 	%r958, %r503, %r352;
	cvt.s64.s32 	%rd313, %r958;
	cvt.u64.u32 	%rd314, %r503;
	selp.b64 	%rd315, %rd17, %rd26, %p208;
	selp.b64 	%rd316, %rd314, %rd313, %p208;
	add.s64 	%rd317, %rd316, %rd315;
	shl.b64 	%rd318, %rd317, 2;
	add.s64 	%rd319, %rd1, %rd318;
	ld.global.u32 	%r1860, [%rd319];
$L__BB11_420:
	bar.sync 	0;
	// begin inline asm
	griddepcontrol.launch_dependents;
	// end inline asm
	add.s32 	%r606, %r353, %r352;
	mul.lo.s32 	%r959, %r1, 17;
	min.s32 	%r607, %r959, %r606;
	shl.b32 	%r960, %r352, 2;
	add.s32 	%r608, %r905, %r960;
	setp.lt.s32 	%p209, %r607, %r353;
	sub.s32 	%r962, %r607, %r353;
	selp.b32 	%r1863, 0, %r962, %p209;
	min.s32 	%r1861, %r607, %r352;
	setp.ge.s32 	%p210, %r1863, %r1861;
	@%p210 bra 	$L__BB11_422;
$L__BB11_421:
	sub.s32 	%r963, %r1861, %r1863;
	shr.u32 	%r964, %r963, 31;
	add.s32 	%r965, %r963, %r964;
	shr.s32 	%r966, %r965, 1;
	add.s32 	%r967, %r966, %r1863;
	shl.b32 	%r968, %r967, 2;
	add.s32 	%r970, %r905, %r968;
	ld.shared.u32 	%r971, [%r970];
	not.b32 	%r973, %r967;
	add.s32 	%r974, %r607, %r973;
	shl.b32 	%r975, %r974, 2;
	add.s32 	%r976, %r608, %r975;
	ld.shared.u32 	%r977, [%r976];
	setp.lt.s32 	%p211, %r977, 0;
	setp.gt.s32 	%p212, %r971, 0;
	and.pred  	%p213, %p211, %p212;
	add.s32 	%r978, %r967, 1;
	selp.b32 	%r1863, %r978, %r1863, %p213;
	selp.b32 	%r1861, %r1861, %r967, %p213;
	setp.lt.s32 	%p214, %r1863, %r1861;
	@%p214 bra 	$L__BB11_421;
$L__BB11_422:
	sub.s32 	%r979, %r607, %r1863;
	add.s32 	%r616, %r979, %r352;
	shl.b32 	%r980, %r979, 2;
	add.s32 	%r617, %r608, %r980;
	ld.shared.u32 	%r1865, [%r617];
	shl.b32 	%r981, %r1863, 2;
	add.s32 	%r619, %r905, %r981;
	ld.shared.u32 	%r1866, [%r619];
	setp.ge.s32 	%p216, %r616, %r606;
	mov.pred 	%p621, 0;
	@%p216 bra 	$L__BB11_425;
	setp.ge.s32 	%p218, %r1863, %r352;
	mov.pred 	%p621, -1;
	@%p218 bra 	$L__BB11_425;
	setp.gt.s32 	%p219, %r1865, -1;
	setp.lt.s32 	%p220, %r1866, 1;
	or.pred  	%p621, %p219, %p220;
$L__BB11_425:
	selp.b32 	%r621, %r1865, %r1866, %p621;
	selp.u32 	%r983, 1, 0, %p621;
	add.s32 	%r622, %r616, %r983;
	not.pred 	%p221, %p621;
	selp.u32 	%r984, 1, 0, %p221;
	add.s32 	%r623, %r1863, %r984;
	selp.b32 	%r624, %r616, %r1863, %p621;
	@%p221 bra 	$L__BB11_427;
	ld.shared.u32 	%r1865, [%r617+4];
	bra.uni 	$L__BB11_428;
$L__BB11_427:
	ld.shared.u32 	%r1866, [%r619+4];
$L__BB11_428:
	setp.ge.s32 	%p223, %r622, %r606;
	mov.pred 	%p622, 0;
	@%p223 bra 	$L__BB11_431;
	setp.ge.s32 	%p225, %r623, %r352;
	mov.pred 	%p622, -1;
	@%p225 bra 	$L__BB11_431;
	setp.gt.s32 	%p226, %r1865, -1;
	setp.lt.s32 	%p227, %r1866, 1;
	or.pred  	%p622, %p226, %p227;
$L__BB11_431:
	selp.b32 	%r629, %r1865, %r1866, %p622;
	selp.u32 	%r985, 1, 0, %p622;
	add.s32 	%r630, %r622, %r985;
	not.pred 	%p228, %p622;
	selp.u32 	%r986, 1, 0, %p228;
	add.s32 	%r631, %r623, %r986;
	selp.b32 	%r632, %r622, %r623, %p622;
	@%p622 bra 	$L__BB11_433;
	shl.b32 	%r987, %r631, 2;
	add.s32 	%r989, %r905, %r987;
	ld.shared.u32 	%r1866, [%r989];
	bra.uni 	$L__BB11_434;
$L__BB11_433:
	shl.b32 	%r990, %r630, 2;
	add.s32 	%r992, %r905, %r990;
	ld.shared.u32 	%r1865, [%r992];
$L__BB11_434:
	setp.ge.s32 	%p230, %r630, %r606;
	mov.pred 	%p623, 0;
	@%p230 bra 	$L__BB11_437;
	setp.ge.s32 	%p232, %r631, %r352;
	mov.pred 	%p623, -1;
	@%p232 bra 	$L__BB11_437;
	setp.gt.s32 	%p233, %r1865, -1;
	setp.lt.s32 	%p234, %r1866, 1;
	or.pred  	%p623, %p233, %p234;
$L__BB11_437:
	selp.b32 	%r637, %r1865, %r1866, %p623;
	selp.u32 	%r993, 1, 0, %p623;
	add.s32 	%r638, %r630, %r993;
	not.pred 	%p235, %p623;
	selp.u32 	%r994, 1, 0, %p235;
	add.s32 	%r639, %r631, %r994;
	selp.b32 	%r640, %r630, %r631, %p623;
	@%p623 bra 	$L__BB11_439;
	shl.b32 	%r995, %r639, 2;
	add.s32 	%r997, %r905, %r995;
	ld.shared.u32 	%r1866, [%r997];
	bra.uni 	$L__BB11_440;
$L__BB11_439:
	shl.b32 	%r998, %r638, 2;
	add.s32 	%r1000, %r905, %r998;
	ld.shared.u32 	%r1865, [%r1000];
$L__BB11_440:
	setp.ge.s32 	%p237, %r638, %r606;
	mov.pred 	%p624, 0;
	@%p237 bra 	$L__BB11_443;
	setp.ge.s32 	%p239, %r639, %r352;
	mov.pred 	%p624, -1;
	@%p239 bra 	$L__BB11_443;
	setp.gt.s32 	%p240, %r1865, -1;
	setp.lt.s32 	%p241, %r1866, 1;
	or.pred  	%p624, %p240, %p241;
$L__BB11_443:
	selp.b32 	%r645, %r1865, %r1866, %p624;
	selp.u32 	%r1001, 1, 0, %p624;
	add.s32 	%r646, %r638, %r1001;
	not.pred 	%p242, %p624;
	selp.u32 	%r1002, 1, 0, %p242;
	add.s32 	%r647, %r639, %r1002;
	selp.b32 	%r648, %r638, %r639, %p624;
	@%p624 bra 	$L__BB11_445;
	shl.b32 	%r1003, %r647, 2;
	add.s32 	%r1005, %r905, %r1003;
	ld.shared.u32 	%r1866, [%r1005];
	bra.uni 	$L__BB11_446;
$L__BB11_445:
	shl.b32 	%r1006, %r646, 2;
	add.s32 	%r1008, %r905, %r1006;
	ld.shared.u32 	%r1865, [%r1008];
$L__BB11_446:
	setp.ge.s32 	%p244, %r646, %r606;
	mov.pred 	%p625, 0;
	@%p244 bra 	$L__BB11_449;
	setp.ge.s32 	%p246, %r647, %r352;
	mov.pred 	%p625, -1;
	@%p246 bra 	$L__BB11_449;
	setp.gt.s32 	%p247, %r1865, -1;
	setp.lt.s32 	%p248, %r1866, 1;
	or.pred  	%p625, %p247, %p248;
$L__BB11_449:
	selp.b32 	%r653, %r1865, %r1866, %p625;
	selp.u32 	%r1009, 1, 0, %p625;
	add.s32 	%r654, %r646, %r1009;
	not.pred 	%p249, %p625;
	selp.u32 	%r1010, 1, 0, %p249;
	add.s32 	%r655, %r647, %r1010;
	selp.b32 	%r656, %r646, %r647, %p625;
	@%p625 bra 	$L__BB11_451;
	shl.b32 	%r1011, %r655, 2;
	add.s32 	%r1013, %r905, %r1011;
	ld.shared.u32 	%r1866, [%r1013];
	bra.uni 	$L__BB11_452;
$L__BB11_451:
	shl.b32 	%r1014, %r654, 2;
	add.s32 	%r1016, %r905, %r1014;
	ld.shared.u32 	%r1865, [%r1016];
$L__BB11_452:
	setp.ge.s32 	%p251, %r654, %r606;
	mov.pred 	%p626, 0;
	@%p251 bra 	$L__BB11_455;
	setp.ge.s32 	%p253, %r655, %r352;
	mov.pred 	%p626, -1;
	@%p253 bra 	$L__BB11_455;
	setp.gt.s32 	%p254, %r1865, -1;
	setp.lt.s32 	%p255, %r1866, 1;
	or.pred  	%p626, %p254, %p255;
$L__BB11_455:
	selp.b32 	%r661, %r1865, %r1866, %p626;
	selp.u32 	%r1017, 1, 0, %p626;
	add.s32 	%r662, %r654, %r1017;
	not.pred 	%p256, %p626;
	selp.u32 	%r1018, 1, 0, %p256;
	add.s32 	%r663, %r655, %r1018;
	selp.b32 	%r664, %r654, %r655, %p626;
	@%p626 bra 	$L__BB11_457;
	shl.b32 	%r1019, %r663, 2;
	add.s32 	%r1021, %r905, %r1019;
	ld.shared.u32 	%r1866, [%r1021];
	bra.uni 	$L__BB11_458;
$L__BB11_457:
	shl.b32 	%r1022, %r662, 2;
	add.s32 	%r1024, %r905, %r1022;
	ld.shared.u32 	%r1865, [%r1024];
$L__BB11_458:
	setp.ge.s32 	%p258, %r662, %r606;
	mov.pred 	%p627, 0;
	@%p258 bra 	$L__BB11_461;
	setp.ge.s32 	%p260, %r663, %r352;
	mov.pred 	%p627, -1;
	@%p260 bra 	$L__BB11_461;
	setp.gt.s32 	%p261, %r1865, -1;
	setp.lt.s32 	%p262, %r1866, 1;
	or.pred  	%p627, %p261, %p262;
$L__BB11_461:
	selp.b32 	%r669, %r1865, %r1866, %p627;
	selp.u32 	%r1025, 1, 0, %p627;
	add.s32 	%r670, %r662, %r1025;
	not.pred 	%p263, %p627;
	selp.u32 	%r1026, 1, 0, %p263;
	add.s32 	%r671, %r663, %r1026;
	selp.b32 	%r672, %r662, %r663, %p627;
	@%p627 bra 	$L__BB11_463;
	shl.b32 	%r1027, %r671, 2;
	add.s32 	%r1029, %r905, %r1027;
	ld.shared.u32 	%r1866, [%r1029];
	bra.uni 	$L__BB11_464;
$L__BB11_463:
	shl.b32 	%r1030, %r670, 2;
	add.s32 	%r1032, %r905, %r1030;
	ld.shared.u32 	%r1865, [%r1032];
$L__BB11_464:
	setp.ge.s32 	%p265, %r670, %r606;
	mov.pred 	%p628, 0;
	@%p265 bra 	$L__BB11_467;
	setp.ge.s32 	%p267, %r671, %r352;
	mov.pred 	%p628, -1;
	@%p267 bra 	$L__BB11_467;
	setp.gt.s32 	%p268, %r1865, -1;
	setp.lt.s32 	%p269, %r1866, 1;
	or.pred  	%p628, %p268, %p269;
$L__BB11_467:
	selp.b32 	%r677, %r1865, %r1866, %p628;
	selp.u32 	%r1033, 1, 0, %p628;
	add.s32 	%r678, %r670, %r1033;
	not.pred 	%p270, %p628;
	selp.u32 	%r1034, 1, 0, %p270;
	add.s32 	%r679, %r671, %r1034;
	selp.b32 	%r680, %r670, %r671, %p628;
	@%p628 bra 	$L__BB11_469;
	shl.b32 	%r1035, %r679, 2;
	add.s32 	%r1037, %r905, %r1035;
	ld.shared.u32 	%r1866, [%r1037];
	bra.uni 	$L__BB11_470;
$L__BB11_469:
	shl.b32 	%r1038, %r678, 2;
	add.s32 	%r1040, %r905, %r1038;
	ld.shared.u32 	%r1865, [%r1040];
$L__BB11_470:
	setp.ge.s32 	%p272, %r678, %r606;
	mov.pred 	%p629, 0;
	@%p272 bra 	$L__BB11_473;
	setp.ge.s32 	%p274, %r679, %r352;
	mov.pred 	%p629, -1;
	@%p274 bra 	$L__BB11_473;
	setp.gt.s32 	%p275, %r1865, -1;
	setp.lt.s32 	%p276, %r1866, 1;
	or.pred  	%p629, %p275, %p276;
$L__BB11_473:
	selp.b32 	%r685, %r1865, %r1866, %p629;
	selp.u32 	%r1041, 1, 0, %p629;
	add.s32 	%r686, %r678, %r1041;
	not.pred 	%p277, %p629;
	selp.u32 	%r1042, 1, 0, %p277;
	add.s32 	%r687, %r679, %r1042;
	selp.b32 	%r688, %r678, %r679, %p629;
	@%p629 bra 	$L__BB11_475;
	shl.b32 	%r1043, %r687, 2;
	add.s32 	%r1045, %r905, %r1043;
	ld.shared.u32 	%r1866, [%r1045];
	bra.uni 	$L__BB11_476;
$L__BB11_475:
	shl.b32 	%r1046, %r686, 2;
	add.s32 	%r1048, %r905, %r1046;
	ld.shared.u32 	%r1865, [%r1048];
$L__BB11_476:
	setp.ge.s32 	%p279, %r686, %r606;
	mov.pred 	%p630, 0;
	@%p279 bra 	$L__BB11_479;
	setp.ge.s32 	%p281, %r687, %r352;
	mov.pred 	%p630, -1;
	@%p281 bra 	$L__BB11_479;
	setp.gt.s32 	%p282, %r1865, -1;
	setp.lt.s32 	%p283, %r1866, 1;
	or.pred  	%p630, %p282, %p283;
$L__BB11_479:
	selp.b32 	%r693, %r1865, %r1866, %p630;
	selp.u32 	%r1049, 1, 0, %p630;
	add.s32 	%r694, %r686, %r1049;
	not.pred 	%p284, %p630;
	selp.u32 	%r1050, 1, 0, %p284;
	add.s32 	%r695, %r687, %r1050;
	selp.b32 	%r696, %r686, %r687, %p630;
	@%p630 bra 	$L__BB11_481;
	shl.b32 	%r1051, %r695, 2;
	add.s32 	%r1053, %r905, %r1051;
	ld.shared.u32 	%r1866, [%r1053];
	bra.uni 	$L__BB11_482;
$L__BB11_481:
	shl.b32 	%r1054, %r694, 2;
	add.s32 	%r1056, %r905, %r1054;
	ld.shared.u32 	%r1865, [%r1056];
$L__BB11_482:
	setp.ge.s32 	%p286, %r694, %r606;
	mov.pred 	%p631, 0;
	@%p286 bra 	$L__BB11_485;
	setp.ge.s32 	%p288, %r695, %r352;
	mov.pred 	%p631, -1;
	@%p288 bra 	$L__BB11_485;
	setp.gt.s32 	%p289, %r1865, -1;
	setp.lt.s32 	%p290, %r1866, 1;
	or.pred  	%p631, %p289, %p290;
$L__BB11_485:
	selp.b32 	%r701, %r1865, %r1866, %p631;
	selp.u32 	%r1057, 1, 0, %p631;
	add.s32 	%r702, %r694, %r1057;
	not.pred 	%p291, %p631;
	selp.u32 	%r1058, 1, 0, %p291;
	add.s32 	%r703, %r695, %r1058;
	selp.b32 	%r704, %r694, %r695, %p631;
	@%p631 bra 	$L__BB11_487;
	shl.b32 	%r1059, %r703, 2;
	add.s32 	%r1061, %r905, %r1059;
	ld.shared.u32 	%r1866, [%r1061];
	bra.uni 	$L__BB11_488;
$L__BB11_487:
	shl.b32 	%r1062, %r702, 2;
	add.s32 	%r1064, %r905, %r1062;
	ld.shared.u32 	%r1865, [%r1064];
$L__BB11_488:
	setp.ge.s32 	%p293, %r702, %r606;
	mov.pred 	%p632, 0;
	@%p293 bra 	$L__BB11_491;
	setp.ge.s32 	%p295, %r703, %r352;
	mov.pred 	%p632, -1;
	@%p295 bra 	$L__BB11_491;
	setp.gt.s32 	%p296, %r1865, -1;
	setp.lt.s32 	%p297, %r1866, 1;
	or.pred  	%p632, %p296, %p297;
$L__BB11_491:
	selp.b32 	%r709, %r1865, %r1866, %p632;
	selp.u32 	%r1065, 1, 0, %p632;
	add.s32 	%r710, %r702, %r1065;
	not.pred 	%p298, %p632;
	selp.u32 	%r1066, 1, 0, %p298;
	add.s32 	%r711, %r703, %r1066;
	selp.b32 	%r712, %r702, %r703, %p632;
	@%p632 bra 	$L__BB11_493;
	shl.b32 	%r1067, %r711, 2;
	add.s32 	%r1069, %r905, %r1067;
	ld.shared.u32 	%r1866, [%r1069];
	bra.uni 	$L__BB11_494;
$L__BB11_493:
	shl.b32 	%r1070, %r710, 2;
	add.s32 	%r1072, %r905, %r1070;
	ld.shared.u32 	%r1865, [%r1072];
$L__BB11_494:
	setp.ge.s32 	%p300, %r710, %r606;
	mov.pred 	%p633, 0;
	@%p300 bra 	$L__BB11_497;
	setp.ge.s32 	%p302, %r711, %r352;
	mov.pred 	%p633, -1;
	@%p302 bra 	$L__BB11_497;
	setp.gt.s32 	%p303, %r1865, -1;
	setp.lt.s32 	%p304, %r1866, 1;
	or.pred  	%p633, %p303, %p304;
$L__BB11_497:
	selp.b32 	%r717, %r1865, %r1866, %p633;
	selp.u32 	%r1073, 1, 0, %p633;
	add.s32 	%r718, %r710, %r1073;
	not.pred 	%p305, %p633;
	selp.u32 	%r1074, 1, 0, %p305;
	add.s32 	%r719, %r711, %r1074;
	selp.b32 	%r720, %r710, %r711, %p633;
	@%p633 bra 	$L__BB11_499;
	shl.b32 	%r1075, %r719, 2;
	add.s32 	%r1077, %r905, %r1075;
	ld.shared.u32 	%r1866, [%r1077];
	bra.uni 	$L__BB11_500;
$L__BB11_499:
	shl.b32 	%r1078, %r718, 2;
	add.s32 	%r1080, %r905, %r1078;
	ld.shared.u32 	%r1865, [%r1080];
$L__BB11_500:
	setp.ge.s32 	%p307, %r718, %r606;
	mov.pred 	%p634, 0;
	@%p307 bra 	$L__BB11_503;
	setp.ge.s32 	%p309, %r719, %r352;
	mov.pred 	%p634, -1;
	@%p309 bra 	$L__BB11_503;
	setp.gt.s32 	%p310, %r1865, -1;
	setp.lt.s32 	%p311, %r1866, 1;
	or.pred  	%p634, %p310, %p311;
$L__BB11_503:
	selp.b32 	%r725, %r1865, %r1866, %p634;
	selp.u32 	%r1081, 1, 0, %p634;
	add.s32 	%r726, %r718, %r1081;
	not.pred 	%p312, %p634;
	selp.u32 	%r1082, 1, 0, %p312;
	add.s32 	%r727, %r719, %r1082;
	selp.b32 	%r728, %r718, %r719, %p634;
	@%p634 bra 	$L__BB11_505;
	shl.b32 	%r1083, %r727, 2;
	add.s32 	%r1085, %r905, %r1083;
	ld.shared.u32 	%r1866, [%r1085];
	bra.uni 	$L__BB11_506;
$L__BB11_505:
	shl.b32 	%r1086, %r726, 2;
	add.s32 	%r1088, %r905, %r1086;
	ld.shared.u32 	%r1865, [%r1088];
$L__BB11_506:
	setp.ge.s32 	%p314, %r726, %r606;
	mov.pred 	%p635, 0;
	@%p314 bra 	$L__BB11_509;
	setp.ge.s32 	%p316, %r727, %r352;
	mov.pred 	%p635, -1;
	@%p316 bra 	$L__BB11_509;
	setp.gt.s32 	%p317, %r1865, -1;
	setp.lt.s32 	%p318, %r1866, 1;
	or.pred  	%p635, %p317, %p318;
$L__BB11_509:
	selp.b32 	%r733, %r1865, %r1866, %p635;
	selp.u32 	%r1089, 1, 0, %p635;
	add.s32 	%r734, %r726, %r1089;
	not.pred 	%p319, %p635;
	selp.u32 	%r1090, 1, 0, %p319;
	add.s32 	%r735, %r727, %r1090;
	selp.b32 	%r736, %r726, %r727, %p635;
	@%p635 bra 	$L__BB11_511;
	shl.b32 	%r1091, %r735, 2;
	add.s32 	%r1093, %r905, %r1091;
	ld.shared.u32 	%r1866, [%r1093];
	bra.uni 	$L__BB11_512;
$L__BB11_511:
	shl.b32 	%r1094, %r734, 2;
	add.s32 	%r1096, %r905, %r1094;
	ld.shared.u32 	%r1865, [%r1096];
$L__BB11_512:
	setp.ge.s32 	%p321, %r734, %r606;
	mov.pred 	%p636, 0;
	@%p321 bra 	$L__BB11_515;
	setp.ge.s32 	%p323, %r735, %r352;
	mov.pred 	%p636, -1;
	@%p323 bra 	$L__BB11_515;
	setp.gt.s32 	%p324, %r1865, -1;
	setp.lt.s32 	%p325, %r1866, 1;
	or.pred  	%p636, %p324, %p325;
$L__BB11_515:
	selp.b32 	%r741, %r1865, %r1866, %p636;
	selp.u32 	%r1097, 1, 0, %p636;
	add.s32 	%r742, %r734, %r1097;
	not.pred 	%p326, %p636;
	selp.u32 	%r1098, 1, 0, %p326;
	add.s32 	%r743, %r735, %r1098;
	selp.b32 	%r744, %r734, %r735, %p636;
	@%p636 bra 	$L__BB11_517;
	shl.b32 	%r1099, %r743, 2;
	add.s32 	%r1101, %r905, %r1099;
	ld.shared.u32 	%r1866, [%r1101];
	bra.uni 	$L__BB11_518;
$L__BB11_517:
	shl.b32 	%r1102, %r742, 2;
	add.s32 	%r1104, %r905, %r1102;
	ld.shared.u32 	%r1865, [%r1104];
$L__BB11_518:
	setp.ge.s32 	%p328, %r742, %r606;
	mov.pred 	%p637, 0;
	@%p328 bra 	$L__BB11_521;
	setp.ge.s32 	%p330, %r743, %r352;
	mov.pred 	%p637, -1;
	@%p330 bra 	$L__BB11_521;
	setp.gt.s32 	%p331, %r1865, -1;
	setp.lt.s32 	%p332, %r1866, 1;
	or.pred  	%p637, %p331, %p332;
$L__BB11_521:
	ld.param.s8 	%rs4, [_ZN3cub18CUB_300001_SM_10006detail10merge_sort26DeviceMergeSortMergeKernelINS2_10policy_hubIN6thrust24THRUST_300001_SM_1000_NS6detail15normal_iteratorINS6_10device_ptrIiEEEEE9Policy600ESB_SB_SB_SB_m10my_compareiiEEvbT2_T3_T4_PT6_PT7_T5_PSH_SH_NS1_7vsmem_tE_param_0];
	setp.eq.s16 	%p333, %rs4, 0;
	selp.b32 	%r749, %r1865, %r1866, %p637;
	selp.b32 	%r750, %r742, %r743, %p637;
	bar.sync 	0;
	@%p333 bra 	$L__BB11_558;
	// begin inline asm
	mov.u32 %r1105, %laneid;
	// end inline asm
	shr.u32 	%r1107, %r1, 5;
	mul.lo.s32 	%r1108, %r1107, 544;
	mad.lo.s32 	%r1109, %r1105, 17, %r1108;
	shl.b32 	%r1110, %r1109, 2;
	add.s32 	%r1112, %r905, %r1110;
	st.shared.u32 	[%r1112], %r621;
	st.shared.u32 	[%r1112+4], %r629;
	st.shared.u32 	[%r1112+8], %r637;
	st.shared.u32 	[%r1112+12], %r645;
	st.shared.u32 	[%r1112+16], %r653;
	st.shared.u32 	[%r1112+20], %r661;
	st.shared.u32 	[%r1112+24], %r669;
	st.shared.u32 	[%r1112+28], %r677;
	st.shared.u32 	[%r1112+32], %r685;
	st.shared.u32 	[%r1112+36], %r693;
	st.shared.u32 	[%r1112+40], %r701;
	st.shared.u32 	[%r1112+44], %r709;
	st.shared.u32 	[%r1112+48], %r717;
	st.shared.u32 	[%r1112+52], %r725;
	st.shared.u32 	[%r1112+56], %r733;
	st.shared.u32 	[%r1112+60], %r741;
	st.shared.u32 	[%r1112+64], %r749;
	bar.warp.sync 	-1;
	shl.b32 	%r1113, %r1105, 4;
	sub.s32 	%r1114, %r1109, %r1113;
	shl.b32 	%r1115, %r1114, 2;
	add.s32 	%r1116, %r905, %r1115;
	ld.shared.u32 	%r751, [%r1116];
	ld.shared.u32 	%r752, [%r1116+128];
	ld.shared.u32 	%r753, [%r1116+256];
	ld.shared.u32 	%r754, [%r1116+384];
	ld.shared.u32 	%r755, [%r1116+512];
	ld.shared.u32 	%r756, [%r1116+640];
	ld.shared.u32 	%r757, [%r1116+768];
	ld.shared.u32 	%r758, [%r1116+896];
	ld.shared.u32 	%r759, [%r1116+1024];
	ld.shared.u32 	%r760, [%r1116+1152];
	ld.shared.u32 	%r761, [%r1116+1280];
	ld.shared.u32 	%r762, [%r1116+1408];
	ld.shared.u32 	%r763, [%r1116+1536];
	ld.shared.u32 	%r764, [%r1116+1664];
	ld.shared.u32 	%r765, [%r1116+1792];
	ld.shared.u32 	%r766, [%r1116+1920];
	ld.shared.u32 	%r767, [%r1116+2048];
	setp.ne.s32 	%p334, %r1, 0;
	@%p334 bra 	$L__BB11_524;
	st.volatile.shared.u32 	[_ZZN3cub18CUB_300001_SM_10006detail10merge_sort26DeviceMergeSortMergeKernelINS2_10policy_hubIN6thrust24THRUST_300001_SM_1000_NS6detail15normal_iteratorINS6_10device_ptrIiEEEEE9Policy600ESB_SB_SB_SB_m10my_compareiiEEvbT2_T3_T4_PT6_PT7_T5_PSH_SH_NS1_7vsmem_tEE19static_temp_storage+17408], %r606;
$L__BB11_524:
	bar.sync 	0;
	ld.volatile.shared.u32 	%r768, [_ZZN3cub18CUB_300001_SM_10006detail10merge_sort26DeviceMergeSortMergeKernelINS2_10policy_hubIN6thrust24THRUST_300001_SM_1000_NS6detail15normal_iteratorINS6_10device_ptrIiEEEEE9Policy600ESB_SB_SB_SB_m10my_compareiiEEvbT2_T3_T4_PT6_PT7_T5_PSH_SH_NS1_7vsmem_tEE19static_temp_storage+17408];
	and.b32  	%r1118, %r1, 31;
	and.b32  	%r1119, %r1, 992;
	mul.lo.s32 	%r1120, %r1119, 17;
	or.b32  	%r769, %r1120, %r1118;
	setp.ge.s32 	%p335, %r769, %r768;
	@%p335 bra 	$L__BB11_526;
	ld.param.u64 	%rd669, [_ZN3cub18CUB_300001_SM_10006detail10merge_sort26DeviceMergeSortMergeKernelINS2_10policy_hubIN6thrust24THRUST_300001_SM_1000_NS6detail15normal_iteratorINS6_10device_ptrIiEEEEE9Policy600ESB_SB_SB_SB_m10my_compareiiEEvbT2_T3_T4_PT6_PT7_T5_PSH_SH_NS1_7vsmem_tE_param_4];
	cvta.to.global.u64 	%rd320, %rd669;
	mov.u32 	%r1121, %ctaid.x;
	mul.wide.u32 	%rd321, %r1121, 4352;
	cvt.u64.u32 	%rd322, %r769;
	add.s64 	%rd323, %rd321, %rd322;
	shl.b64 	%rd324, %rd323, 2;
	add.s64 	%rd325, %rd320, %rd324;
	st.global.u32 	[%rd325], %r751;
$L__BB11_526:
	add.s32 	%r1122, %r769, 32;
	setp.ge.s32 	%p336, %r1122, %r768;
	@%p336 bra 	$L__BB11_528;
	ld.param.u64 	%rd670, [_ZN3cub18CUB_300001_SM_10006detail10merge_sort26DeviceMergeSortMergeKernelINS2_10policy_hubIN6thrust24THRUST_300001_SM_1000_NS6detail15normal_iteratorINS6_10device_ptrIiEEEEE9Policy600ESB_SB_SB_SB_m10my_compareiiEEvbT2_T3_T4_PT6_PT7_T5_PSH_SH_NS1_7vsmem_tE_param_4];
	cvta.to.global.u64 	%rd326, %rd670;
	mov.u32 	%r1123, %ctaid.x;
	mul.wide.u32 	%rd327, %r1123, 4352;
	cvt.u64.u32 	%rd328, %r769;
	add.s64 	%rd329, %rd327, %rd328;
	shl.b64 	%rd330, %rd329, 2;
	add.s64 	%rd331, %rd326, %rd330;
	st.global.u32 	[%rd331+128], %r752;
$L__BB11_528:
	add.s32 	%r1124, %r769, 64;
	setp.ge.s32 	%p337, %r1124, %r768;
	@%p337 bra 	$L__BB11_530;
	ld.param.u64 	%rd671, [_ZN3cub18CUB_300001_SM_10006detail10merge_sort26DeviceMergeSortMergeKernelINS2_10policy_hubIN6thrust24THRUST_300001_SM_1000_NS6detail15normal_iteratorINS6_10device_ptrIiEEEEE9Policy600ESB_SB_SB_SB_m10my_compareiiEEvbT2_T3_T4_PT6_PT7_T5_PSH_SH_NS1_7vsmem_tE_param_4];
	cvta.to.global.u64 	%rd332, %rd671;
	mov.u32 	%r1125, %ctaid.x;
	mul.wide.u32 	%rd333, %r1125, 4352;
	cvt.u64.u32 	%rd334, %r769;
	add.s64 	%rd335, %rd333, %rd334;
	shl.b64 	%rd336, %rd335, 2;
	add.s64 	%rd337, %rd332, %rd336;
	st.global.u32 	[%rd337+256], %r753;
$L__BB11_530:
	add.s32 	%r1126, %r769, 96;
	setp.ge.s32 	%p338, %r1126, %r768;
	@%p338 bra 	$L__BB11_532;
	ld.param.u64 	%rd672, [_ZN3cub18CUB_300001_SM_10006detail10merge_sort26DeviceMergeSortMergeKernelINS2_10policy_hubIN6thrust24THRUST_300001_SM_1000_NS6detail15normal_iteratorINS6_10device_ptrIiEEEEE9Policy600ESB_SB_SB_SB_m10my_compareiiEEvbT2_T3_T4_PT6_PT7_T5_PSH_SH_NS1_7vsmem_tE_param_4];
	cvta.to.global.u64 	%rd338, %rd672;
	mov.u32 	%r1127, %ctaid.x;
	mul.wide.u32 	%rd339, %r1127, 4352;
	cvt.u64.u32 	%rd340, %r769;
	add.s64 	%rd341, %rd339, %rd340;
	shl.b64 	%rd342, %rd341, 2;
	add.s64 	%rd343, %rd338, %rd342;
	st.global.u32 	[%rd343+384], %r754;
$L__BB11_532:
	ld.param.u64 	%rd673, [_ZN3cub18CUB_300001_SM_10006detail10merge_sort26DeviceMergeSortMergeKernelINS2_10policy_hubIN6thrust24THRUST_300001_SM_1000_NS6detail15normal_iteratorINS6_10device_ptrIiEEEEE9Policy600ESB_SB_SB_SB_m10my_compareiiEEvbT2_T3_T4_PT6_PT7_T5_PSH_SH_NS1_7vsmem_tE_param_4];
	cvta.to.global.u64 	%rd344, %rd673;
	mov.u32 	%r1128, %ctaid.x;
	mul.wide.u32 	%rd345, %r1128, 4352;
	cvt.u64.u32 	%rd346, %r769;
	add.s64 	%rd347, %rd345, %rd346;
	shl.b64 	%rd348, %rd347, 2;
	add.s64 	%rd27, %rd344, %rd348;
	add.s32 	%r1129, %r769, 128;
	setp.ge.s32 	%p339, %r1129, %r768;
	@%p339 bra 	$L__BB11_534;
	st.global.u32 	[%rd27+512], %r755;
$L__BB11_534:
	add.s32 	%r1130, %r769, 160;
	setp.ge.s32 	%p340, %r1130, %r768;
	@%p340 bra 	$L__BB11_536;
	st.global.u32 	[%rd27+640], %r756;
$L__BB11_536:
	add.s32 	%r1131, %r769, 192;
	setp.ge.s32 	%p341, %r1131, %r768;
	@%p341 bra 	$L__BB11_538;
	st.global.u32 	[%rd27+768], %r757;
$L__BB11_538:
	add.s32 	%r1132, %r769, 224;
	setp.ge.s32 	%p342, %r1132, %r768;
	@%p342 bra 	$L__BB11_540;
	st.global.u32 	[%rd27+896], %r758;
$L__BB11_540:
	add.s32 	%r1133, %r769, 256;
	setp.ge.s32 	%p343, %r1133, %r768;
	@%p343 bra 	$L__BB11_542;
	st.global.u32 	[%rd27+1024], %r759;
$L__BB11_542:
	add.s32 	%r1134, %r769, 288;
	setp.ge.s32 	%p344, %r1134, %r768;
	@%p344 bra 	$L__BB11_544;
	st.global.u32 	[%rd27+1152], %r760;
$L__BB11_544:
	add.s32 	%r1135, %r769, 320;
	setp.ge.s32 	%p345, %r1135, %r768;
	@%p345 bra 	$L__BB11_546;
	st.global.u32 	[%rd27+1280], %r761;
$L__BB11_546:
	add.s32 	%r1136, %r769, 352;
	setp.ge.s32 	%p346, %r1136, %r768;
	@%p346 bra 	$L__BB11_548;
	st.global.u32 	[%rd27+1408], %r762;
$L__BB11_548:
	add.s32 	%r1137, %r769, 384;
	setp.ge.s32 	%p347, %r1137, %r768;
	@%p347 bra 	$L__BB11_550;
	st.global.u32 	[%rd27+1536], %r763;
$L__BB11_550:
	add.s32 	%r1138, %r769, 416;
	setp.ge.s32 	%p348, %r1138, %r768;
	@%p348 bra 	$L__BB11_552;
	st.global.u32 	[%rd27+1664], %r764;
$L__BB11_552:
	add.s32 	%r1139, %r769, 448;
	setp.ge.s32 	%p349, %r1139, %r768;
	@%p349 bra 	$L__BB11_554;
	st.global.u32 	[%rd27+1792], %r765;
$L__BB11_554:
	add.s32 	%r1140, %r769, 480;
	setp.ge.s32 	%p350, %r1140, %r768;
	@%p350 bra 	$L__BB11_556;
	st.global.u32 	[%rd27+1920], %r766;
$L__BB11_556:
	add.s32 	%r1141, %r769, 512;
	setp.ge.s32 	%p351, %r1141, %r768;
	@%p351 bra 	$L__BB11_594;
	st.global.u32 	[%rd27+2048], %r767;
	bra.uni 	$L__BB11_594;
$L__BB11_558:
	// begin inline asm
	mov.u32 %r1142, %laneid;
	// end inline asm
	shr.u32 	%r1144, %r1, 5;
	mul.lo.s32 	%r1145, %r1144, 544;
	mad.lo.s32 	%r1146, %r1142, 17, %r1145;
	shl.b32 	%r1147, %r1146, 2;
	mov.u32 	%r1148, _ZZN3cub18CUB_300001_SM_10006detail10merge_sort26DeviceMergeSortMergeKernelINS2_10policy_hubIN6thrust24THRUST_300001_SM_1000_NS6detail15normal_iteratorINS6_10device_ptrIiEEEEE9Policy600ESB_SB_SB_SB_m10my_compareiiEEvbT2_T3_T4_PT6_PT7_T5_PSH_SH_NS1_7vsmem_tEE19static_temp_storage;
	add.s32 	%r1149, %r1148, %r1147;
	st.shared.u32 	[%r1149], %r621;
	st.shared.u32 	[%r1149+4], %r629;
	st.shared.u32 	[%r1149+8], %r637;
	st.shared.u32 	[%r1149+12], %r645;
	st.shared.u32 	[%r1149+16], %r653;
	st.shared.u32 	[%r1149+20], %r661;
	st.shared.u32 	[%r1149+24], %r669;
	st.shared.u32 	[%r1149+28], %r677;
	st.shared.u32 	[%r1149+32], %r685;
	st.shared.u32 	[%r1149+36], %r693;
	st.shared.u32 	[%r1149+40], %r701;
	st.shared.u32 	[%r1149+44], %r709;
	st.shared.u32 	[%r1149+48], %r717;
	st.shared.u32 	[%r1149+52], %r725;
	st.shared.u32 	[%r1149+56], %r733;
	st.shared.u32 	[%r1149+60], %r741;
	st.shared.u32 	[%r1149+64], %r749;
	bar.warp.sync 	-1;
	shl.b32 	%r1150, %r1142, 4;
	sub.s32 	%r1151, %r1146, %r1150;
	shl.b32 	%r1152, %r1151, 2;
	add.s32 	%r1153, %r1148, %r1152;
	ld.shared.u32 	%r770, [%r1153];
	ld.shared.u32 	%r771, [%r1153+128];
	ld.shared.u32 	%r772, [%r1153+256];
	ld.shared.u32 	%r773, [%r1153+384];
	ld.shared.u32 	%r774, [%r1153+512];
	ld.shared.u32 	%r775, [%r1153+640];
	ld.shared.u32 	%r776, [%r1153+768];
	ld.shared.u32 	%r777, [%r1153+896];
	ld.shared.u32 	%r778, [%r1153+1024];
	ld.shared.u32 	%r779, [%r1153+1152];
	ld.shared.u32 	%r780, [%r1153+1280];
	ld.shared.u32 	%r781, [%r1153+1408];
	ld.shared.u32 	%r782, [%r1153+1536];
	ld.shared.u32 	%r783, [%r1153+1664];
	ld.shared.u32 	%r784, [%r1153+1792];
	ld.shared.u32 	%r785, [%r1153+1920];
	ld.shared.u32 	%r786, [%r1153+2048];
	setp.ne.s32 	%p352, %r1, 0;
	@%p352 bra 	$L__BB11_560;
	st.volatile.shared.u32 	[_ZZN3cub18CUB_300001_SM_10006detail10merge_sort26DeviceMergeSortMergeKernelINS2_10policy_hubIN6thrust24THRUST_300001_SM_1000_NS6detail15normal_iteratorINS6_10device_ptrIiEEEEE9Policy600ESB_SB_SB_SB_m10my_compareiiEEvbT2_T3_T4_PT6_PT7_T5_PSH_SH_NS1_7vsmem_tEE19static_temp_storage+17408], %r606;
$L__BB11_560:
	bar.sync 	0;
	ld.volatile.shared.u32 	%r787, [_ZZN3cub18CUB_300001_SM_10006detail10merge_sort26DeviceMergeSortMergeKernelINS2_10policy_hubIN6thrust24THRUST_300001_SM_1000_NS6detail15normal_iteratorINS6_10device_ptrIiEEEEE9Policy600ESB_SB_SB_SB_m10my_compareiiEEvbT2_T3_T4_PT6_PT7_T5_PSH_SH_NS1_7vsmem_tEE19static_temp_storage+17408];
	mov.u32 	%r1154, %tid.x;
	and.b32  	%r1155, %r1154, 31;
	and.b32  	%r1156, %r1154, 992;
	mul.lo.s32 	%r1157, %r1156, 17;
	cvt.u64.u32 	%rd349, %r1157;
	cvt.u64.u32 	%rd350, %r1155;
	or.b32  	%r788, %r1157, %r1155;
	mov.u32 	%r1158, %ctaid.x;
	mul.wide.u32 	%rd351, %r1158, 4352;
	or.b64  	%rd352, %rd351, %rd350;
	add.s64 	%rd353, %rd352, %rd349;
	setp.ge.s32 	%p353, %r788, %r787;
	shl.b64 	%rd354, %rd353, 2;
	add.s64 	%rd28, %rd4, %rd354;
	@%p353 bra 	$L__BB11_562;
	st.global.u32 	[%rd28], %r770;
$L__BB11_562:
	add.s32 	%r1159, %r788, 32;
	setp.ge.s32 	%p354, %r1159, %r787;
	@%p354 bra 	$L__BB11_564;
	st.global.u32 	[%rd28+128], %r771;
$L__BB11_564:
	add.s32 	%r1160, %r788, 64;
	setp.ge.s32 	%p355, %r1160, %r787;
	@%p355 bra 	$L__BB11_566;
	st.global.u32 	[%rd28+256], %r772;
$L__BB11_566:
	add.s32 	%r1161, %r788, 96;
	setp.ge.s32 	%p356, %r1161, %r787;
	@%p356 bra 	$L__BB11_568;
	st.global.u32 	[%rd28+384], %r773;
$L__BB11_568:
	add.s32 	%r1162, %r788, 128;
	setp.ge.s32 	%p357, %r1162, %r787;
	@%p357 bra 	$L__BB11_570;
	st.global.u32 	[%rd28+512], %r774;
$L__BB11_570:
	add.s32 	%r1163, %r788, 160;
	setp.ge.s32 	%p358, %r1163, %r787;
	@%p358 bra 	$L__BB11_572;
	st.global.u32 	[%rd28+640], %r775;
$L__BB11_572:
	add.s32 	%r1164, %r788, 192;
	setp.ge.s32 	%p359, %r1164, %r787;
	@%p359 bra 	$L__BB11_574;
	st.global.u32 	[%rd28+768], %r776;
$L__BB11_574:
	add.s32 	%r1165, %r788, 224;
	setp.ge.s32 	%p360, %r1165, %r787;
	@%p360 bra 	$L__BB11_576;
	st.global.u32 	[%rd28+896], %r777;
$L__BB11_576:
	add.s32 	%r1166, %r788, 256;
	setp.ge.s32 	%p361, %r1166, %r787;
	@%p361 bra 	$L__BB11_578;
	st.global.u32 	[%rd28+1024], %r778;
$L__BB11_578:
	add.s32 	%r1167, %r788, 288;
	setp.ge.s32 	%p362, %r1167, %r787;
	@%p362 bra 	$L__BB11_580;
	st.global.u32 	[%rd28+1152], %r779;
$L__BB11_580:
	add.s32 	%r1168, %r788, 320;
	setp.ge.s32 	%p363, %r1168, %r787;
	@%p363 bra 	$L__BB11_582;
	st.global.u32 	[%rd28+1280], %r780;
$L__BB11_582:
	add.s32 	%r1169, %r788, 352;
	setp.ge.s32 	%p364, %r1169, %r787;
	@%p364 bra 	$L__BB11_584;
	st.global.u32 	[%rd28+1408], %r781;
$L__BB11_584:
	add.s32 	%r1170, %r788, 384;
	setp.ge.s32 	%p365, %r1170, %r787;
	@%p365 bra 	$L__BB11_586;
	st.global.u32 	[%rd28+1536], %r782;
$L__BB11_586:
	add.s32 	%r1171, %r788, 416;
	setp.ge.s32 	%p366, %r1171, %r787;
	@%p366 bra 	$L__BB11_588;
	st.global.u32 	[%rd28+1664], %r783;
$L__BB11_588:
	add.s32 	%r1172, %r788, 448;
	setp.ge.s32 	%p367, %r1172, %r787;
	@%p367 bra 	$L__BB11_590;
	st.global.u32 	[%rd28+1792], %r784;
$L__BB11_590:
	add.s32 	%r1173, %r788, 480;
	setp.ge.s32 	%p368, %r1173, %r787;
	@%p368 bra 	$L__BB11_592;
	st.global.u32 	[%rd28+1920], %r785;
$L__BB11_592:
	add.s32 	%r1174, %r788, 512;
	setp.ge.s32 	%p369, %r1174, %r787;
	@%p369 bra 	$L__BB11_594;
	st.global.u32 	[%rd28+2048], %r786;
$L__BB11_594:
	ld.param.s8 	%rs5, [_ZN3cub18CUB_300001_SM_10006detail10merge_sort26DeviceMergeSortMergeKernelINS2_10policy_hubIN6thrust24THRUST_300001_SM_1000_NS6detail15normal_iteratorINS6_10device_ptrIiEEEEE9Policy600ESB_SB_SB_SB_m10my_compareiiEEvbT2_T3_T4_PT6_PT7_T5_PSH_SH_NS1_7vsmem_tE_param_0];
	mov.u32 	%r1175, %ctaid.x;
	mul.wide.u32 	%rd29, %r1175, 4352;
	setp.eq.s16 	%p370, %rs5, 0;
	bar.sync 	0;
	mov.u32 	%r789, %tid.x;
	shl.b32 	%r1176, %r789, 2;
	mov.u32 	%r1177, _ZZN3cub18CUB_300001_SM_10006detail10merge_sort26DeviceMergeSortMergeKernelINS2_10policy_hubIN6thrust24THRUST_300001_SM_1000_NS6detail15normal_iteratorINS6_10device_ptrIiEEEEE9Policy600ESB_SB_SB_SB_m10my_compareiiEEvbT2_T3_T4_PT6_PT7_T5_PSH_SH_NS1_7vsmem_tEE19static_temp_storage;
	add.s32 	%r1178, %r1177, %r1176;
	st.shared.u32 	[%r1178], %r1844;
	st.shared.u32 	[%r1178+1024], %r1845;
	st.shared.u32 	[%r1178+2048], %r1846;
	st.shared.u32 	[%r1178+3072], %r1847;
	st.shared.u32 	[%r1178+4096], %r1848;
	st.shared.u32 	[%r1178+5120], %r1849;
	st.shared.u32 	[%r1178+6144], %r1850;
	st.shared.u32 	[%r1178+7168], %r1851;
	st.shared.u32 	[%r1178+8192], %r1852;
	st.shared.u32 	[%r1178+9216], %r1853;
	st.shared.u32 	[%r1178+10240], %r1854;
	st.shared.u32 	[%r1178+11264], %r1855;
	st.shared.u32 	[%r1178+12288], %r1856;
	st.shared.u32 	[%r1178+13312], %r1857;
	st.shared.u32 	[%r1178+14336], %r1858;
	st.shared.u32 	[%r1178+15360], %r1859;
	st.shared.u32 	[%r1178+16384], %r1860;
	bar.sync 	0;
	shl.b32 	%r1179, %r624, 2;
	add.s32 	%r1180, %r1177, %r1179;
	ld.shared.u32 	%r790, [%r1180];
	shl.b32 	%r1181, %r632, 2;
	add.s32 	%r1182, %r1177, %r1181;
	ld.shared.u32 	%r791, [%r1182];
	shl.b32 	%r1183, %r640, 2;
	add.s32 	%r1184, %r1177, %r1183;
	ld.shared.u32 	%r792, [%r1184];
	shl.b32 	%r1185, %r648, 2;
	add.s32 	%r1186, %r1177, %r1185;
	ld.shared.u32 	%r793, [%r1186];
	shl.b32 	%r1187, %r656, 2;
	add.s32 	%r1188, %r1177, %r1187;
	ld.shared.u32 	%r794, [%r1188];
	shl.b32 	%r1189, %r664, 2;
	add.s32 	%r1190, %r1177, %r1189;
	ld.shared.u32 	%r795, [%r1190];
	shl.b32 	%r1191, %r672, 2;
	add.s32 	%r1192, %r1177, %r1191;
	ld.shared.u32 	%r796, [%r1192];
	shl.b32 	%r1193, %r680, 2;
	add.s32 	%r1194, %r1177, %r1193;
	ld.shared.u32 	%r797, [%r1194];
	shl.b32 	%r1195, %r688, 2;
	add.s32 	%r1196, %r1177, %r1195;
	ld.shared.u32 	%r798, [%r1196];
	shl.b32 	%r1197, %r696, 2;
	add.s32 	%r1198, %r1177, %r1197;
	ld.shared.u32 	%r799, [%r1198];
	shl.b32 	%r1199, %r704, 2;
	add.s32 	%r1200, %r1177, %r1199;
	ld.shared.u32 	%r800, [%r1200];
	shl.b32 	%r1201, %r712, 2;
	add.s32 	%r1202, %r1177, %r1201;
	ld.shared.u32 	%r801, [%r1202];
	shl.b32 	%r1203, %r720, 2;
	add.s32 	%r1204, %r1177, %r1203;
	ld.shared.u32 	%r802, [%r1204];
	shl.b32 	%r1205, %r728, 2;
	add.s32 	%r1206, %r1177, %r1205;
	ld.shared.u32 	%r803, [%r1206];
	shl.b32 	%r1207, %r736, 2;
	add.s32 	%r1208, %r1177, %r1207;
	ld.shared.u32 	%r804, [%r1208];
	shl.b32 	%r1209, %r744, 2;
	add.s32 	%r1210, %r1177, %r1209;
	ld.shared.u32 	%r805, [%r1210];
	shl.b32 	%r1211, %r750, 2;
	add.s32 	%r1212, %r1177, %r1211;
	ld.shared.u32 	%r806, [%r1212];
	bar.sync 	0;
	@%p370 bra 	$L__BB11_631;
	// begin inline asm
	mov.u32 %r1213, %laneid;
	// end inline asm
	shr.u32 	%r1214, %r789, 5;
	mul.lo.s32 	%r1215, %r1214, 544;
	mad.lo.s32 	%r1216, %r1213, 17, %r1215;
	shl.b32 	%r1217, %r1216, 2;
	add.s32 	%r1219, %r1177, %r1217;
	st.shared.u32 	[%r1219], %r790;
	st.shared.u32 	[%r1219+4], %r791;
	st.shared.u32 	[%r1219+8], %r792;
	st.shared.u32 	[%r1219+12], %r793;
	st.shared.u32 	[%r1219+16], %r794;
	st.shared.u32 	[%r1219+20], %r795;
	st.shared.u32 	[%r1219+24], %r796;
	st.shared.u32 	[%r1219+28], %r797;
	st.shared.u32 	[%r1219+32], %r798;
	st.shared.u32 	[%r1219+36], %r799;
	st.shared.u32 	[%r1219+40], %r800;
	st.shared.u32 	[%r1219+44], %r801;
	st.shared.u32 	[%r1219+48], %r802;
	st.shared.u32 	[%r1219+52], %r803;
	st.shared.u32 	[%r1219+56], %r804;
	st.shared.u32 	[%r1219+60], %r805;
	st.shared.u32 	[%r1219+64], %r806;
	bar.warp.sync 	-1;
	shl.b32 	%r1220, %r1213, 4;
	sub.s32 	%r1221, %r1216, %r1220;
	shl.b32 	%r1222, %r1221, 2;
	add.s32 	%r1223, %r1177, %r1222;
	ld.shared.u32 	%r807, [%r1223];
	ld.shared.u32 	%r808, [%r1223+128];
	ld.shared.u32 	%r809, [%r1223+256];
	ld.shared.u32 	%r810, [%r1223+384];
	ld.shared.u32 	%r811, [%r1223+512];
	ld.shared.u32 	%r812, [%r1223+640];
	ld.shared.u32 	%r813, [%r1223+768];
	ld.shared.u32 	%r814, [%r1223+896];
	ld.shared.u32 	%r815, [%r1223+1024];
	ld.shared.u32 	%r816, [%r1223+1152];
	ld.shared.u32 	%r817, [%r1223+1280];
	ld.shared.u32 	%r818, [%r1223+1408];
	ld.shared.u32 	%r819, [%r1223+1536];
	ld.shared.u32 	%r820, [%r1223+1664];
	ld.shared.u32 	%r821, [%r1223+1792];
	ld.shared.u32 	%r822, [%r1223+1920];
	ld.shared.u32 	%r823, [%r1223+2048];
	setp.ne.s32 	%p371, %r789, 0;
	@%p371 bra 	$L__BB11_597;
	st.volatile.shared.u32 	[_ZZN3cub18CUB_300001_SM_10006detail10merge_sort26DeviceMergeSortMergeKernelINS2_10policy_hubIN6thrust24THRUST_300001_SM_1000_NS6detail15normal_iteratorINS6_10device_ptrIiEEEEE9Policy600ESB_SB_SB_SB_m10my_compareiiEEvbT2_T3_T4_PT6_PT7_T5_PSH_SH_NS1_7vsmem_tEE19static_temp_storage+17408], %r351;
$L__BB11_597:
	ld.param.u64 	%rd675, [_ZN3cub18CUB_300001_SM_10006detail10merge_sort26DeviceMergeSortMergeKernelINS2_10policy_hubIN6thrust24THRUST_300001_SM_1000_NS6detail15normal_iteratorINS6_10device_ptrIiEEEEE9Policy600ESB_SB_SB_SB_m10my_compareiiEEvbT2_T3_T4_PT6_PT7_T5_PSH_SH_NS1_7vsmem_tE_param_5];
	bar.sync 	0;
	ld.volatile.shared.u32 	%r824, [_ZZN3cub18CUB_300001_SM_10006detail10merge_sort26DeviceMergeSortMergeKernelINS2_10policy_hubIN6thrust24THRUST_300001_SM_1000_NS6detail15normal_iteratorINS6_10device_ptrIiEEEEE9Policy600ESB_SB_SB_SB_m10my_compareiiEEvbT2_T3_T4_PT6_PT7_T5_PSH_SH_NS1_7vsmem_tEE19static_temp_storage+17408];
	and.b32  	%r1224, %r789, 31;
	and.b32  	%r1225, %r789, 992;
	mul.lo.s32 	%r1226, %r1225, 17;
	or.b32  	%r825, %r1226, %r1224;
	setp.ge.s32 	%p372, %r825, %r824;
	cvt.u64.u32 	%rd355, %r825;
	add.s64 	%rd356, %rd29, %rd355;
	cvta.to.global.u64 	%rd357, %rd675;
	shl.b64 	%rd358, %rd356, 2;
	add.s64 	%rd30, %rd357, %rd358;
	@%p372 bra 	$L__BB11_599;
	st.global.u32 	[%rd30], %r807;
$L__BB11_599:
	add.s32 	%r1227, %r825, 32;
	setp.ge.s32 	%p373, %r1227, %r824;
	@%p373 bra 	$L__BB11_601;
	st.global.u32 	[%rd30+128], %r808;
$L__BB11_601:
	add.s32 	%r1228, %r825, 64;
	setp.ge.s32 	%p374, %r1228, %r824;
	@%p374 bra 	$L__BB11_603;
	st.global.u32 	[%rd30+256], %r809;
$L__BB11_603:
	add.s32 	%r1229, %r825, 96;
	setp.ge.s32 	%p375, %r1229, %r824;
	@%p375 bra 	$L__BB11_605;
	st.global.u32 	[%rd30+384], %r810;
$L__BB11_605:
	add.s32 	%r1230, %r825, 128;
	setp.ge.s32 	%p376, %r1230, %r824;
	@%p376 bra 	$L__BB11_607;
	st.global.u32 	[%rd30+512], %r811;
$L__BB11_607:
	add.s32 	%r1231, %r825, 160;
	setp.ge.s32 	%p377, %r1231, %r824;
	@%p377 bra 	$L__BB11_609;
	st.global.u32 	[%rd30+640], %r812;
$L__BB11_609:
	add.s32 	%r1232, %r825, 192;
	setp.ge.s32 	%p378, %r1232, %r824;
	@%p378 bra 	$L__BB11_611;
	st.global.u32 	[%rd30+768], %r813;
$L__BB11_611:
	add.s32 	%r1233, %r825, 224;
	setp.ge.s32 	%p379, %r1233, %r824;
	@%p379 bra 	$L__BB11_613;
	st.global.u32 	[%rd30+896], %r814;
$L__BB11_613:
	add.s32 	%r1234, %r825, 256;
	setp.ge.s32 	%p380, %r1234, %r824;
	@%p380 bra 	$L__BB11_615;
	st.global.u32 	[%rd30+1024], %r815;
$L__BB11_615:
	add.s32 	%r1235, %r825, 288;
	setp.ge.s32 	%p381, %r1235, %r824;
	@%p381 bra 	$L__BB11_617;
	st.global.u32 	[%rd30+1152], %r816;
$L__BB11_617:
	add.s32 	%r1236, %r825, 320;
	setp.ge.s32 	%p382, %r1236, %r824;
	@%p382 bra 	$L__BB11_619;
	st.global.u32 	[%rd30+1280], %r817;
$L__BB11_619:
	add.s32 	%r1237, %r825, 352;
	setp.ge.s32 	%p383, %r1237, %r824;
	@%p383 bra 	$L__BB11_621;
	st.global.u32 	[%rd30+1408], %r818;
$L__BB11_621:
	add.s32 	%r1238, %r825, 384;
	setp.ge.s32 	%p384, %r1238, %r824;
	@%p384 bra 	$L__BB11_623;
	st.global.u32 	[%rd30+1536], %r819;
$L__BB11_623:
	add.s32 	%r1239, %r825, 416;
	setp.ge.s32 	%p385, %r1239, %r824;
	@%p385 bra 	$L__BB11_625;
	st.global.u32 	[%rd30+1664], %r820;
$L__BB11_625:
	add.s32 	%r1240, %r825, 448;
	setp.ge.s32 	%p386, %r1240, %r824;
	@%p386 bra 	$L__BB11_627;
	st.global.u32 	[%rd30+1792], %r821;
$L__BB11_627:
	add.s32 	%r1241, %r825, 480;
	setp.ge.s32 	%p387, %r1241, %r824;
	@%p387 bra 	$L__BB11_629;
	st.global.u32 	[%rd30+1920], %r822;
$L__BB11_629:
	add.s32 	%r1242, %r825, 512;
	setp.ge.s32 	%p388, %r1242, %r824;
	@%p388 bra 	$L__BB11_667;
	st.global.u32 	[%rd30+2048], %r823;
	bra.uni 	$L__BB11_667;
$L__BB11_631:
	// begin inline asm
	mov.u32 %r1243, %laneid;
	// end inline asm
	shr.u32 	%r1244, %r789, 5;
	mul.lo.s32 	%r1245, %r1244, 544;
	mad.lo.s32 	%r1246, %r1243, 17, %r1245;
	shl.b32 	%r1247, %r1246, 2;
	add.s32 	%r1249, %r1177, %r1247;
	st.shared.u32 	[%r1249], %r790;
	st.shared.u32 	[%r1249+4], %r791;
	st.shared.u32 	[%r1249+8], %r792;
	st.shared.u32 	[%r1249+12], %r793;
	st.shared.u32 	[%r1249+16], %r794;
	st.shared.u32 	[%r1249+20], %r795;
	st.shared.u32 	[%r1249+24], %r796;
	st.shared.u32 	[%r1249+28], %r797;
	st.shared.u32 	[%r1249+32], %r798;
	st.shared.u32 	[%r1249+36], %r799;
	st.shared.u32 	[%r1249+40], %r800;
	st.shared.u32 	[%r1249+44], %r801;
	st.shared.u32 	[%r1249+48], %r802;
	st.shared.u32 	[%r1249+52], %r803;
	st.shared.u32 	[%r1249+56], %r804;
	st.shared.u32 	[%r1249+60], %r805;
	st.shared.u32 	[%r1249+64], %r806;
	bar.warp.sync 	-1;
	shl.b32 	%r1250, %r1243, 4;
	sub.s32 	%r1251, %r1246, %r1250;
	shl.b32 	%r1252, %r1251, 2;
	add.s32 	%r1253, %r1177, %r1252;
	ld.shared.u32 	%r826, [%r1253];
	ld.shared.u32 	%r827, [%r1253+128];
	ld.shared.u32 	%r828, [%r1253+256];
	ld.shared.u32 	%r829, [%r1253+384];
	ld.shared.u32 	%r830, [%r1253+512];
	ld.shared.u32 	%r831, [%r1253+640];
	ld.shared.u32 	%r832, [%r1253+768];
	ld.shared.u32 	%r833, [%r1253+896];
	ld.shared.u32 	%r834, [%r1253+1024];
	ld.shared.u32 	%r835, [%r1253+1152];
	ld.shared.u32 	%r836, [%r1253+1280];
	ld.shared.u32 	%r837, [%r1253+1408];
	ld.shared.u32 	%r838, [%r1253+1536];
	ld.shared.u32 	%r839, [%r1253+1664];
	ld.shared.u32 	%r840, [%r1253+1792];
	ld.shared.u32 	%r841, [%r1253+1920];
	ld.shared.u32 	%r842, [%r1253+2048];
	setp.ne.s32 	%p389, %r789, 0;
	@%p389 bra 	$L__BB11_633;
	st.volatile.shared.u32 	[_ZZN3cub18CUB_300001_SM_10006detail10merge_sort26DeviceMergeSortMergeKernelINS2_10policy_hubIN6thrust24THRUST_300001_SM_1000_NS6detail15normal_iteratorINS6_10device_ptrIiEEEEE9Policy600ESB_SB_SB_SB_m10my_compareiiEEvbT2_T3_T4_PT6_PT7_T5_PSH_SH_NS1_7vsmem_tEE19static_temp_storage+17408], %r351;
$L__BB11_633:
	bar.sync 	0;
	ld.volatile.shared.u32 	%r843, [_ZZN3cub18CUB_300001_SM_10006detail10merge_sort26DeviceMergeSortMergeKernelINS2_10policy_hubIN6thrust24THRUST_300001_SM_1000_NS6detail15normal_iteratorINS6_10device_ptrIiEEEEE9Policy600ESB_SB_SB_SB_m10my_compareiiEEvbT2_T3_T4_PT6_PT7_T5_PSH_SH_NS1_7vsmem_tEE19static_temp_storage+17408];
	and.b32  	%r1254, %r789, 31;
	and.b32  	%r1255, %r789, 992;
	mul.lo.s32 	%r1256, %r1255, 17;
	cvt.u64.u32 	%rd359, %r1256;
	cvt.u64.u32 	%rd360, %r1254;
	or.b32  	%r844, %r1256, %r1254;
	add.s64 	%rd361, %rd29, %rd360;
	add.s64 	%rd362, %rd361, %rd359;
	setp.ge.s32 	%p390, %r844, %r843;
	shl.b64 	%rd363, %rd362, 2;
	add.s64 	%rd31, %rd5, %rd363;
	@%p390 bra 	$L__BB11_635;
	st.global.u32 	[%rd31], %r826;
$L__BB11_635:
	add.s32 	%r1257, %r844, 32;
	setp.ge.s32 	%p391, %r1257, %r843;
	@%p391 bra 	$L__BB11_637;
	st.global.u32 	[%rd31+128], %r827;
$L__BB11_637:
	add.s32 	%r1258, %r844, 64;
	setp.ge.s32 	%p392, %r1258, %r843;
	@%p392 bra 	$L__BB11_639;
	st.global.u32 	[%rd31+256], %r828;
$L__BB11_639:
	add.s32 	%r1259, %r844, 96;
	setp.ge.s32 	%p393, %r1259, %r843;
	@%p393 bra 	$L__BB11_641;
	st.global.u32 	[%rd31+384], %r829;
$L__BB11_641:
	add.s32 	%r1260, %r844, 128;
	setp.ge.s32 	%p394, %r1260, %r843;
	@%p394 bra 	$L__BB11_643;
	st.global.u32 	[%rd31+512], %r830;
$L__BB11_643:
	add.s32 	%r1261, %r844, 160;
	setp.ge.s32 	%p395, %r1261, %r843;
	@%p395 bra 	$L__BB11_645;
	st.global.u32 	[%rd31+640], %r831;
$L__BB11_645:
	add.s32 	%r1262, %r844, 192;
	setp.ge.s32 	%p396, %r1262, %r843;
	@%p396 bra 	$L__BB11_647;
	st.global.u32 	[%rd31+768], %r832;
$L__BB11_647:
	add.s32 	%r1263, %r844, 224;
	setp.ge.s32 	%p397, %r1263, %r843;
	@%p397 bra 	$L__BB11_649;
	st.global.u32 	[%rd31+896], %r833;
$L__BB11_649:
	add.s32 	%r1264, %r844, 256;
	setp.ge.s32 	%p398, %r1264, %r843;
	@%p398 bra 	$L__BB11_651;
	st.global.u32 	[%rd31+1024], %r834;
$L__BB11_651:
	add.s32 	%r1265, %r844, 288;
	setp.ge.s32 	%p399, %r1265, %r843;
	@%p399 bra 	$L__BB11_653;
	st.global.u32 	[%rd31+1152], %r835;
$L__BB11_653:
	add.s32 	%r1266, %r844, 320;
	setp.ge.s32 	%p400, %r1266, %r843;
	@%p400 bra 	$L__BB11_655;
	st.global.u32 	[%rd31+1280], %r836;
$L__BB11_655:
	add.s32 	%r1267, %r844, 352;
	setp.ge.s32 	%p401, %r1267, %r843;
	@%p401 bra 	$L__BB11_657;
	st.global.u32 	[%rd31+1408], %r837;
$L__BB11_657:
	add.s32 	%r1268, %r844, 384;
	setp.ge.s32 	%p402, %r1268, %r843;
	@%p402 bra 	$L__BB11_659;
	st.global.u32 	[%rd31+1536], %r838;
$L__BB11_659:
	add.s32 	%r1269, %r844, 416;
	setp.ge.s32 	%p403, %r1269, %r843;
	@%p403 bra 	$L__BB11_661;
	st.global.u32 	[%rd31+1664], %r839;
$L__BB11_661:
	add.s32 	%r1270, %r844, 448;
	setp.ge.s32 	%p404, %r1270, %r843;
	@%p404 bra 	$L__BB11_663;
	st.global.u32 	[%rd31+1792], %r840;
$L__BB11_663:
	add.s32 	%r1271, %r844, 480;
	setp.ge.s32 	%p405, %r1271, %r843;
	@%p405 bra 	$L__BB11_665;
	st.global.u32 	[%rd31+1920], %r841;
$L__BB11_665:
	add.s32 	%r1272, %r844, 512;
	setp.ge.s32 	%p406, %r1272, %r843;
	@%p406 bra 	$L__BB11_667;
	st.global.u32 	[%rd31+2048], %r842;
$L__BB11_667:
	ret;

}


// ===== COMPILED SASS (sm_100) =====

	.target	sm_100

	.elftype	@"ET_EXEC"


//--------------------- .note.nv.tkinfo           --------------------------
	.section	.note.nv.tkinfo,"",@"SHT_NOTE"
	.sectionflags	@"SHF_NOTE_NV_TKINFO"
	.tkinfo
        /*0018*/ 	.word	0x00000002
        /*0030*/ 	.string	""
        /*0030*/ 	.string	"ptxas"
        /*0030*/ 	.string	"Cuda compilation tools, release 13.0, V13.0.88"
        /*0030*/ 	.string	"Build cuda_13.0.r13.0/compiler.36424714_0"
        /*0030*/ 	.string	"-arch sm_100 -m 64 "



//--------------------- .note.nv.cuinfo           --------------------------
	.section	.note.nv.cuinfo,"",@"SHT_NOTE"
	.sectionflags	@"SHF_NOTE_NV_CUINFO"
        /*0018*/ 	.short	0x0002
        /*001a*/ 	.short	0x0064
        /*001c*/ 	.short	0x0082
	.zero		2


//--------------------- .nv.info                  --------------------------
	.section	.nv.info,"",@"SHT_CUDA_INFO"
	.align	4


	//----- nvinfo : EIATTR_REGCOUNT
	.align		4
        /*0000*/ 	.byte	0x04, 0x2f
        /*0002*/ 	.short	(.L_46 - .L_45)
	.align		4
.L_45:
        /*0004*/ 	.word	index@(_ZN3cub18CUB_300001_SM_10006detail11EmptyKernelIvEEvv)
        /*0008*/ 	.word	0x00000004


	//----- nvinfo : EIATTR_FRAME_SIZE
	.align		4
.L_46:
        /*000c*/ 	.byte	0x04, 0x11
        /*000e*/ 	.short	(.L_48 - .L_47)
	.align		4
.L_47:
        /*0010*/ 	.word	index@(_ZN3cub18CUB_300001_SM_10006detail11EmptyKernelIvEEvv)
        /*0014*/ 	.word	0x00000000


	//----- nvinfo : EIATTR_REGCOUNT
	.align		4
.L_48:
        /*0018*/ 	.byte	0x04, 0x2f
        /*001a*/ 	.short	(.L_50 - .L_49)
	.align		4
.L_49:
        /*001c*/ 	.word	index@(_ZN3cub18CUB_300001_SM_10006detail8for_each13static_kernelINS2_12policy_hub_t12policy_500_tElN6thrust24THRUST_300001_SM_1000_NS8cuda_cub20__uninitialized_copy7functorINS7_12zip_iteratorIN4cuda3std3__45tupleIJNS7_6detail15normal_iteratorINS7_10device_ptrIiEEEESK_EEEEENSH_INS7_7pointerINSF_IJiiEEENS8_3tagENS7_11use_defaultESQ_EEEEEEEEvT0_T1_)
        /*0020*/ 	.word	0x00000012


	//----- nvinfo : EIATTR_FRAME_SIZE
	.align		4
.L_50:
        /*0024*/ 	.byte	0x04, 0x11
        /*0026*/ 	.short	(.L_52 - .L_51)
	.align		4
.L_51:
        /*0028*/ 	.word	index@(_ZN3cub18CUB_300001_SM_10006detail8for_each13static_kernelINS2_12policy_hub_t12policy_500_tElN6thrust24THRUST_300001_SM_1000_NS8cuda_cub20__uninitialized_copy7functorINS7_12zip_iteratorIN4cuda3std3__45tupleIJNS7_6detail15normal_iteratorINS7_10device_ptrIiEEEESK_EEEEENSH_INS7_7pointerINSF_IJiiEEENS8_3tagENS7_11use_defaultESQ_EEEEEEEEvT0_T1_)
        /*002c*/ 	.word	0x00000000


	//----- nvinfo : EIATTR_REGCOUNT
	.align		4
.L_52:
        /*0030*/ 	.byte	0x04, 0x2f
        /*0032*/ 	.short	(.L_54 - .L_53)
	.align		4
.L_53:
        /*0034*/ 	.word	index@(_ZN3cub18CUB_300001_SM_10006detail4scan23DeviceCompactInitKernelINS0_13ScanTileStateIiLb1EEEPiEEvT_iT0_)
        /*0038*/ 	.word	0x0000000a


	//----- nvinfo : EIATTR_FRAME_SIZE
	.align		4
.L_54:
        /*003c*/ 	.byte	0x04, 0x11
        /*003e*/ 	.short	(.L_56 - .L_55)
	.align		4
.L_55:
        /*0040*/ 	.word	index@(_ZN3cub18CUB_300001_SM_10006detail4scan23DeviceCompactInitKernelINS0_13ScanTileStateIiLb1EEEPiEEvT_iT0_)
        /*0044*/ 	.word	0x00000000


	//----- nvinfo : EIATTR_REGCOUNT
	.align		4
.L_56:
        /*0048*/ 	.byte	0x04, 0x2f
        /*004a*/ 	.short	(.L_58 - .L_57)
	.align		4
.L_57:
        /*004c*/ 	.word	index@(_ZN3cub18CUB_300001_SM_10006detail4scan23DeviceCompactInitKernelINS0_13ScanTileStateIiLb1EEEPlEEvT_iT0_)
        /*0050*/ 	.word	0x0000000a


	//----- nvinfo : EIATTR_FRAME_SIZE
	.align		4
.L_58:
        /*0054*/ 	.byte	0x04, 0x11
        /*0056*/ 	.short	(.L_60 - .L_59)
	.align		4
.L_59:
        /*0058*/ 	.word	index@(_ZN3cub18CUB_300001_SM_10006detail4scan23DeviceCompactInitKernelINS0_13ScanTileStateIiLb1EEEPlEEvT_iT0_)
        /*005c*/ 	.word	0x00000000


	//----- nvinfo : EIATTR_REGCOUNT
	.align		4
.L_60:
        /*0060*/ 	.byte	0x04, 0x2f
        /*0062*/ 	.short	(.L_62 - .L_61)
	.align		4
.L_61:
        /*0064*/ 	.word	index@(_ZN3cub18CUB_300001_SM_10006detail6select23DeviceSelectSweepKernelINS2_10policy_hubIN4cuda3std3__45tupleIJiiEEEiiLb0ELNS0_10SelectImplE2EE10Policy1000EPS9_N6thrust24THRUST_300001_SM_1000_NS6detail15normal_iteratorINSF_10device_ptrIiEEEENSF_12zip_iteratorINS8_IJSK_SK_EEEEEPiNS0_13ScanTileStateIiLb1EEE11is_positiveNS0_8NullTypeEiNS2_19streaming_context_tIiLb0EEELSA_2EEEvT0_T1_T2_T3_T4_T5_T6_T7_iT8_NS1_7vsmem_tE)
        /*0068*/ 	.word	0x00000028


	//----- nvinfo : EIATTR_FRAME_SIZE
	.align		4
.L_62:
        /*006c*/ 	.byte	0x04, 0x11
        /*006e*/ 	.short	(.L_64 - .L_63)
	.align		4
.L_63:
        /*0070*/ 	.word	index@(_ZN3cub18CUB_300001_SM_10006detail6select23DeviceSelectSweepKernelINS2_10policy_hubIN4cuda3std3__45tupleIJiiEEEiiLb0ELNS0_10SelectImplE2EE10Policy1000EPS9_N6thrust24THRUST_300001_SM_1000_NS6detail15normal_iteratorINSF_10device_ptrIiEEEENSF_12zip_iteratorINS8_IJSK_SK_EEEEEPiNS0_13ScanTileStateIiLb1EEE11is_positiveNS0_8NullTypeEiNS2_19streaming_context_tIiLb0EEELSA_2EEEvT0_T1_T2_T3_T4_T5_T6_T7_iT8_NS1_7vsmem_tE)
        /*0074*/ 	.word	0x00000000


	//----- nvinfo : EIATTR_REGCOUNT
	.align		4
.L_64:
        /*0078*/ 	.byte	0x04, 0x2f
        /*007a*/ 	.short	(.L_66 - .L_65)
	.align		4
.L_65:
        /*007c*/ 	.word	index@(_ZN3cub18CUB_300001_SM_10006detail6select23DeviceSelectSweepKernelINS2_10policy_hubIN4cuda3std3__45tupleIJiiEEEilLb0ELNS0_10SelectImplE2EE10Policy1000EPS9_N6thrust24THRUST_300001_SM_1000_NS6detail15normal_iteratorINSF_10device_ptrIiEEEENSF_12zip_iteratorINS8_IJSK_SK_EEEEEPlNS0_13ScanTileStateIiLb1EEE11is_positiveNS0_8NullTypeEiNS2_19streaming_context_tIlLb1EEELSA_2EEEvT0_T1_T2_T3_T4_T5_T6_T7_iT8_NS1_7vsmem_tE)
        /*0080*/ 	.word	0x00000028


	//----- nvinfo : EIATTR_FRAME_SIZE
	.align		4
.L_66:
        /*0084*/ 	.byte	0x04, 0x11
        /*0086*/ 	.short	(.L_68 - .L_67)
	.align		4
.L_67:
        /*0088*/ 	.word	index@(_ZN3cub18CUB_300001_SM_10006detail6select23DeviceSelectSweepKernelINS2_10policy_hubIN4cuda3std3__45tupleIJiiEEEilLb0ELNS0_10SelectImplE2EE10Policy1000EPS9_N6thrust24THRUST_300001_SM_1000_NS6detail15normal_iteratorINSF_10device_ptrIiEEEENSF_12zip_iteratorINS8_IJSK_SK_EEEEEPlNS0_13ScanTileStateIiLb1EEE11is_positiveNS0_8NullTypeEiNS2_19streaming_context_tIlLb1EEELSA_2EEEvT0_T1_T2_T3_T4_T5_T6_T7_iT8_NS1_7vsmem_tE)
        /*008c*/ 	.word	0x00000000


	//----- nvinfo : EIATTR_REGCOUNT
	.align		4
.L_68:
        /*0090*/ 	.byte	0x04, 0x2f
        /*0092*/ 	.short	(.L_70 - .L_69)
	.align		4
.L_69:
        /*0094*/ 	.word	index@(_ZN3cub18CUB_300001_SM_10006detail10merge_sort30DeviceMergeSortBlockSortKernelINS2_10policy_hubIN6thrust24THRUST_300001_SM_1000_NS6detail15normal_iteratorINS6_10device_ptrIiEEEEE9Policy600ESB_SB_SB_SB_j10my_compareiiEEvbT0_T1_T2_T3_T4_PT6_PT7_T5_NS1_7vsmem_tE)
        /*0098*/ 	.word	0x00000040


	//----- nvinfo : EIATTR_FRAME_SIZE
	.align		4
.L_70:
        /*009c*/ 	.byte	0x04, 0x11
        /*009e*/ 	.short	(.L_72 - .L_71)
	.align		4
.L_71:
        /*00a0*/ 	.word	index@(_ZN3cub18CUB_300001_SM_10006detail10merge_sort30DeviceMergeSortBlockSortKernelINS2_10policy_hubIN6thrust24THRUST_300001_SM_1000_NS6detail15normal_iteratorINS6_10device_ptrIiEEEEE9Policy600ESB_SB_SB_SB_j10my_compareiiEEvbT0_T1_T2_T3_T4_PT6_PT7_T5_NS1_7vsmem_tE)
        /*00a4*/ 	.word	0x00000000


	//----- nvinfo : EIATTR_REGCOUNT
	.align		4
.L_72:
        /*00a8*/ 	.byte	0x04, 0x2f
        /*00aa*/ 	.short	(.L_74 - .L_73)
	.align		4
.L_73:
        /*00ac*/ 	.word	index@(_ZN3cub18CUB_300001_SM_10006detail10merge_sort30DeviceMergeSortPartitionKernelIN6thrust24THRUST_300001_SM_1000_NS6detail15normal_iteratorINS5_10device_ptrIiEEEEj10my_compareiEEvbT_PT2_T0_SF_PSF_T1_SF_i)
        /*00b0*/ 	.word	0x00000011


	//----- nvinfo : EIATTR_FRAME_SIZE
	.align		4
.L_74:
        /*00b4*/ 	.byte	0x04, 0x11
        /*00b6*/ 	.short	(.L_76 - .L_75)
	.align		4
.L_75:
        /*00b8*/ 	.word	index@(_ZN3cub18CUB_300001_SM_10006detail10merge_sort30DeviceMergeSortPartitionKernelIN6thrust24THRUST_300001_SM_1000_NS6detail15normal_iteratorINS5_10device_ptrIiEEEEj10my_compareiEEvbT_PT2_T0_SF_PSF_T1_SF_i)
        /*00bc*/ 	.word	0x00000000


	//----- nvinfo : EIATTR_REGCOUNT
	.align		4
.L_76:
        /*00c0*/ 	.byte	0x04, 0x2f
        /*00c2*/ 	.short	(.L_78 - .L_77)
	.align		4
.L_77:
        /*00c4*/ 	.word	index@(_ZN3cub18CUB_300001_SM_10006detail10merge_sort26DeviceMergeSortMergeKernelINS2_10policy_hubIN6thrust24THRUST_300001_SM_1000_NS6detail15normal_iteratorINS6_10device_ptrIiEEEEE9Policy600ESB_SB_SB_SB_j10my_compareiiEEvbT2_T3_T4_PT6_PT7_T5_PSH_SH_NS1_7vsmem_tE)
        /*00c8*/ 	.word	0x00000050


	//----- nvinfo : EIATTR_FRAME_SIZE
	.align		4
.L_78:
        /*00cc*/ 	.byte	0x04, 0x11
        /*00ce*/ 	.short	(.L_80 - .L_79)
	.align		4
.L_79:
        /*00d0*/ 	.word	index@(_ZN3cub18CUB_300001_SM_10006detail10merge_sort26DeviceMergeSortMergeKernelINS2_10policy_hubIN6thrust24THRUST_300001_SM_1000_NS6detail15normal_iteratorINS6_10device_ptrIiEEEEE9Policy600ESB_SB_SB_SB_j10my_compareiiEEvbT2_T3_T4_PT6_PT7_T5_PSH_SH_NS1_7vsmem_tE)
        /*00d4*/ 	.word	0x00000000


	//----- nvinfo : EIATTR_REGCOUNT
	.align		4
.L_80:
        /*00d8*/ 	.byte	0x04, 0x2f
        /*00da*/ 	.short	(.L_82 - .L_81)
	.align		4
.L_81:
        /*00dc*/ 	.word	index@(_ZN3cub18CUB_300001_SM_10006detail10merge_sort30DeviceMergeSortBlockSortKernelINS2_10policy_hubIN6thrust24THRUST_300001_SM_1000_NS6detail15normal_iteratorINS6_10device_ptrIiEEEEE9Policy600ESB_SB_SB_SB_m10my_compareiiEEvbT0_T1_T2_T3_T4_PT6_PT7_T5_NS1_7vsmem_tE)
        /*00e0*/ 	.word	0x00000040


	//----- nvinfo : EIATTR_FRAME_SIZE
	.align		4
.L_82:
        /*00e4*/ 	.byte	0x04, 0x11
        /*00e6*/ 	.short	(.L_84 - .L_83)
	.align		4
.L_83:
        /*00e8*/ 	.word	index@(_ZN3cub18CUB_300001_SM_10006detail10merge_sort30DeviceMergeSortBlockSortKernelINS2_10policy_hubIN6thrust24THRUST_300001_SM_1000_NS6detail15normal_iteratorINS6_10device_ptrIiEEEEE9Policy600ESB_SB_SB_SB_m10my_compareiiEEvbT0_T1_T2_T3_T4_PT6_PT7_T5_NS1_7vsmem_tE)
        /*00ec*/ 	.word	0x00000000


	//----- nvinfo : EIATTR_REGCOUNT
	.align		4
.L_84:
        /*00f0*/ 	.byte	0x04, 0x2f
        /*00f2*/ 	.short	(.L_86 - .L_85)
	.align		4
.L_85:
        /*00f4*/ 	.word	index@(_ZN3cub18CUB_300001_SM_10006detail10merge_sort30DeviceMergeSortPartitionKernelIN6thrust24THRUST_300001_SM_1000_NS6detail15normal_iteratorINS5_10device_ptrIiEEEEm10my_compareiEEvbT_PT2_T0_SF_PSF_T1_SF_i)
        /*00f8*/ 	.word	0x00000016


	//----- nvinfo : EIATTR_FRAME_SIZE
	.align		4
.L_86:
        /*00fc*/ 	.byte	0x04, 0x11
        /*00fe*/ 	.short	(.L_88 - .L_87)
	.align		4
.L_87:
        /*0100*/ 	.word	index@(_ZN3cub18CUB_300001_SM_10006detail10merge_sort30DeviceMergeSortPartitionKernelIN6thrust24THRUST_300001_SM_1000_NS6detail15normal_iteratorINS5_10device_ptrIiEEEEm10my_compareiEEvbT_PT2_T0_SF_PSF_T1_SF_i)
        /*0104*/ 	.word	0x00000000


	//----- nvinfo : EIATTR_REGCOUNT
	.align		4
.L_88:
        /*0108*/ 	.byte	0x04, 0x2f
        /*010a*/ 	.short	(.L_90 - .L_89)
	.align		4
.L_89:
        /*010c*/ 	.word	index@(_ZN3cub18CUB_300001_SM_10006detail10merge_sort26DeviceMergeSortMergeKernelINS2_10policy_hubIN6thrust24THRUST_300001_SM_1000_NS6detail15normal_iteratorINS6_10device_ptrIiEEEEE9Policy600ESB_SB_SB_SB_m10my_compareiiEEvbT2_T3_T4_PT6_PT7_T5_PSH_SH_NS1_7vsmem_tE)
        /*0110*/ 	.word	0x00000050


	//----- nvinfo : EIATTR_FRAME_SIZE
	.align		4
.L_90:
        /*0114*/ 	.byte	0x04, 0x11
        /*0116*/ 	.short	(.L_92 - .L_91)
	.align		4
.L_91:
        /*0118*/ 	.word	index@(_ZN3cub18CUB_300001_SM_10006detail10merge_sort26DeviceMergeSortMergeKernelINS2_10policy_hubIN6thrust24THRUST_300001_SM_1000_NS6detail15normal_iteratorINS6_10device_ptrIiEEEEE9Policy600ESB_SB_SB_SB_m10my_compareiiEEvbT2_T3_T4_PT6_PT7_T5_PSH_SH_NS1_7vsmem_tE)
        /*011c*/ 	.word	0x00000000


	//----- nvinfo : EIATTR_MIN_STACK_SIZE
	.align		4
.L_92:
        /*0120*/ 	.byte	0x04, 0x12
        /*0122*/ 	.short	(.L_94 - .L_93)
	.align		4
.L_93:
        /*0124*/ 	.word	index@(_ZN3cub18CUB_300001_SM_10006detail10merge_sort26DeviceMergeSortMergeKernelINS2_10policy_hubIN6thrust24THRUST_300001_SM_1000_NS6detail15normal_iteratorINS6_10device_ptrIiEEEEE9Policy600ESB_SB_SB_SB_m10my_compareiiEEvbT2_T3_T4_PT6_PT7_T5_PSH_SH_NS1_7vsmem_tE)
        /*0128*/ 	.word	0x00000000


	//----- nvinfo : EIATTR_MIN_STACK_SIZE
	.align		4
.L_94:
        /*012c*/ 	.byte	0x04, 0x12
        /*012e*/ 	.short	(.L_96 - .L_95)
	.align		4
.L_95:
        /*0130*/ 	.word	index@(_ZN3cub18CUB_300001_SM_10006detail10merge_sort30DeviceMergeSortPartitionKernelIN6thrust24THRUST_300001_SM_1000_NS6detail15normal_iteratorINS5_10device_ptrIiEEEEm10my_compareiEEvbT_PT2_T0_SF_PSF_T1_SF_i)
        /*0134*/ 	.word	0x00000000


	//----- nvinfo : EIATTR_MIN_STACK_SIZE
	.align		4
.L_96:
        /*0138*/ 	.byte	0x04, 0x12
        /*013a*/ 	.short	(.L_98 - .L_97)
	.align		4
.L_97:
        /*013c*/ 	.word	index@(_ZN3cub18CUB_300001_SM_10006detail10merge_sort30DeviceMergeSortBlockSortKernelINS2_10policy_hubIN6thrust24THRUST_300001_SM_1000_NS6detail15normal_iteratorINS6_10device_ptrIiEEEEE9Policy600ESB_SB_SB_SB_m10my_compareiiEEvbT0_T1_T2_T3_T4_PT6_PT7_T5_NS1_7vsmem_tE)
        /*0140*/ 	.word	0x00000000


	//----- nvinfo : EIATTR_MIN_STACK_SIZE
	.align		4
.L_98:
        /*0144*/ 	.byte	0x04, 0x12
        /*0146*/ 	.short	(.L_100 - .L_99)
	.align		4
.L_99:
        /*0148*/ 	.word	index@(_ZN3cub18CUB_300001_SM_10006detail10merge_sort26DeviceMergeSortMergeKernelINS2_10policy_hubIN6thrust24THRUST_300001_SM_1000_NS6detail15normal_iteratorINS6_10device_ptrIiEEEEE9Policy600ESB_SB_SB_SB_j10my_compareiiEEvbT2_T3_T4_PT6_PT7_T5_PSH_SH_NS1_7vsmem_tE)
        /*014c*/ 	.word	0x00000000


	//----- nvinfo : EIATTR_MIN_STACK_SIZE
	.align		4
.L_100:
        /*0150*/ 	.byte	0x04, 0x12
        /*0152*/ 	.short	(.L_102 - .L_101)
	.align		4
.L_101:
        /*0154*/ 	.word	index@(_ZN3cub18CUB_300001_SM_10006detail10merge_sort30DeviceMergeSortPartitionKernelIN6thrust24THRUST_300001_SM_1000_NS6detail15normal_iteratorINS5_10device_ptrIiEEEEj10my_compareiEEvbT_PT2_T0_SF_PSF_T1_SF_i)
        /*0158*/ 	.word	0x00000000


	//----- nvinfo : EIATTR_MIN_STACK_SIZE
	.align		4
.L_102:
        /*015c*/ 	.byte	0x04, 0x12
        /*015e*/ 	.short	(.L_104 - .L_103)
	.align		4
.L_103:
        /*0160*/ 	.word	index@(_ZN3cub18CUB_300001_SM_10006detail10merge_sort30DeviceMergeSortBlockSortKernelINS2_10policy_hubIN6thrust24THRUST_300001_SM_1000_NS6detail15normal_iteratorINS6_10device_ptrIiEEEEE9Policy600ESB_SB_SB_SB_j10my_compareiiEEvbT0_T1_T2_T3_T4_PT6_PT7_T5_NS1_7vsmem_tE)
        /*0164*/ 	.word	0x00000000


	//----- nvinfo : EIATTR_MIN_STACK_SIZE
	.align		4
.L_104:
        /*0168*/ 	.byte	0x04, 0x12
        /*016a*/ 	.short	(.L_106 - .L_105)
	.align		4
.L_105:
        /*016c*/ 	.word	index@(_ZN3cub18CUB_300001_SM_10006detail6select23DeviceSelectSweepKernelINS2_10policy_hubIN4cuda3std3__45tupleIJiiEEEilLb0ELNS0_10SelectImplE2EE10Policy1000EPS9_N6thrust24THRUST_300001_SM_1000_NS6detail15normal_iteratorINSF_10device_ptrIiEEEENSF_12zip_iteratorINS8_IJSK_SK_EEEEEPlNS0_13ScanTileStateIiLb1EEE11is_positiveNS0_8NullTypeEiNS2_19streaming_context_tIlLb1EEELSA_2EEEvT0_T1_T2_T3_T4_T5_T6_T7_iT8_NS1_7vsmem_tE)
        /*0170*/ 	.word	0x00000000


	//----- nvinfo : EIATTR_MIN_STACK_SIZE
	.align		4
.L_106:
        /*0174*/ 	.byte	0x04, 0x12
        /*0176*/ 	.short	(.L_108 - .L_107)
	.align		4
.L_107:
        /*0178*/ 	.word	index@(_ZN3cub18CUB_300001_SM_10006detail6select23DeviceSelectSweepKernelINS2_10policy_hubIN4cuda3std3__45tupleIJiiEEEiiLb0ELNS0_10SelectImplE2EE10Policy1000EPS9_N6thrust24THRUST_300001_SM_1000_NS6detail15normal_iteratorINSF_10device_ptrIiEEEENSF_12zip_iteratorINS8_IJSK_SK_EEEEEPiNS0_13ScanTileStateIiLb1EEE11is_positiveNS0_8NullTypeEiNS2_19streaming_context_tIiLb0EEELSA_2EEEvT0_T1_T2_T3_T4_T5_T6_T7_iT8_NS1_7vsmem_tE)
        /*017c*/ 	.word	0x00000000


	//----- nvinfo : EIATTR_MIN_STACK_SIZE
	.align		4
.L_108:
        /*0180*/ 	.byte	0x04, 0x12
        /*0182*/ 	.short	(.L_110 - .L_109)
	.align		4
.L_109:
        /*0184*/ 	.word	index@(_ZN3cub18CUB_300001_SM_10006detail4scan23DeviceCompactInitKernelINS0_13ScanTileStateIiLb1EEEPlEEvT_iT0_)
        /*0188*/ 	.word	0x00000000


	//----- nvinfo : EIATTR_MIN_STACK_SIZE
	.align		4
.L_110:
        /*018c*/ 	.byte	0x04, 0x12
        /*018e*/ 	.short	(.L_112 - .L_111)
	.align		4
.L_111:
        /*0190*/ 	.word	index@(_ZN3cub18CUB_300001_SM_10006detail4scan23DeviceCompactInitKernelINS0_13ScanTileStateIiLb1EEEPiEEvT_iT0_)
        /*0194*/ 	.word	0x00000000


	//----- nvinfo : EIATTR_MIN_STACK_SIZE
	.align		4
.L_112:
        /*0198*/ 	.byte	0x04, 0x12
        /*019a*/ 	.short	(.L_114 - .L_113)
	.align		4
.L_113:
        /*019c*/ 	.word	index@(_ZN3cub18CUB_300001_SM_10006detail8for_each13static_kernelINS2_12policy_hub_t12policy_500_tElN6thrust24THRUST_300001_SM_1000_NS8cuda_cub20__uninitialized_copy7functorINS7_12zip_iteratorIN4cuda3std3__45tupleIJNS7_6detail15normal_iteratorINS7_10device_ptrIiEEEESK_EEEEENSH_INS7_7pointerINSF_IJiiEEENS8_3tagENS7_11use_defaultESQ_EEEEEEEEvT0_T1_)
        /*01a0*/ 	.word	0x00000000


	//----- nvinfo : EIATTR_MIN_STACK_SIZE
	.align		4
.L_114:
        /*01a4*/ 	.byte	0x04, 0x12
        /*01a6*/ 	.short	(.L_116 - .L_115)
	.align		4
.L_115:
        /*01a8*/ 	.word	index@(_ZN3cub18CUB_300001_SM_10006detail11EmptyKernelIvEEvv)
        /*01ac*/ 	.word	0x00000000
.L_116:


//--------------------- .nv.compat                --------------------------
	.section	.nv.compat,"",@"SHT_CUDA_COMPAT_INFO"
	.align	4
        /*0000*/ 	.byte	0x02, 0x09, 0x00, 0x00, 0x02, 0x02, 0x01, 0x00, 0x02, 0x05, 0x05, 0x00, 0x03, 0x07, 0x01, 0x01
        /*0010*/ 	.byte	0x02, 0x03, 0x00, 0x00, 0x02, 0x06, 0x01, 0x00, 0x04, 0x0b, 0x08, 0x00, 0x09, 0x00, 0x00, 0x00
        /*0020*/ 	.byte	0x00, 0x00, 0x00, 0x00


//--------------------- .nv.info._ZN3cub18CUB_300001_SM_10006detail10merge_sort26DeviceMergeSortMergeKernelINS2_10policy_hubIN6thrust24THRUST_300001_SM_1000_NS6detail15normal_iteratorINS6_10device_ptrIiEEEEE9Policy600ESB_SB_SB_SB_m10my_compareiiEEvbT2_T3_T4_PT6_PT7_T5_PSH_SH_NS1_7vsmem_tE --------------------------
	.section	.nv.info._ZN3cub18CUB_300001_SM_10006detail10merge_sort26DeviceMergeSortMergeKernelINS2_10policy_hubIN6thrust24THRUST_300001_SM_1000_NS6detail15normal_iteratorINS6_10device_ptrIiEEEEE9Policy600ESB_SB_SB_SB_m10my_compareiiEEvbT2_T3_T4_PT6_PT7_T5_PSH_SH_NS1_7vsmem_tE,"",@"SHT_CUDA_INFO"
	.sectionflags	@""
	.align	4


	//----- nvinfo : EIATTR_CUDA_API_VERSION
	.align		4
        /*0000*/ 	.byte	0x04, 0x37
        /*0002*/ 	.short	(.L_118 - .L_117)
.L_117:
        /*0004*/ 	.word	0x00000082


	//----- nvinfo : EIATTR_KPARAM_INFO
	.align		4
.L_118:
        /*0008*/ 	.byte	0x04, 0x17
        /*000a*/ 	.short	(.L_120 - .L_119)
.L_119:
        /*000c*/ 	.word	0x00000000
        /*0010*/ 	.short	0x0009
        /*0012*/ 	.short	0x0048
        /*0014*/ 	.byte	0x00, 0xf0, 0x21, 0x00


	//----- nvinfo : EIATTR_KPARAM_INFO
	.align		4
.L_120:
        /*0018*/ 	.byte	0x04, 0x17
        /*001a*/ 	.short	(.L_122 - .L_121)
.L_121:
        /*001c*/ 	.word	0x00000000
        /*0020*/ 	.short	0x0008
        /*0022*/ 	.short	0x0040
        /*0024*/ 	.byte	0x00, 0xf0, 0x21, 0x00


	//----- nvinfo : EIATTR_KPARAM_INFO
	.align		4
.L_122:
        /*0028*/ 	.byte	0x04, 0x17
        /*002a*/ 	.short	(.L_124 - .L_123)
.L_123:
        /*002c*/ 	.word	0x00000000
        /*0030*/ 	.short	0x0007
        /*0032*/ 	.short	0x0038
        /*0034*/ 	.byte	0x00, 0xf5, 0x21, 0x00


	//----- nvinfo : EIATTR_KPARAM_INFO
	.align		4
.L_124:
        /*0038*/ 	.byte	0x04, 0x17
        /*003a*/ 	.short	(.L_126 - .L_125)
.L_125:
        /*003c*/ 	.word	0x00000000
        /*0040*/ 	.short	0x0006
        /*0042*/ 	.short	0x0030
        /*0044*/ 	.byte	0x00, 0xf0, 0x05, 0x00


	//----- nvinfo : EIATTR_KPARAM_INFO
	.align		4
.L_126:
        /*0048*/ 	.byte	0x04, 0x17
        /*004a*/ 	.short	(.L_128 - .L_127)
.L_127:
        /*004c*/ 	.word	0x00000000
        /*0050*/ 	.short	0x0005
        /*0052*/ 	.short	0x0028
        /*0054*/ 	.byte	0x00, 0xf5, 0x21, 0x00


	//----- nvinfo : EIATTR_KPARAM_INFO
	.align		4
.L_128:
        /*0058*/ 	.byte	0x04, 0x17
        /*005a*/ 	.short	(.L_130 - .L_129)
.L_129:
        /*005c*/ 	.word	0x00000000
        /*0060*/ 	.short	0x0004
        /*0062*/ 	.short	0x0020
        /*0064*/ 	.byte	0x00, 0xf5, 0x21, 0x00


	//----- nvinfo : EIATTR_KPARAM_INFO
	.align		4
.L_130:
        /*0068*/ 	.byte	0x04, 0x17
        /*006a*/ 	.short	(.L_132 - .L_131)
.L_131:
        /*006c*/ 	.word	0x00000000
        /*0070*/ 	.short	0x0003
        /*0072*/ 	.short	0x0018
        /*0074*/ 	.byte	0x00, 0xf0, 0x21, 0x00


	//----- nvinfo : EIATTR_KPARAM_INFO
	.align		4
.L_132:
        /*0078*/ 	.byte	0x04, 0x17
        /*007a*/ 	.short	(.L_134 - .L_133)
.L_133:
        /*007c*/ 	.word	0x00000000
        /*0080*/ 	.short	0x0002
        /*0082*/ 	.short	0x0010
        /*0084*/ 	.byte	0x00, 0xf0, 0x21, 0x00


	//----- nvinfo : EIATTR_KPARAM_INFO
	.align		4
.L_134:
        /*0088*/ 	.byte	0x04, 0x17
        /*008a*/ 	.short	(.L_136 - .L_135)
.L_135:
        /*008c*/ 	.word	0x00000000
        /*0090*/ 	.short	0x0001
        /*0092*/ 	.short	0x0008
        /*0094*/ 	.byte	0x00, 0xf0, 0x21, 0x00


	//----- nvinfo : EIATTR_KPARAM_INFO
	.align		4
.L_136:
        /*0098*/ 	.byte	0x04, 0x17
        /*009a*/ 	.short	(.L_138 - .L_137)
.L_137:
        /*009c*/ 	.word	0x00000000
        /*00a0*/ 	.short	0x0000
        /*00a2*/ 	.short	0x0000
        /*00a4*/ 	.byte	0x00, 0xf0, 0x05, 0x00


	//----- nvinfo : EIATTR_SPARSE_MMA_MASK
	.align		4
.L_138:
        /*00a8*/ 	.byte	0x03, 0x50
        /*00aa*/ 	.short	0x0000


	//----- nvinfo : EIATTR_MAXREG_COUNT
	.align		4
        /*00ac*/ 	.byte	0x03, 0x1b
        /*00ae*/ 	.short	0x00ff


	//----- nvinfo : EIATTR_NUM_BARRIERS
	.align		4
        /*00b0*/ 	.byte	0x02, 0x4c
        /*00b2*/ 	.byte	0x01
	.zero		1


	//----- nvinfo : EIATTR_MERCURY_ISA_VERSION
	.align		4
        /*00b4*/ 	.byte	0x03, 0x5f
        /*00b6*/ 	.short	0x0101


	//----- nvinfo : EIATTR_COOP_GROUP_MASK_REGIDS
	.align		4
        /*00b8*/ 	.byte	0x04, 0x29
        /*00ba*/ 	.short	(.L_140 - .L_139)


	//   ....[0]....
.L_139:
        /*00bc*/ 	.word	0xffffffff


	//   ....[1]....
        /*00c0*/ 	.word	0xffffffff


	//   ....[2]....
        /*00c4*/ 	.word	0xffffffff


	//   ....[3]....
        /*00c8*/ 	.word	0xffffffff


	//   ....[4]....
        /*00cc*/ 	.word	0xffffffff


	//   ....[5]....
        /*00d0*/ 	.word	0xffffffff


	//   ....[6]....
        /*00d4*/ 	.word	0xffffffff


	//   ....[7]....
        /*00d8*/ 	.word	0xffffffff


	//----- nvinfo : EIATTR_COOP_GROUP_INSTR_OFFSETS
	.align		4
.L_140:
        /*00dc*/ 	.byte	0x04, 0x28
        /*00de*/ 	.short	(.L_142 - .L_141)


	//   ....[0]....
.L_141:
        /*00e0*/ 	.word	0x000049e0


	//   ....[1]....
        /*00e4*/ 	.word	0x00004e30


	//   ....[2]....
        /*00e8*/ 	.word	0x00005550


	//   ....[3]....
        /*00ec*/ 	.word	0x00005920


	//   ....[4]....
        /*00f0*/ 	.word	0x0000b560


	//   ....[5]....
        /*00f4*/ 	.word	0x0000bcd0


	//   ....[6]....
        /*00f8*/ 	.word	0x0000c660


	//   ....[7]....
        /*00fc*/ 	.word	0x0000ccc0


	//----- nvinfo : EIATTR_VRC_CTA_INIT_COUNT
	.align		4
.L_142:
        /*0100*/ 	.byte	0x02, 0x4a
	.zero		1
	.zero		1


	//----- nvinfo : EIATTR_EXIT_INSTR_OFFSETS
	.align		4
        /*0104*/ 	.byte	0x04, 0x1c
        /*0106*/ 	.short	(.L_144 - .L_143)


	//   ....[0]....
.L_143:
        /*0108*/ 	.word	0x00005780


	//   ....[1]....
        /*010c*/ 	.word	0x00005b70


	//   ....[2]....
        /*0110*/ 	.word	0x0000cac0


	//   ....[3]....
        /*0114*/ 	.word	0x0000cae0


	//   ....[4]....
        /*0118*/ 	.word	0x0000d120


	//   ....[5]....
        /*011c*/ 	.word	0x0000d140


	//----- nvinfo : EIATTR_MAX_THREADS
	.align		4
.L_144:
        /*0120*/ 	.byte	0x04, 0x05
        /*0122*/ 	.short	(.L_146 - .L_145)
.L_145:
        /*0124*/ 	.word	0x00000100
        /*0128*/ 	.word	0x00000001
        /*012c*/ 	.word	0x00000001


	//----- nvinfo : EIATTR_CRS_STACK_SIZE
	.align		4
.L_146:
        /*0130*/ 	.byte	0x04, 0x1e
        /*0132*/ 	.short	(.L_148 - .L_147)
.L_147:
        /*0134*/ 	.word	0x00000000


	//----- nvinfo : EIATTR_CBANK_PARAM_SIZE
	.align		4
.L_148:
        /*0138*/ 	.byte	0x03, 0x19
        /*013a*/ 	.short	0x0050


	//----- nvinfo : EIATTR_PARAM_CBANK
	.align		4
        /*013c*/ 	.byte	0x04, 0x0a
        /*013e*/ 	.short	(.L_150 - .L_149)
	.align		4
.L_149:
        /*0140*/ 	.word	index@(.nv.constant0._ZN3cub18CUB_300001_SM_10006detail10merge_sort26DeviceMergeSortMergeKernelINS2_10policy_hubIN6thrust24THRUST_300001_SM_1000_NS6detail15normal_iteratorINS6_10device_ptrIiEEEEE9Policy600ESB_SB_SB_SB_m10my_compareiiEEvbT2_T3_T4_PT6_PT7_T5_PSH_SH_NS1_7vsmem_tE)
        /*0144*/ 	.short	0x0380
        /*0146*/ 	.short	0x0050


	//----- nvinfo : EIATTR_SW_WAR
	.align		4
.L_150:
        /*0148*/ 	.byte	0x04, 0x36
        /*014a*/ 	.short	(.L_152 - .L_151)
.L_151:
        /*014c*/ 	.word	0x00000008
.L_152:


//--------------------- .nv.info._ZN3cub18CUB_300001_SM_10006detail10merge_sort30DeviceMergeSortPartitionKernelIN6thrust24THRUST_300001_SM_1000_NS6detail15normal_iteratorINS5_10device_ptrIiEEEEm10my_compareiEEvbT_PT2_T0_SF_PSF_T1_SF_i --------------------------
	.section	.nv.info._ZN3cub18CUB_300001_SM_10006detail10merge_sort30DeviceMergeSortPartitionKernelIN6thrust24THRUST_300001_SM_1000_NS6detail15normal_iteratorINS5_10device_ptrIiEEEEm10my_compareiEEvbT_PT2_T0_SF_PSF_T1_SF_i,"",@"SHT_CUDA_INFO"
	.sectionflags	@""
	.align	4


	//----- nvinfo : EIATTR_CUDA_API_VERSION
	.align		4
        /*0000*/ 	.byte	0x04, 0x37
        /*0002*/ 	.short	(.L_154 - .L_153)
.L_153:
        /*0004*/ 	.word	0x00000082


	//----- nvinfo : EIATTR_KPARAM_INFO
	.align		4
.L_154:
        /*0008*/ 	.byte	0x04, 0x17
        /*000a*/ 	.short	(.L_156 - .L_155)
.L_155:
        /*000c*/ 	.word	0x00000000
        /*0010*/ 	.short	0x0008
        /*0012*/ 	.short	0x0040
        /*0014*/ 	.byte	0x00, 0xf0, 0x11, 0x00


	//----- nvinfo : EIATTR_KPARAM_INFO
	.align		4
.L_156:
        /*0018*/ 	.byte	0x04, 0x17
        /*001a*/ 	.short	(.L_158 - .L_157)
.L_157:
        /*001c*/ 	.word	0x00000000
        /*0020*/ 	.short	0x0007
        /*0022*/ 	.short	0x0038
        /*0024*/ 	.byte	0x00, 0xf0, 0x21, 0x00


	//----- nvinfo : EIATTR_KPARAM_INFO
	.align		4
.L_158:
        /*0028*/ 	.byte	0x04, 0x17
        /*002a*/ 	.short	(.L_160 - .L_159)
.L_159:
        /*002c*/ 	.word	0x00000000
        /*0030*/ 	.short	0x0006
        /*0032*/ 	.short	0x0030
        /*0034*/ 	.byte	0x00, 0xf0, 0x05, 0x00


	//----- nvinfo : EIATTR_KPARAM_INFO
	.align		4
.L_160:
        /*0038*/ 	.byte	0x04, 0x17
        /*003a*/ 	.short	(.L_162 - .L_161)
.L_161:
        /*003c*/ 	.word	0x00000000
        /*0040*/ 	.short	0x0005
        /*0042*/ 	.short	0x0028
        /*0044*/ 	.byte	0x00, 0xf5, 0x21, 0x00


	//----- nvinfo : EIATTR_KPARAM_INFO
	.align		4
.L_162:
        /*0048*/ 	.byte	0x04, 0x17
        /*004a*/ 	.short	(.L_164 - .L_163)
.L_163:
        /*004c*/ 	.word	0x00000000
        /*0050*/ 	.short	0x0004
        /*0052*/ 	.short	0x0020
        /*0054*/ 	.byte	0x00, 0xf0, 0x21, 0x00


	//----- nvinfo : EIATTR_KPARAM_INFO
	.align		4
.L_164:
        /*0058*/ 	.byte	0x04, 0x17
        /*005a*/ 	.short	(.L_166 - .L_165)
.L_165:
        /*005c*/ 	.word	0x00000000
        /*0060*/ 	.short	0x0003
        /*0062*/ 	.short	0x0018
        /*0064*/ 	.byte	0x00, 0xf0, 0x21, 0x00


	//----- nvinfo : EIATTR_KPARAM_INFO
	.align		4
.L_166:
        /*0068*/ 	.byte	0x04, 0x17
        /*006a*/ 	.short	(.L_168 - .L_167)
.L_167:
        /*006c*/ 	.word	0x00000000
        /*0070*/ 	.short	0x0002
        /*0072*/ 	.short	0x0010
        /*0074*/ 	.byte	0x00, 0xf5, 0x21, 0x00


	//----- nvinfo : EIATTR_KPARAM_INFO
	.align		4
.L_168:
        /*0078*/ 	.byte	0x04, 0x17
        /*007a*/ 	.short	(.L_170 - .L_169)
.L_169:
        /*007c*/ 	.word	0x00000000
        /*0080*/ 	.short	0x0001
        /*0082*/ 	.short	0x0008
        /*0084*/ 	.byte	0x00, 0xf0, 0x21, 0x00


	//----- nvinfo : EIATTR_KPARAM_INFO
	.align		4
.L_170:
        /*0088*/ 	.byte	0x04, 0x17
        /*008a*/ 	.short	(.L_172 - .L_171)
.L_171:
        /*008c*/ 	.word	0x00000000
        /*0090*/ 	.short	0x0000
        /*0092*/ 	.short	0x0000
        /*0094*/ 	.byte	0x00, 0xf0, 0x05, 0x00


	//----- nvinfo : EIATTR_SPARSE_MMA_MASK
	.align		4
.L_172:
        /*0098*/ 	.byte	0x03, 0x50
        /*009a*/ 	.short	0x0000


	//----- nvinfo : EIATTR_MAXREG_COUNT
	.align		4
        /*009c*/ 	.byte	0x03, 0x1b
        /*009e*/ 	.short	0x00ff


	//----- nvinfo : EIATTR_MERCURY_ISA_VERSION
	.align		4
        /*00a0*/ 	.byte	0x03, 0x5f
        /*00a2*/ 	.short	0x0101


	//----- nvinfo : EIATTR_VRC_CTA_INIT_COUNT
	.align		4
        /*00a4*/ 	.byte	0x02, 0x4a
	.zero		1
	.zero		1


	//----- nvinfo : EIATTR_EXIT_INSTR_OFFSETS
	.align		4
        /*00a8*/ 	.byte	0x04, 0x1c
        /*00aa*/ 	.short	(.L_174 - .L_173)


	//   ....[0]....
.L_173:
        /*00ac*/ 	.word	0x00000080


	//   ....[1]....
        /*00b0*/ 	.word	0x000003d0


	//   ....[2]....
        /*00b4*/ 	.word	0x00000b90


	//----- nvinfo : EIATTR_CRS_STACK_SIZE
	.align		4
.L_174:
        /*00b8*/ 	.byte	0x04, 0x1e
        /*00ba*/ 	.short	(.L_176 - .L_175)
.L_175:
        /*00bc*/ 	.word	0x00000000


	//----- nvinfo : EIATTR_CBANK_PARAM_SIZE
	.align		4
.L_176:
        /*00c0*/ 	.byte	0x03, 0x19
        /*00c2*/ 	.short	0x0044


	//----- nvinfo : EIATTR_PARAM_CBANK
	.align		4
        /*00c4*/ 	.byte	0x04, 0x0a
        /*00c6*/ 	.short	(.L_178 - .L_177)
	.align		4
.L_177:
        /*00c8*/ 	.word	index@(.nv.constant0._ZN3cub18CUB_300001_SM_10006detail10merge_sort30DeviceMergeSortPartitionKernelIN6thrust24THRUST_300001_SM_1000_NS6detail15normal_iteratorINS5_10device_ptrIiEEEEm10my_compareiEEvbT_PT2_T0_SF_PSF_T1_SF_i)
        /*00cc*/ 	.short	0x0380
        /*00ce*/ 	.short	0x0044


	//----- nvinfo : EIATTR_SW_WAR
	.align		4
.L_178:
        /*00d0*/ 	.byte	0x04, 0x36
        /*00d2*/ 	.short	(.L_180 - .L_179)
.L_179:
        /*00d4*/ 	.word	0x00000008
.L_180:


//--------------------- .nv.info._ZN3cub18CUB_300001_SM_10006detail10merge_sort30DeviceMergeSortBlockSortKernelINS2_10policy_hubIN6thrust24THRUST_300001_SM_1000_NS6detail15normal_iteratorINS6_10device_ptrIiEEEEE9Policy600ESB_SB_SB_SB_m10my_compareiiEEvbT0_T1_T2_T3_T4_PT6_PT7_T5_NS1_7vsmem_tE --------------------------
	.section	.nv.info._ZN3cub18CUB_300001_SM_10006detail10merge_sort30DeviceMergeSortBlockSortKernelINS2_10policy_hubIN6thrust24THRUST_300001_SM_1000_NS6detail15normal_iteratorINS6_10device_ptrIiEEEEE9Policy600ESB_SB_SB_SB_m10my_compareiiEEvbT0_T1_T2_T3_T4_PT6_PT7_T5_NS1_7vsmem_tE,"",@"SHT_CUDA_INFO"
	.sectionflags	@""
	.align	4


	//----- nvinfo : EIATTR_CUDA_API_VERSION
	.align		4
        /*0000*/ 	.byte	0x04, 0x37
        /*0002*/ 	.short	(.L_182 - .L_181)
.L_181:
        /*0004*/ 	.word	0x00000082


	//----- nvinfo : EIATTR_KPARAM_INFO
	.align		4
.L_182:
        /*0008*/ 	.byte	0x04, 0x17
        /*000a*/ 	.short	(.L_184 - .L_183)
.L_183:
        /*000c*/ 	.word	0x00000000
        /*0010*/ 	.short	0x0009
        /*0012*/ 	.short	0x0048
        /*0014*/ 	.byte	0x00, 0xf0, 0x21, 0x00


	//----- nvinfo : EIATTR_KPARAM_INFO
	.align		4
.L_184:
        /*0018*/ 	.byte	0x04, 0x17
        /*001a*/ 	.short	(.L_186 - .L_185)
.L_185:
        /*001c*/ 	.word	0x00000000
        /*0020*/ 	.short	0x0008
        /*0022*/ 	.short	0x0040
        /*0024*/ 	.byte	0x00, 0xf0, 0x05, 0x00


	//----- nvinfo : EIATTR_KPARAM_INFO
	.align		4
.L_186:
        /*0028*/ 	.byte	0x04, 0x17
        /*002a*/ 	.short	(.L_188 - .L_187)
.L_187:
        /*002c*/ 	.word	0x00000000
        /*0030*/ 	.short	0x0007
        /*0032*/ 	.short	0x0038
        /*0034*/ 	.byte	0x00, 0xf5, 0x21, 0x00


	//----- nvinfo : EIATTR_KPARAM_INFO
	.align		4
.L_188:
        /*0038*/ 	.byte	0x04, 0x17
        /*003a*/ 	.short	(.L_190 - .L_189)
.L_189:
        /*003c*/ 	.word	0x00000000
        /*0040*/ 	.short	0x0006
        /*0042*/ 	.short	0x0030
        /*0044*/ 	.byte	0x00, 0xf5, 0x21, 0x00


	//----- nvinfo : EIATTR_KPARAM_INFO
	.align		4
.L_190:
        /*0048*/ 	.byte	0x04, 0x17
        /*004a*/ 	.short	(.L_192 - .L_191)
.L_191:
        /*004c*/ 	.word	0x00000000
        /*0050*/ 	.short	0x0005
        /*0052*/ 	.short	0x0028
        /*0054*/ 	.byte	0x00, 0xf0, 0x21, 0x00


	//----- nvinfo : EIATTR_KPARAM_INFO
	.align		4
.L_192:
        /*0058*/ 	.byte	0x04, 0x17
        /*005a*/ 	.short	(.L_194 - .L_193)
.L_193:
        /*005c*/ 	.word	0x00000000
        /*0060*/ 	.short	0x0004
        /*0062*/ 	.short	0x0020
        /*0064*/ 	.byte	0x00, 0xf0, 0x21, 0x00


	//----- nvinfo : EIATTR_KPARAM_INFO
	.align		4
.L_194:
        /*0068*/ 	.byte	0x04, 0x17
        /*006a*/ 	.short	(.L_196 - .L_195)
.L_195:
        /*006c*/ 	.word	0x00000000
        /*0070*/ 	.short	0x0003
        /*0072*/ 	.short	0x0018
        /*0074*/ 	.byte	0x00, 0xf0, 0x21, 0x00


	//----- nvinfo : EIATTR_KPARAM_INFO
	.align		4
.L_196:
        /*0078*/ 	.byte	0x04, 0x17
        /*007a*/ 	.short	(.L_198 - .L_197)
.L_197:
        /*007c*/ 	.word	0x00000000
        /*0080*/ 	.short	0x0002
        /*0082*/ 	.short	0x0010
        /*0084*/ 	.byte	0x00, 0xf0, 0x21, 0x00


	//----- nvinfo : EIATTR_KPARAM_INFO
	.align		4
.L_198:
        /*0088*/ 	.byte	0x04, 0x17
        /*008a*/ 	.short	(.L_200 - .L_199)
.L_199:
        /*008c*/ 	.word	0x00000000
        /*0090*/ 	.short	0x0001
        /*0092*/ 	.short	0x0008
        /*0094*/ 	.byte	0x00, 0xf0, 0x21, 0x00


	//----- nvinfo : EIATTR_KPARAM_INFO
	.align		4
.L_200:
        /*0098*/ 	.byte	0x04, 0x17
        /*009a*/ 	.short	(.L_202 - .L_201)
.L_201:
        /*009c*/ 	.word	0x00000000
        /*00a0*/ 	.short	0x0000
        /*00a2*/ 	.short	0x0000
        /*00a4*/ 	.byte	0x00, 0xf0, 0x05, 0x00


	//----- nvinfo : EIATTR_SPARSE_MMA_MASK
	.align		4
.L_202:
        /*00a8*/ 	.byte	0x03, 0x50
        /*00aa*/ 	.short	0x0000


	//----- nvinfo : EIATTR_MAXREG_COUNT
	.align		4
        /*00ac*/ 	.byte	0x03, 0x1b
        /*00ae*/ 	.short	0x00ff


	//----- nvinfo : EIATTR_NUM_BARRIERS
	.align		4
        /*00b0*/ 	.byte	0x02, 0x4c
        /*00b2*/ 	.byte	0x01
	.zero		1


	//----- nvinfo : EIATTR_MERCURY_ISA_VERSION
	.align		4
        /*00b4*/ 	.byte	0x03, 0x5f
        /*00b6*/ 	.short	0x0101


	//----- nvinfo : EIATTR_COOP_GROUP_MASK_REGIDS
	.align		4
        /*00b8*/ 	.byte	0x04, 0x29
        /*00ba*/ 	.short	(.L_204 - .L_203)


	//   ....[0]....
.L_203:
        /*00bc*/ 	.word	0xffffffff


	//   ....[1]....
        /*00c0*/ 	.word	0xffffffff


	//   ....[2]....
        /*00c4*/ 	.word	0xffffffff


	//   ....[3]....
        /*00c8*/ 	.word	0xffffffff


	//   ....[4]....
        /*00cc*/ 	.word	0xffffffff


	//   ....[5]....
        /*00d0*/ 	.word	0xffffffff


	//   ....[6]....
        /*00d4*/ 	.word	0xffffffff


	//   ....[7]....
        /*00d8*/ 	.word	0xffffffff


	//   ....[8]....
        /*00dc*/ 	.word	0xffffffff


	//   ....[9]....
        /*00e0*/ 	.word	0xffffffff


	//   ....[10]....
        /*00e4*/ 	.word	0xffffffff


	//   ....[11]....
        /*00e8*/ 	.word	0xffffffff


	//----- nvinfo : EIATTR_COOP_GROUP_INSTR_OFFSETS
	.align		4
.L_204:
        /*00ec*/ 	.byte	0x04, 0x28
        /*00ee*/ 	.short	(.L_206 - .L_205)


	//   ....[0]....
.L_205:
        /*00f0*/ 	.word	0x00000440


	//   ....[1]....
        /*00f4*/ 	.word	0x00000790


	//   ....[2]....
        /*00f8*/ 	.word	0x00005b50


	//   ....[3]....
        /*00fc*/ 	.word	0x00005ec0


	//   ....[4]....
        /*0100*/ 	.word	0x00006250


	//   ....[5]....
        /*0104*/ 	.word	0x000065c0


	//   ....[6]....
        /*0108*/ 	.word	0x00006ee0


	//   ....[7]....
        /*010c*/ 	.word	0x00007420


	//   ....[8]....
        /*0110*/ 	.word	0x0000cef0


	//   ....[9]....
        /*0114*/ 	.word	0x0000d4c0


	//   ....[10]....
        /*0118*/ 	.word	0x0000da50


	//   ....[11]....
        /*011c*/ 	.word	0x0000dfa0


	//----- nvinfo : EIATTR_VRC_CTA_INIT_COUNT
	.align		4
.L_206:
        /*0120*/ 	.byte	0x02, 0x4a
	.zero		1
	.zero		1


	//----- nvinfo : EIATTR_EXIT_INSTR_OFFSETS
	.align		4
        /*0124*/ 	.byte	0x04, 0x1c
        /*0126*/ 	.short	(.L_208 - .L_207)


	//   ....[0]....
.L_207:
        /*0128*/ 	.word	0x000060f0


	//   ....[1]....
        /*012c*/ 	.word	0x000067f0


	//   ....[2]....
        /*0130*/ 	.word	0x0000d820


	//   ....[3]....
        /*0134*/ 	.word	0x0000d840


	//   ....[4]....
        /*0138*/ 	.word	0x0000e320


	//   ....[5]....
        /*013c*/ 	.word	0x0000e340


	//----- nvinfo : EIATTR_MAX_THREADS
	.align		4
.L_208:
        /*0140*/ 	.byte	0x04, 0x05
        /*0142*/ 	.short	(.L_210 - .L_209)
.L_209:
        /*0144*/ 	.word	0x00000100
        /*0148*/ 	.word	0x00000001
        /*014c*/ 	.word	0x00000001


	//----- nvinfo : EIATTR_CRS_STACK_SIZE
	.align		4
.L_210:
        /*0150*/ 	.byte	0x04, 0x1e
        /*0152*/ 	.short	(.L_212 - .L_211)
.L_211:
        /*0154*/ 	.word	0x00000000


	//----- nvinfo : EIATTR_CBANK_PARAM_SIZE
	.align		4
.L_212:
        /*0158*/ 	.byte	0x03, 0x19
        /*015a*/ 	.short	0x0050


	//----- nvinfo : EIATTR_PARAM_CBANK
	.align		4
        /*015c*/ 	.byte	0x04, 0x0a
        /*015e*/ 	.short	(.L_214 - .L_213)
	.align		4
.L_213:
        /*0160*/ 	.word	index@(.nv.constant0._ZN3cub18CUB_300001_SM_10006detail10merge_sort30DeviceMergeSortBlockSortKernelINS2_10policy_hubIN6thrust24THRUST_300001_SM_1000_NS6detail15normal_iteratorINS6_10device_ptrIiEEEEE9Policy600ESB_SB_SB_SB_m10my_compareiiEEvbT0_T1_T2_T3_T4_PT6_PT7_T5_NS1_7vsmem_tE)
        /*0164*/ 	.short	0x0380
        /*0166*/ 	.short	0x0050


	//----- nvinfo : EIATTR_SW_WAR
	.align		4
.L_214:
        /*0168*/ 	.byte	0x04, 0x36
        /*016a*/ 	.short	(.L_216 - .L_215)
.L_215:
        /*016c*/ 	.word	0x00000008
.L_216:


//--------------------- .nv.info._ZN3cub18CUB_300001_SM_10006detail10merge_sort26DeviceMergeSortMergeKernelINS2_10policy_hubIN6thrust24THRUST_300001_SM_1000_NS6detail15normal_iteratorINS6_10device_ptrIiEEEEE9Policy600ESB_SB_SB_SB_j10my_compareiiEEvbT2_T3_T4_PT6_PT7_T5_PSH_SH_NS1_7vsmem_tE --------------------------
	.section	.nv.info._ZN3cub18CUB_300001_SM_10006detail10merge_sort26DeviceMergeSortMergeKernelINS2_10policy_hubIN6thrust24THRUST_300001_SM_1000_NS6detail15normal_iteratorINS6_10device_ptrIiEEEEE9Policy600ESB_SB_SB_SB_j10my_compareiiEEvbT2_T3_T4_PT6_PT7_T5_PSH_SH_NS1_7vsmem_tE,"",@"SHT_CUDA_INFO"
	.sectionflags	@""
	.align	4


	//----- nvinfo : EIATTR_CUDA_API_VERSION
	.align		4
        /*0000*/ 	.byte	0x04, 0x37
        /*0002*/ 	.short	(.L_218 - .L_217)
.L_217:
        /*0004*/ 	.word	0x00000082


	//----- nvinfo : EIATTR_KPARAM_INFO
	.align		4
.L_218:
        /*0008*/ 	.byte	0x04, 0x17
        /*000a*/ 	.short	(.L_220 - .L_219)
.L_219:
        /*000c*/ 	.word	0x00000000
        /*0010*/ 	.short	0x0009
        /*0012*/ 	.short	0x0048
        /*0014*/ 	.byte	0x00, 0xf0, 0x21, 0x00


	//----- nvinfo : EIATTR_KPARAM_INFO
	.align		4
.L_220:
        /*0018*/ 	.byte	0x04, 0x17
        /*001a*/ 	.short	(.L_222 - .L_221)
.L_221:
        /*001c*/ 	.word	0x00000000
        /*0020*/ 	.short	0x0008
        /*0022*/ 	.short	0x0040
        /*0024*/ 	.byte	0x00, 0xf0, 0x11, 0x00


	//----- nvinfo : EIATTR_KPARAM_INFO
	.align		4
.L_222:
        /*0028*/ 	.byte	0x04, 0x17
        /*002a*/ 	.short	(.L_224 - .L_223)
.L_223:
        /*002c*/ 	.word	0x00000000
        /*0030*/ 	.short	0x0007
        /*0032*/ 	.short	0x0038
        /*0034*/ 	.byte	0x00, 0xf5, 0x21, 0x00


	//----- nvinfo : EIATTR_KPARAM_INFO
	.align		4
.L_224:
        /*0038*/ 	.byte	0x04, 0x17
        /*003a*/ 	.short	(.L_226 - .L_225)
.L_225:
        /*003c*/ 	.word	0x00000000
        /*0040*/ 	.short	0x0006
        /*0042*/ 	.short	0x0030
        /*0044*/ 	.byte	0x00, 0xf0, 0x05, 0x00


	//----- nvinfo : EIATTR_KPARAM_INFO
	.align		4
.L_226:
        /*0048*/ 	.byte	0x04, 0x17
        /*004a*/ 	.short	(.L_228 - .L_227)
.L_227:
        /*004c*/ 	.word	0x00000000
        /*0050*/ 	.short	0x0005
        /*0052*/ 	.short	0x0028
        /*0054*/ 	.byte	0x00, 0xf5, 0x21, 0x00


	//----- nvinfo : EIATTR_KPARAM_INFO
	.align		4
.L_228:
        /*0058*/ 	.byte	0x04, 0x17
        /*005a*/ 	.short	(.L_230 - .L_229)
.L_229:
        /*005c*/ 	.word	0x00000000
        /*0060*/ 	.short	0x0004
        /*0062*/ 	.short	0x0020
        /*0064*/ 	.byte	0x00, 0xf5, 0x21, 0x00


	//----- nvinfo : EIATTR_KPARAM_INFO
	.align		4
.L_230:
        /*0068*/ 	.byte	0x04, 0x17
        /*006a*/ 	.short	(.L_232 - .L_231)
.L_231:
        /*006c*/ 	.word	0x00000000
        /*0070*/ 	.short	0x0003
        /*0072*/ 	.short	0x0018
        /*0074*/ 	.byte	0x00, 0xf0, 0x11, 0x00


	//----- nvinfo : EIATTR_KPARAM_INFO
	.align		4
.L_232:
        /*0078*/ 	.byte	0x04, 0x17
        /*007a*/ 	.short	(.L_234 - .L_233)
.L_233:
        /*007c*/ 	.word	0x00000000
        /*0080*/ 	.short	0x0002
        /*0082*/ 	.short	0x0010
        /*0084*/ 	.byte	0x00, 0xf0, 0x21, 0x00


	//----- nvinfo : EIATTR_KPARAM_INFO
	.align		4
.L_234:
        /*0088*/ 	.byte	0x04, 0x17
        /*008a*/ 	.short	(.L_236 - .L_235)
.L_235:
        /*008c*/ 	.word	0x00000000
        /*0090*/ 	.short	0x0001
        /*0092*/ 	.short	0x0008
        /*0094*/ 	.byte	0x00, 0xf0, 0x21, 0x00


	//----- nvinfo : EIATTR_KPARAM_INFO
	.align		4
.L_236:
        /*0098*/ 	.byte	0x04, 0x17
        /*009a*/ 	.short	(.L_238 - .L_237)
.L_237:
        /*009c*/ 	.word	0x00000000
        /*00a0*/ 	.short	0x0000
        /*00a2*/ 	.short	0x0000
        /*00a4*/ 	.byte	0x00, 0xf0, 0x05, 0x00


	//----- nvinfo : EIATTR_SPARSE_MMA_MASK
	.align		4
.L_238:
        /*00a8*/ 	.byte	0x03, 0x50
        /*00aa*/ 	.short	0x0000


	//----- nvinfo : EIATTR_MAXREG_COUNT
	.align		4
        /*00ac*/ 	.byte	0x03, 0x1b
        /*00ae*/ 	.short	0x00ff


	//----- nvinfo : EIATTR_NUM_BARRIERS
	.align		4
        /*00b0*/ 	.byte	0x02, 0x4c
        /*00b2*/ 	.byte	0x01
	.zero		1


	//----- nvinfo : EIATTR_MERCURY_ISA_VERSION
	.align		4
        /*00b4*/ 	.byte	0x03, 0x5f
        /*00b6*/ 	.short	0x0101


	//----- nvinfo : EIATTR_COOP_GROUP_MASK_REGIDS
	.align		4
        /*00b8*/ 	.byte	0x04, 0x29
        /*00ba*/ 	.short	(.L_240 - .L_239)


	//   ....[0]....
.L_239:
        /*00bc*/ 	.word	0xffffffff


	//   ....[1]....
        /*00c0*/ 	.word	0xffffffff


	//   ....[2]....
        /*00c4*/ 	.word	0xffffffff


	//   ....[3]....
        /*00c8*/ 	.word	0xffffffff


	//   ....[4]....
        /*00cc*/ 	.word	0xffffffff


	//   ....[5]....
        /*00d0*/ 	.word	0xffffffff


	//   ....[6]....
        /*00d4*/ 	.word	0xffffffff


	//   ....[7]....
        /*00d8*/ 	.word	0xffffffff


	//----- nvinfo : EIATTR_COOP_GROUP_INSTR_OFFSETS
	.align		4
.L_240:
        /*00dc*/ 	.byte	0x04, 0x28
        /*00de*/ 	.short	(.L_242 - .L_241)


	//   ....[0]....
.L_241:
        /*00e0*/ 	.word	0x00004720


	//   ....[1]....
        /*00e4*/ 	.word	0x00004b70


	//   ....[2]....
        /*00e8*/ 	.word	0x00005260


	//   ....[3]....
        /*00ec*/ 	.word	0x00005620


	//   ....[4]....
        /*00f0*/ 	.word	0x0000af70


	//   ....[5]....
        /*00f4*/ 	.word	0x0000b690


	//   ....[6]....
        /*00f8*/ 	.word	0x0000c040


	//   ....[7]....
        /*00fc*/ 	.word	0x0000c660


	//----- nvinfo : EIATTR_VRC_CTA_INIT_COUNT
	.align		4
.L_242:
        /*0100*/ 	.byte	0x02, 0x4a
	.zero		1
	.zero		1


	//----- nvinfo : EIATTR_EXIT_INSTR_OFFSETS
	.align		4
        /*0104*/ 	.byte	0x04, 0x1c
        /*0106*/ 	.short	(.L_244 - .L_243)


	//   ....[0]....
.L_243:
        /*0108*/ 	.word	0x000054c0


	//   ....[1]....
        /*010c*/ 	.word	0x00005880


	//   ....[2]....
        /*0110*/ 	.word	0x0000c4c0


	//   ....[3]....
        /*0114*/ 	.word	0x0000c4e0


	//   ....[4]....
        /*0118*/ 	.word	0x0000cae0


	//   ....[5]....
        /*011c*/ 	.word	0x0000cb00


	//----- nvinfo : EIATTR_MAX_THREADS
	.align		4
.L_244:
        /*0120*/ 	.byte	0x04, 0x05
        /*0122*/ 	.short	(.L_246 - .L_245)
.L_245:
        /*0124*/ 	.word	0x00000100
        /*0128*/ 	.word	0x00000001
        /*012c*/ 	.word	0x00000001


	//----- nvinfo : EIATTR_CRS_STACK_SIZE
	.align		4
.L_246:
        /*0130*/ 	.byte	0x04, 0x1e
        /*0132*/ 	.short	(.L_248 - .L_247)
.L_247:
        /*0134*/ 	.word	0x00000000


	//----- nvinfo : EIATTR_CBANK_PARAM_SIZE
	.align		4
.L_248:
        /*0138*/ 	.byte	0x03, 0x19
        /*013a*/ 	.short	0x0050


	//----- nvinfo : EIATTR_PARAM_CBANK
	.align		4
        /*013c*/ 	.byte	0x04, 0x0a
        /*013e*/ 	.short	(.L_250 - .L_249)
	.align		4
.L_249:
        /*0140*/ 	.word	index@(.nv.constant0._ZN3cub18CUB_300001_SM_10006detail10merge_sort26DeviceMergeSortMergeKernelINS2_10policy_hubIN6thrust24THRUST_300001_SM_1000_NS6detail15normal_iteratorINS6_10device_ptrIiEEEEE9Policy600ESB_SB_SB_SB_j10my_compareiiEEvbT2_T3_T4_PT6_PT7_T5_PSH_SH_NS1_7vsmem_tE)
        /*0144*/ 	.short	0x0380
        /*0146*/ 	.short	0x0050


	//----- nvinfo : EIATTR_SW_WAR
	.align		4
.L_250:
        /*0148*/ 	.byte	0x04, 0x36
        /*014a*/ 	.short	(.L_252 - .L_251)
.L_251:
        /*014c*/ 	.word	0x00000008
.L_252:


//--------------------- .nv.info._ZN3cub18CUB_300001_SM_10006detail10merge_sort30DeviceMergeSortPartitionKernelIN6thrust24THRUST_300001_SM_1000_NS6detail15normal_iteratorINS5_10device_ptrIiEEEEj10my_compareiEEvbT_PT2_T0_SF_PSF_T1_SF_i --------------------------
	.section	.nv.info._ZN3cub18CUB_300001_SM_10006detail10merge_sort30DeviceMergeSortPartitionKernelIN6thrust24THRUST_300001_SM_1000_NS6detail15normal_iteratorINS5_10device_ptrIiEEEEj10my_compareiEEvbT_PT2_T0_SF_PSF_T1_SF_i,"",@"SHT_CUDA_INFO"
	.sectionflags	@""
	.align	4


	//----- nvinfo : EIATTR_CUDA_API_VERSION
	.align		4
        /*0000*/ 	.byte	0x04, 0x37
        /*0002*/ 	.short	(.L_254 - .L_253)
.L_253:
        /*0004*/ 	.word	0x00000082


	//----- nvinfo : EIATTR_KPARAM_INFO
	.align		4
.L_254:
        /*0008*/ 	.byte	0x04, 0x17
        /*000a*/ 	.short	(.L_256 - .L_255)
.L_255:
        /*000c*/ 	.word	0x00000000
        /*0010*/ 	.short	0x0008
        /*0012*/ 	.short	0x0030
        /*0014*/ 	.byte	0x00, 0xf0, 0x11, 0x00


	//----- nvinfo : EIATTR_KPARAM_INFO
	.align		4
.L_256:
        /*0018*/ 	.byte	0x04, 0x17
        /*001a*/ 	.short	(.L_258 - .L_257)
.L_257:
        /*001c*/ 	.word	0x00000000
        /*0020*/ 	.short	0x0007
        /*0022*/ 	.short	0x002c
        /*0024*/ 	.byte	0x00, 0xf0, 0x11, 0x00


	//----- nvinfo : EIATTR_KPARAM_INFO
	.align		4
.L_258:
        /*0028*/ 	.byte	0x04, 0x17
        /*002a*/ 	.short	(.L_260 - .L_259)
.L_259:
        /*002c*/ 	.word	0x00000000
        /*0030*/ 	.short	0x0006
        /*0032*/ 	.short	0x0028
        /*0034*/ 	.byte	0x00, 0xf0, 0x05, 0x00


	//----- nvinfo : EIATTR_KPARAM_INFO
	.align		4
.L_260:
        /*0038*/ 	.byte	0x04, 0x17
        /*003a*/ 	.short	(.L_262 - .L_261)
.L_261:
        /*003c*/ 	.word	0x00000000
        /*0040*/ 	.short	0x0005
        /*0042*/ 	.short	0x0020
        /*0044*/ 	.byte	0x00, 0xf5, 0x21, 0x00


	//----- nvinfo : EIATTR_KPARAM_INFO
	.align		4
.L_262:
        /*0048*/ 	.byte	0x04, 0x17
        /*004a*/ 	.short	(.L_264 - .L_263)
.L_263:
        /*004c*/ 	.word	0x00000000
        /*0050*/ 	.short	0x0004
        /*0052*/ 	.short	0x001c
        /*0054*/ 	.byte	0x00, 0xf0, 0x11, 0x00


	//----- nvinfo : EIATTR_KPARAM_INFO
	.align		4
.L_264:
        /*0058*/ 	.byte	0x04, 0x17
        /*005a*/ 	.short	(.L_266 - .L_265)
.L_265:
        /*005c*/ 	.word	0x00000000
        /*0060*/ 	.short	0x0003
        /*0062*/ 	.short	0x0018
        /*0064*/ 	.byte	0x00, 0xf0, 0x11, 0x00


	//----- nvinfo : EIATTR_KPARAM_INFO
	.align		4
.L_266:
        /*0068*/ 	.byte	0x04, 0x17
        /*006a*/ 	.short	(.L_268 - .L_267)
.L_267:
        /*006c*/ 	.word	0x00000000
        /*0070*/ 	.short	0x0002
        /*0072*/ 	.short	0x0010
        /*0074*/ 	.byte	0x00, 0xf5, 0x21, 0x00


	//----- nvinfo : EIATTR_KPARAM_INFO
	.align		4
.L_268:
        /*0078*/ 	.byte	0x04, 0x17
        /*007a*/ 	.short	(.L_270 - .L_269)
.L_269:
        /*007c*/ 	.word	0x00000000
        /*0080*/ 	.short	0x0001
        /*0082*/ 	.short	0x0008
        /*0084*/ 	.byte	0x00, 0xf0, 0x21, 0x00


	//----- nvinfo : EIATTR_KPARAM_INFO
	.align		4
.L_270:
        /*0088*/ 	.byte	0x04, 0x17
        /*008a*/ 	.short	(.L_272 - .L_271)
.L_271:
        /*008c*/ 	.word	0x00000000
        /*0090*/ 	.short	0x0000
        /*0092*/ 	.short	0x0000
        /*0094*/ 	.byte	0x00, 0xf0, 0x05, 0x00


	//----- nvinfo : EIATTR_SPARSE_MMA_MASK
	.align		4
.L_272:
        /*0098*/ 	.byte	0x03, 0x50
        /*009a*/ 	.short	0x0000


	//----- nvinfo : EIATTR_MAXREG_COUNT
	.align		4
        /*009c*/ 	.byte	0x03, 0x1b
        /*009e*/ 	.short	0x00ff


	//----- nvinfo : EIATTR_MERCURY_ISA_VERSION
	.align		4
        /*00a0*/ 	.byte	0x03, 0x5f
        /*00a2*/ 	.short	0x0101


	//----- nvinfo : EIATTR_VRC_CTA_INIT_COUNT
	.align		4
        /*00a4*/ 	.byte	0x02, 0x4a
	.zero		1
	.zero		1


	//----- nvinfo : EIATTR_EXIT_INSTR_OFFSETS
	.align		4
        /*00a8*/ 	.byte	0x04, 0x1c
        /*00aa*/ 	.short	(.L_274 - .L_273)


	//   ....[0]....
.L_273:
        /*00ac*/ 	.word	0x00000070


	//   ....[1]....
        /*00b0*/ 	.word	0x000001e0


	//   ....[2]....
        /*00b4*/ 	.word	0x00000670


	//----- nvinfo : EIATTR_CRS_STACK_SIZE
	.align		4
.L_274:
        /*00b8*/ 	.byte	0x04, 0x1e
        /*00ba*/ 	.short	(.L_276 - .L_275)
.L_275:
        /*00bc*/ 	.word	0x00000000


	//----- nvinfo : EIATTR_CBANK_PARAM_SIZE
	.align		4
.L_276:
        /*00c0*/ 	.byte	0x03, 0x19
        /*00c2*/ 	.short	0x0034


	//----- nvinfo : EIATTR_PARAM_CBANK
	.align		4
        /*00c4*/ 	.byte	0x04, 0x0a
        /*00c6*/ 	.short	(.L_278 - .L_277)
	.align		4
.L_277:
        /*00c8*/ 	.word	index@(.nv.constant0._ZN3cub18CUB_300001_SM_10006detail10merge_sort30DeviceMergeSortPartitionKernelIN6thrust24THRUST_300001_SM_1000_NS6detail15normal_iteratorINS5_10device_ptrIiEEEEj10my_compareiEEvbT_PT2_T0_SF_PSF_T1_SF_i)
        /*00cc*/ 	.short	0x0380
        /*00ce*/ 	.short	0x0034


	//----- nvinfo : EIATTR_SW_WAR
	.align		4
.L_278:
        /*00d0*/ 	.byte	0x04, 0x36
        /*00d2*/ 	.short	(.L_280 - .L_279)
.L_279:
        /*00d4*/ 	.word	0x00000008
.L_280:


//--------------------- .nv.info._ZN3cub18CUB_300001_SM_10006detail10merge_sort30DeviceMergeSortBlockSortKernelINS2_10policy_hubIN6thrust24THRUST_300001_SM_1000_NS6detail15normal_iteratorINS6_10device_ptrIiEEEEE9Policy600ESB_SB_SB_SB_j10my_compareiiEEvbT0_T1_T2_T3_T4_PT6_PT7_T5_NS1_7vsmem_tE --------------------------
	.section	.nv.info._ZN3cub18CUB_300001_SM_10006detail10merge_sort30DeviceMergeSortBlockSortKernelINS2_10policy_hubIN6thrust24THRUST_300001_SM_1000_NS6detail15normal_iteratorINS6_10device_ptrIiEEEEE9Policy600ESB_SB_SB_SB_j10my_compareiiEEvbT0_T1_T2_T3_T4_PT6_PT7_T5_NS1_7vsmem_tE,"",@"SHT_CUDA_INFO"
	.sectionflags	@""
	.align	4


	//----- nvinfo : EIATTR_CUDA_API_VERSION
	.align		4
        /*0000*/ 	.byte	0x04, 0x37
        /*0002*/ 	.short	(.L_282 - .L_281)
.L_281:
        /*0004*/ 	.word	0x00000082


	//----- nvinfo : EIATTR_KPARAM_INFO
	.align		4
.L_282:
        /*0008*/ 	.byte	0x04, 0x17
        /*000a*/ 	.short	(.L_284 - .L_283)
.L_283:
        /*000c*/ 	.word	0x00000000
        /*0010*/ 	.short	0x0009
        /*0012*/ 	.short	0x0048
        /*0014*/ 	.byte	0x00, 0xf0, 0x21, 0x00


	//----- nvinfo : EIATTR_KPARAM_INFO
	.align		4
.L_284:
        /*0018*/ 	.byte	0x04, 0x17
        /*001a*/ 	.short	(.L_286 - .L_285)
.L_285:
        /*001c*/ 	.word	0x00000000
        /*0020*/ 	.short	0x0008
        /*0022*/ 	.short	0x0040
        /*0024*/ 	.byte	0x00, 0xf0, 0x05, 0x00


	//----- nvinfo : EIATTR_KPARAM_INFO
	.align		4
.L_286:
        /*0028*/ 	.byte	0x04, 0x17
        /*002a*/ 	.short	(.L_288 - .L_287)
.L_287:
        /*002c*/ 	.word	0x00000000
        /*0030*/ 	.short	0x0007
        /*0032*/ 	.short	0x0038
        /*0034*/ 	.byte	0x00, 0xf5, 0x21, 0x00


	//----- nvinfo : EIATTR_KPARAM_INFO
	.align		4
.L_288:
        /*0038*/ 	.byte	0x04, 0x17
        /*003a*/ 	.short	(.L_290 - .L_289)
.L_289:
        /*003c*/ 	.word	0x00000000
        /*0040*/ 	.short	0x0006
        /*0042*/ 	.short	0x0030
        /*0044*/ 	.byte	0x00, 0xf5, 0x21, 0x00


	//----- nvinfo : EIATTR_KPARAM_INFO
	.align		4
.L_290:
        /*0048*/ 	.byte	0x04, 0x17
        /*004a*/ 	.short	(.L_292 - .L_291)
.L_291:
        /*004c*/ 	.word	0x00000000
        /*0050*/ 	.short	0x0005
        /*0052*/ 	.short	0x0028
        /*0054*/ 	.byte	0x00, 0xf0, 0x11, 0x00


	//----- nvinfo : EIATTR_KPARAM_INFO
	.align		4
.L_292:
        /*0058*/ 	.byte	0x04, 0x17
        /*005a*/ 	.short	(.L_294 - .L_293)
.L_293:
        /*005c*/ 	.word	0x00000000
        /*0060*/ 	.short	0x0004
        /*0062*/ 	.short	0x0020
        /*0064*/ 	.byte	0x00, 0xf0, 0x21, 0x00


	//----- nvinfo : EIATTR_KPARAM_INFO
	.align		4
.L_294:
        /*0068*/ 	.byte	0x04, 0x17
        /*006a*/ 	.short	(.L_296 - .L_295)
.L_295:
        /*006c*/ 	.word	0x00000000
        /*0070*/ 	.short	0x0003
        /*0072*/ 	.short	0x0018
        /*0074*/ 	.byte	0x00, 0xf0, 0x21, 0x00


	//----- nvinfo : EIATTR_KPARAM_INFO
	.align		4
.L_296:
        /*0078*/ 	.byte	0x04, 0x17
        /*007a*/ 	.short	(.L_298 - .L_297)
.L_297:
        /*007c*/ 	.word	0x00000000
        /*0080*/ 	.short	0x0002
        /*0082*/ 	.short	0x0010
        /*0084*/ 	.byte	0x00, 0xf0, 0x21, 0x00


	//----- nvinfo : EIATTR_KPARAM_INFO
	.align		4
.L_298:
        /*0088*/ 	.byte	0x04, 0x17
        /*008a*/ 	.short	(.L_300 - .L_299)
.L_299:
        /*008c*/ 	.word	0x00000000
        /*0090*/ 	.short	0x0001
        /*0092*/ 	.short	0x0008
        /*0094*/ 	.byte	0x00, 0xf0, 0x21, 0x00


	//----- nvinfo : EIATTR_KPARAM_INFO
	.align		4
.L_300:
        /*0098*/ 	.byte	0x04, 0x17
        /*009a*/ 	.short	(.L_302 - .L_301)
.L_301:
        /*009c*/ 	.word	0x00000000
        /*00a0*/ 	.short	0x0000
        /*00a2*/ 	.short	0x0000
        /*00a4*/ 	.byte	0x00, 0xf0, 0x05, 0x00


	//----- nvinfo : EIATTR_SPARSE_MMA_MASK
	.align		4
.L_302:
        /*00a8*/ 	.byte	0x03, 0x50
        /*00aa*/ 	.short	0x0000


	//----- nvinfo : EIATTR_MAXREG_COUNT
	.align		4
        /*00ac*/ 	.byte	0x03, 0x1b
        /*00ae*/ 	.short	0x00ff


	//----- nvinfo : EIATTR_NUM_BARRIERS
	.align		4
        /*00b0*/ 	.byte	0x02, 0x4c
        /*00b2*/ 	.byte	0x01
	.zero		1


	//----- nvinfo : EIATTR_MERCURY_ISA_VERSION
	.align		4
        /*00b4*/ 	.byte	0x03, 0x5f
        /*00b6*/ 	.short	0x0101


	//----- nvinfo : EIATTR_COOP_GROUP_MASK_REGIDS
	.align		4
        /*00b8*/ 	.byte	0x04, 0x29
        /*00ba*/ 	.short	(.L_304 - .L_303)


	//   ....[0]....
.L_303:
        /*00bc*/ 	.word	0xffffffff


	//   ....[1]....
        /*00c0*/ 	.word	0xffffffff


	//   ....[2]....
        /*00c4*/ 	.word	0xffffffff


	//   ....[3]....
        /*00c8*/ 	.word	0xffffffff


	//   ....[4]....
        /*00cc*/ 	.word	0xffffffff


	//   ....[5]....
        /*00d0*/ 	.word	0xffffffff


	//   ....[6]....
        /*00d4*/ 	.word	0xffffffff


	//   ....[7]....
        /*00d8*/ 	.word	0xffffffff


	//   ....[8]....
        /*00dc*/ 	.word	0xffffffff


	//   ....[9]....
        /*00e0*/ 	.word	0xffffffff


	//   ....[10]....
        /*00e4*/ 	.word	0xffffffff


	//   ....[11]....
        /*00e8*/ 	.word	0xffffffff


	//----- nvinfo : EIATTR_COOP_GROUP_INSTR_OFFSETS
	.align		4
.L_304:
        /*00ec*/ 	.byte	0x04, 0x28
        /*00ee*/ 	.short	(.L_306 - .L_305)


	//   ....[0]....
.L_305:
        /*00f0*/ 	.word	0x00000410


	//   ....[1]....
        /*00f4*/ 	.word	0x00000760


	//   ....[2]....
        /*00f8*/ 	.word	0x00005b20


	//   ....[3]....
        /*00fc*/ 	.word	0x00005e90


	//   ....[4]....
        /*0100*/ 	.word	0x00006220


	//   ....[5]....
        /*0104*/ 	.word	0x00006590


	//   ....[6]....
        /*0108*/ 	.word	0x00006ee0


	//   ....[7]....
        /*010c*/ 	.word	0x00007400


	//   ....[8]....
        /*0110*/ 	.word	0x0000ceb0


	//   ....[9]....
        /*0114*/ 	.word	0x0000d490


	//   ....[10]....
        /*0118*/ 	.word	0x0000da00


	//   ....[11]....
        /*011c*/ 	.word	0x0000dfb0


	//----- nvinfo : EIATTR_VRC_CTA_INIT_COUNT
	.align		4
.L_306:
        /*0120*/ 	.byte	0x02, 0x4a
	.zero		1
	.zero		1


	//----- nvinfo : EIATTR_EXIT_INSTR_OFFSETS
	.align		4
        /*0124*/ 	.byte	0x04, 0x1c
        /*0126*/ 	.short	(.L_308 - .L_307)


	//   ....[0]....
.L_307:
        /*0128*/ 	.word	0x000060c0


	//   ....[1]....
        /*012c*/ 	.word	0x000067c0


	//   ....[2]....
        /*0130*/ 	.word	0x0000d7f0


	//   ....[3]....
        /*0134*/ 	.word	0x0000d810


	//   ....[4]....
        /*0138*/ 	.word	0x0000e310


	//   ....[5]....
        /*013c*/ 	.word	0x0000e330


	//----- nvinfo : EIATTR_MAX_THREADS
	.align		4
.L_308:
        /*0140*/ 	.byte	0x04, 0x05
        /*0142*/ 	.short	(.L_310 - .L_309)
.L_309:
        /*0144*/ 	.word	0x00000100
        /*0148*/ 	.word	0x00000001
        /*014c*/ 	.word	0x00000001


	//----- nvinfo : EIATTR_CRS_STACK_SIZE
	.align		4
.L_310:
        /*0150*/ 	.byte	0x04, 0x1e
        /*0152*/ 	.short	(.L_312 - .L_311)
.L_311:
        /*0154*/ 	.word	0x00000000


	//----- nvinfo : EIATTR_CBANK_PARAM_SIZE
	.align		4
.L_312:
        /*0158*/ 	.byte	0x03, 0x19
        /*015a*/ 	.short	0x0050


	//----- nvinfo : EIATTR_PARAM_CBANK
	.align		4
        /*015c*/ 	.byte	0x04, 0x0a
        /*015e*/ 	.short	(.L_314 - .L_313)
	.align		4
.L_313:
        /*0160*/ 	.word	index@(.nv.constant0._ZN3cub18CUB_300001_SM_10006detail10merge_sort30DeviceMergeSortBlockSortKernelINS2_10policy_hubIN6thrust24THRUST_300001_SM_1000_NS6detail15normal_iteratorINS6_10device_ptrIiEEEEE9Policy600ESB_SB_SB_SB_j10my_compareiiEEvbT0_T1_T2_T3_T4_PT6_PT7_T5_NS1_7vsmem_tE)
        /*0164*/ 	.short	0x0380
        /*0166*/ 	.short	0x0050


	//----- nvinfo : EIATTR_SW_WAR
	.align		4
.L_314:
        /*0168*/ 	.byte	0x04, 0x36
        /*016a*/ 	.short	(.L_316 - .L_315)
.L_315:
        /*016c*/ 	.word	0x00000008
.L_316:


//--------------------- .nv.info._ZN3cub18CUB_300001_SM_10006detail6select23DeviceSelectSweepKernelINS2_10policy_hubIN4cuda3std3__45tupleIJiiEEEilLb0ELNS0_10SelectImplE2EE10Policy1000EPS9_N6thrust24THRUST_300001_SM_1000_NS6detail15normal_iteratorINSF_10device_ptrIiEEEENSF_12zip_iteratorINS8_IJSK_SK_EEEEEPlNS0_13ScanTileStateIiLb1EEE11is_positiveNS0_8NullTypeEiNS2_19streaming_context_tIlLb1EEELSA_2EEEvT0_T1_T2_T3_T4_T5_T6_T7_iT8_NS1_7vsmem_tE --------------------------
	.section	.nv.info._ZN3cub18CUB_300001_SM_10006detail6select23DeviceSelectSweepKernelINS2_10policy_hubIN4cuda3std3__45tupleIJiiEEEilLb0ELNS0_10SelectImplE2EE10Policy1000EPS9_N6thrust24THRUST_300001_SM_1000_NS6detail15normal_iteratorINSF_10device_ptrIiEEEENSF_12zip_iteratorINS8_IJSK_SK_EEEEEPlNS0_13ScanTileStateIiLb1EEE11is_positiveNS0_8NullTypeEiNS2_19streaming_context_tIlLb1EEELSA_2EEEvT0_T1_T2_T3_T4_T5_T6_T7_iT8_NS1_7vsmem_tE,"",@"SHT_CUDA_INFO"
	.sectionflags	@""
	.align	4


	//----- nvinfo : EIATTR_CUDA_API_VERSION
	.align		4
        /*0000*/ 	.byte	0x04, 0x37
        /*0002*/ 	.short	(.L_318 - .L_317)
.L_317:
        /*0004*/ 	.word	0x00000082


	//----- nvinfo : EIATTR_KPARAM_INFO
	.align		4
.L_318:
        /*0008*/ 	.byte	0x04, 0x17
        /*000a*/ 	.short	(.L_320 - .L_319)
.L_319:
        /*000c*/ 	.word	0x00000000
        /*0010*/ 	.short	0x000a
        /*0012*/ 	.short	0x0068
        /*0014*/ 	.byte	0x00, 0xf0, 0x21, 0x00


	//----- nvinfo : EIATTR_KPARAM_INFO
	.align		4
.L_320:
        /*0018*/ 	.byte	0x04, 0x17
        /*001a*/ 	.short	(.L_322 - .L_321)
.L_321:
        /*001c*/ 	.word	0x00000000
        /*0020*/ 	.short	0x0009
        /*0022*/ 	.short	0x0040
        /*0024*/ 	.byte	0x00, 0xf0, 0xa1, 0x00


	//----- nvinfo : EIATTR_KPARAM_INFO
	.align		4
.L_322:
        /*0028*/ 	.byte	0x04, 0x17
        /*002a*/ 	.short	(.L_324 - .L_323)
.L_323:
        /*002c*/ 	.word	0x00000000
        /*0030*/ 	.short	0x0008
        /*0032*/ 	.short	0x0038
        /*0034*/ 	.byte	0x00, 0xf0, 0x11, 0x00


	//----- nvinfo : EIATTR_KPARAM_INFO
	.align		4
.L_324:
        /*0038*/ 	.byte	0x04, 0x17
        /*003a*/ 	.short	(.L_326 - .L_325)
.L_325:
        /*003c*/ 	.word	0x00000000
        /*0040*/ 	.short	0x0007
        /*0042*/ 	.short	0x0034
        /*0044*/ 	.byte	0x00, 0xf0, 0x11, 0x00


	//----- nvinfo : EIATTR_KPARAM_INFO
	.align		4
.L_326:
        /*0048*/ 	.byte	0x04, 0x17
        /*004a*/ 	.short	(.L_328 - .L_327)
.L_327:
        /*004c*/ 	.word	0x00000000
        /*0050*/ 	.short	0x0006
        /*0052*/ 	.short	0x0031
        /*0054*/ 	.byte	0x00, 0xf0, 0x05, 0x00


	//----- nvinfo : EIATTR_KPARAM_INFO
	.align		4
.L_328:
        /*0058*/ 	.byte	0x04, 0x17
        /*005a*/ 	.short	(.L_330 - .L_329)
.L_329:
        /*005c*/ 	.word	0x00000000
        /*0060*/ 	.short	0x0005
        /*0062*/ 	.short	0x0030
        /*0064*/ 	.byte	0x00, 0xf0, 0x05, 0x00


	//----- nvinfo : EIATTR_KPARAM_INFO
	.align		4
.L_330:
        /*0068*/ 	.byte	0x04, 0x17
        /*006a*/ 	.short	(.L_332 - .L_331)
.L_331:
        /*006c*/ 	.word	0x00000000
        /*0070*/ 	.short	0x0004
        /*0072*/ 	.short	0x0028
        /*0074*/ 	.byte	0x00, 0xf0, 0x21, 0x00


	//----- nvinfo : EIATTR_KPARAM_INFO
	.align		4
.L_332:
        /*0078*/ 	.byte	0x04, 0x17
        /*007a*/ 	.short	(.L_334 - .L_333)
.L_333:
        /*007c*/ 	.word	0x00000000
        /*0080*/ 	.short	0x0003
        /*0082*/ 	.short	0x0020
        /*0084*/ 	.byte	0x00, 0xf5, 0x21, 0x00


	//----- nvinfo : EIATTR_KPARAM_INFO
	.align		4
.L_334:
        /*0088*/ 	.byte	0x04, 0x17
        /*008a*/ 	.short	(.L_336 - .L_335)
.L_335:
        /*008c*/ 	.word	0x00000000
        /*0090*/ 	.short	0x0002
        /*0092*/ 	.short	0x0010
        /*0094*/ 	.byte	0x00, 0xf0, 0x41, 0x00


	//----- nvinfo : EIATTR_KPARAM_INFO
	.align		4
.L_336:
        /*0098*/ 	.byte	0x04, 0x17
        /*009a*/ 	.short	(.L_338 - .L_337)
.L_337:
        /*009c*/ 	.word	0x00000000
        /*00a0*/ 	.short	0x0001
        /*00a2*/ 	.short	0x0008
        /*00a4*/ 	.byte	0x00, 0xf0, 0x21, 0x00


	//----- nvinfo : EIATTR_KPARAM_INFO
	.align		4
.L_338:
        /*00a8*/ 	.byte	0x04, 0x17
        /*00aa*/ 	.short	(.L_340 - .L_339)
.L_339:
        /*00ac*/ 	.word	0x00000000
        /*00b0*/ 	.short	0x0000
        /*00b2*/ 	.short	0x0000
        /*00b4*/ 	.byte	0x00, 0xf5, 0x21, 0x00


	//----- nvinfo : EIATTR_SPARSE_MMA_MASK
	.align		4
.L_340:
        /*00b8*/ 	.byte	0x03, 0x50
        /*00ba*/ 	.short	0x0000


	//----- nvinfo : EIATTR_MAXREG_COUNT
	.align		4
        /*00bc*/ 	.byte	0x03, 0x1b
        /*00be*/ 	.short	0x00ff


	//----- nvinfo : EIATTR_NUM_BARRIERS
	.align		4
        /*00c0*/ 	.byte	0x02, 0x4c
        /*00c2*/ 	.byte	0x01
	.zero		1


	//----- nvinfo : EIATTR_MERCURY_ISA_VERSION
	.align		4
        /*00c4*/ 	.byte	0x03, 0x5f
        /*00c6*/ 	.short	0x0101


	//----- nvinfo : EIATTR_UNUSED_LOAD_BYTE_OFFSET
	.align		4
        /*00c8*/ 	.byte	0x04, 0x44
        /*00ca*/ 	.short	(.L_342 - .L_341)


	//   ....[0]....
.L_341:
        /*00cc*/ 	.word	0x00005b90
        /*00d0*/ 	.word	0x0000fff0


	//----- nvinfo : EIATTR_COOP_GROUP_MASK_REGIDS
	.align		4
.L_342:
        /*00d4*/ 	.byte	0x04, 0x29
        /*00d6*/ 	.short	(.L_344 - .L_343)


	//   ....[0]....
.L_343:
        /*00d8*/ 	.word	0xffffffff


	//   ....[1]....
        /*00dc*/ 	.word	0xffffffff


	//   ....[2]....
        /*00e0*/ 	.word	0xffffffff


	//   ....[3]....
        /*00e4*/ 	.word	0xffffffff


	//   ....[4]....
        /*00e8*/ 	.word	0xffffffff


	//   ....[5]....
        /*00ec*/ 	.word	0xffffffff


	//   ....[6]....
        /*00f0*/ 	.word	0xffffffff


	//   ....[7]....
        /*00f4*/ 	.word	0xffffffff


	//   ....[8]....
        /*00f8*/ 	.word	0xffffffff


	//   ....[9]....
        /*00fc*/ 	.word	0xffffffff


	//   ....[10]....
        /*0100*/ 	.word	0xffffffff


	//   ....[11]....
        /*0104*/ 	.word	0xffffffff


	//   ....[12]....
        /*0108*/ 	.word	0xffffffff


	//   ....[13]....
        /*010c*/ 	.word	0xffffffff


	//   ....[14]....
        /*0110*/ 	.word	0xffffffff


	//   ....[15]....
        /*0114*/ 	.word	0xffffffff


	//   ....[16]....
        /*0118*/ 	.word	0xffffffff


	//   ....[17]....
        /*011c*/ 	.word	0xffffffff


	//   ....[18]....
        /*0120*/ 	.word	0xffffffff


	//   ....[19]....
        /*0124*/ 	.word	0xffffffff


	//   ....[20]....
        /*0128*/ 	.word	0xffffffff


	//   ....[21]....
        /*012c*/ 	.word	0xffffffff


	//   ....[22]....
        /*0130*/ 	.word	0xffffffff


	//   ....[23]....
        /*0134*/ 	.word	0xffffffff


	//   ....[24]....
        /*0138*/ 	.word	0xffffffff


	//   ....[25]....
        /*013c*/ 	.word	0xffffffff


	//   ....[26]....
        /*0140*/ 	.word	0xffffffff


	//   ....[27]....
        /*0144*/ 	.word	0xffffffff


	//   ....[28]....
        /*0148*/ 	.word	0xffffffff


	//   ....[29]....
        /*014c*/ 	.word	0xffffffff


	//   ....[30]....
        /*0150*/ 	.word	0xffffffff


	//   ....[31]....
        /*0154*/ 	.word	0xffffffff


	//   ....[32]....
        /*0158*/ 	.word	0xffffffff


	//   ....[33]....
        /*015c*/ 	.word	0xffffffff


	//   ....[34]....
        /*0160*/ 	.word	0xffffffff


	//   ....[35]....
        /*0164*/ 	.word	0xffffffff


	//   ....[36]....
        /*0168*/ 	.word	0xffffffff


	//   ....[37]....
        /*016c*/ 	.word	0xffffffff


	//   ....[38]....
        /*0170*/ 	.word	0xffffffff


	//   ....[39]....
        /*0174*/ 	.word	0xffffffff


	//   ....[40]....
        /*0178*/ 	.word	0xffffffff


	//   ....[41]....
        /*017c*/ 	.word	0xffffffff


	//   ....[42]....
        /*0180*/ 	.word	0xffffffff


	//   ....[43]....
        /*0184*/ 	.word	0xffffffff


	//   ....[44]....
        /*0188*/ 	.word	0xffffffff


	//   ....[45]....
        /*018c*/ 	.word	0xffffffff


	//   ....[46]....
        /*0190*/ 	.word	0xffffffff


	//   ....[47]....
        /*0194*/ 	.word	0xffffffff


	//   ....[48]....
        /*0198*/ 	.word	0xffffffff


	//   ....[49]....
        /*019c*/ 	.word	0xffffffff


	//   ....[50]....
        /*01a0*/ 	.word	0xffffffff


	//   ....[51]....
        /*01a4*/ 	.word	0xffffffff


	//   ....[52]....
        /*01a8*/ 	.word	0xffffffff


	//   ....[53]....
        /*01ac*/ 	.word	0xffffffff


	//   ....[54]....
        /*01b0*/ 	.word	0xffffffff


	//   ....[55]....
        /*01b4*/ 	.word	0xffffffff


	//   ....[56]....
        /*01b8*/ 	.word	0x0500001c


	//   ....[57]....
        /*01bc*/ 	.word	0x0500001c


	//   ....[58]....
        /*01c0*/ 	.word	0x0500001c


	//   ....[59]....
        /*01c4*/ 	.word	0x0500001c


	//   ....[60]....
        /*01c8*/ 	.word	0x0500001c


	//   ....[61]....
        /*01cc*/ 	.word	0x0500001c


	//   ....[62]....
        /*01d0*/ 	.word	0x0500001c


	//   ....[63]....
        /*01d4*/ 	.word	0x0500001c


	//   ....[64]....
        /*01d8*/ 	.word	0x0500001c


	//   ....[65]....
        /*01dc*/ 	.word	0x0500001c


	//   ....[66]....
        /*01e0*/ 	.word	0x0500001c


	//   ....[67]....
        /*01e4*/ 	.word	0x0500001c


	//   ....[68]....
        /*01e8*/ 	.word	0x0500001c


	//   ....[69]....
        /*01ec*/ 	.word	0x0500001c


	//   ....[70]....
        /*01f0*/ 	.word	0x0500001c


	//   ....[71]....
        /*01f4*/ 	.word	0x0500001c


	//   ....[72]....
        /*01f8*/ 	.word	0x0500001c


	//   ....[73]....
        /*01fc*/ 	.word	0x0500001c


	//   ....[74]....
        /*0200*/ 	.word	0x0500001c


	//   ....[75]....
        /*0204*/ 	.word	0x0500001c


	//   ....[76]....
        /*0208*/ 	.word	0x0500001c


	//   ....[77]....
        /*020c*/ 	.word	0x0500001c


	//   ....[78]....
        /*0210*/ 	.word	0x0500001c


	//   ....[79]....
        /*0214*/ 	.word	0x0500001c


	//   ....[80]....
        /*0218*/ 	.word	0x0500001c


	//   ....[81]....
        /*021c*/ 	.word	0x0500001c


	//   ....[82]....
        /*0220*/ 	.word	0x0500001c


	//   ....[83]....
        /*0224*/ 	.word	0x0500001c


	//   ....[84]....
        /*0228*/ 	.word	0x0500001c


	//   ....[85]....
        /*022c*/ 	.word	0x0500001c


	//   ....[86]....
        /*0230*/ 	.word	0x0500001c


	//   ....[87]....
        /*0234*/ 	.word	0x0500001c


	//   ....[88]....
        /*0238*/ 	.word	0x0500001c


	//   ....[89]....
        /*023c*/ 	.word	0x0500001c


	//   ....[90]....
        /*0240*/ 	.word	0x0500001c


	//   ....[91]....
        /*0244*/ 	.word	0x0500001c


	//----- nvinfo : EIATTR_COOP_GROUP_INSTR_OFFSETS
	.align		4
.L_344:
        /*0248*/ 	.byte	0x04, 0x28
        /*024a*/ 	.short	(.L_346 - .L_345)


	//   ....[0]....
.L_345:
        /*024c*/ 	.word	0x00000440


	//   ....[1]....
        /*0250*/ 	.word	0x00000460


	//   ....[2]....
        /*0254*/ 	.word	0x00000480


	//   ....[3]....
        /*0258*/ 	.word	0x000004a0


	//   ....[4]....
        /*025c*/ 	.word	0x000004c0


	//   ....[5]....
        /*0260*/ 	.word	0x00001820


	//   ....[6]....
        /*0264*/ 	.word	0x00001850


	//   ....[7]....
        /*0268*/ 	.word	0x00001890


	//   ....[8]....
        /*026c*/ 	.word	0x000018b0


	//   ....[9]....
        /*0270*/ 	.word	0x000018d0


	//   ....[10]....
        /*0274*/ 	.word	0x00001b50


	//   ....[11]....
        /*0278*/ 	.word	0x00001c10


	//   ....[12]....
        /*027c*/ 	.word	0x00001c70


	//   ....[13]....
        /*0280*/ 	.word	0x00001cd0


	//   ....[14]....
        /*0284*/ 	.word	0x00001d20


	//   ....[15]....
        /*0288*/ 	.word	0x00001d80


	//   ....[16]....
        /*028c*/ 	.word	0x00001dd0


	//   ....[17]....
        /*0290*/ 	.word	0x00001e50


	//   ....[18]....
        /*0294*/ 	.word	0x00001e60


	//   ....[19]....
        /*0298*/ 	.word	0x00001f20


	//   ....[20]....
        /*029c*/ 	.word	0x00001ff0


	//   ....[21]....
        /*02a0*/ 	.word	0x00002040


	//   ....[22]....
        /*02a4*/ 	.word	0x000020a0


	//   ....[23]....
        /*02a8*/ 	.word	0x00002100


	//   ....[24]....
        /*02ac*/ 	.word	0x00002140


	//   ....[25]....
        /*02b0*/ 	.word	0x00002180


	//   ....[26]....
        /*02b4*/ 	.word	0x000021c0


	//   ....[27]....
        /*02b8*/ 	.word	0x000021d0


	//   ....[28]....
        /*02bc*/ 	.word	0x00003980


	//   ....[29]....
        /*02c0*/ 	.word	0x000039b0


	//   ....[30]....
        /*02c4*/ 	.word	0x000039d0


	//   ....[31]....
        /*02c8*/ 	.word	0x000039f0


	//   ....[32]....
        /*02cc*/ 	.word	0x00003a10


	//   ....[33]....
        /*02d0*/ 	.word	0x00004f90


	//   ....[34]....
        /*02d4*/ 	.word	0x00004fd0


	//   ....[35]....
        /*02d8*/ 	.word	0x00005000


	//   ....[36]....
        /*02dc*/ 	.word	0x00005020


	//   ....[37]....
        /*02e0*/ 	.word	0x00005040


	//   ....[38]....
        /*02e4*/ 	.word	0x000052c0


	//   ....[39]....
        /*02e8*/ 	.word	0x00005380


	//   ....[40]....
        /*02ec*/ 	.word	0x000053e0


	//   ....[41]....
        /*02f0*/ 	.word	0x00005460


	//   ....[42]....
        /*02f4*/ 	.word	0x000054b0


	//   ....[43]....
        /*02f8*/ 	.word	0x00005500


	//   ....[44]....
        /*02fc*/ 	.word	0x00005560


	//   ....[45]....
        /*0300*/ 	.word	0x000055c0


	//   ....[46]....
        /*0304*/ 	.word	0x000055d0


	//   ....[47]....
        /*0308*/ 	.word	0x00005690


	//   ....[48]....
        /*030c*/ 	.word	0x00005750


	//   ....[49]....
        /*0310*/ 	.word	0x000057a0


	//   ....[50]....
        /*0314*/ 	.word	0x00005800


	//   ....[51]....
        /*0318*/ 	.word	0x00005850


	//   ....[52]....
        /*031c*/ 	.word	0x00005890


	//   ....[53]....
        /*0320*/ 	.word	0x000058d0


	//   ....[54]....
        /*0324*/ 	.word	0x00005930


	//   ....[55]....
        /*0328*/ 	.word	0x00005940


	//   ....[56]....
        /*032c*/ 	.word	0x00006ec0


	//   ....[57]....
        /*0330*/ 	.word	0x00006f40


	//   ....[58]....
        /*0334*/ 	.word	0x00006fd0


	//   ....[59]....
        /*0338*/ 	.word	0x000070c0


	//   ....[60]....
        /*033c*/ 	.word	0x00007160


	//   ....[61]....
        /*0340*/ 	.word	0x000071f0


	//   ....[62]....
        /*0344*/ 	.word	0x00007270


	//   ....[63]....
        /*0348*/ 	.word	0x000072e0


	//   ....[64]....
        /*034c*/ 	.word	0x00007310


	//   ....[65]....
        /*0350*/ 	.word	0x000073c0


	//   ....[66]....
        /*0354*/ 	.word	0x00007440


	//   ....[67]....
        /*0358*/ 	.word	0x000074c0


	//   ....[68]....
        /*035c*/ 	.word	0x00007580


	//   ....[69]....
        /*0360*/ 	.word	0x00007600


	//   ....[70]....
        /*0364*/ 	.word	0x00007680


	//   ....[71]....
        /*0368*/ 	.word	0x00007700


	//   ....[72]....
        /*036c*/ 	.word	0x00007770


	//   ....[73]....
        /*0370*/ 	.word	0x000077d0


	//   ....[74]....
        /*0374*/ 	.word	0x00007840


	//   ....[75]....
        /*0378*/ 	.word	0x000078c0


	//   ....[76]....
        /*037c*/ 	.word	0x00007950


	//   ....[77]....
        /*0380*/ 	.word	0x00007a30


	//   ....[78]....
        /*0384*/ 	.word	0x00007ad0


	//   ....[79]....
        /*0388*/ 	.word	0x00007b50


	//   ....[80]....
        /*038c*/ 	.word	0x00007bd0


	//   ....[81]....
        /*0390*/ 	.word	0x00007c50


	//   ....[82]....
        /*0394*/ 	.word	0x00007c80


	//   ....[83]....
        /*0398*/ 	.word	0x00007d50


	//   ....[84]....
        /*039c*/ 	.word	0x00007dd0


	//   ....[85]....
        /*03a0*/ 	.word	0x00007e50


	//   ....[86]....
        /*03a4*/ 	.word	0x00007f10


	//   ....[87]....
        /*03a8*/ 	.word	0x00007fa0


	//   ....[88]....
        /*03ac*/ 	.word	0x00008020


	//   ....[89]....
        /*03b0*/ 	.word	0x000080a0


	//   ....[90]....
        /*03b4*/ 	.word	0x00008130


	//   ....[91]....
        /*03b8*/ 	.word	0x00008190


	//----- nvinfo : EIATTR_VRC_CTA_INIT_COUNT
	.align		4
.L_346:
        /*03bc*/ 	.byte	0x02, 0x4a
	.zero		1
	.zero		1


	//----- nvinfo : EIATTR_EXIT_INSTR_OFFSETS
	.align		4
        /*03c0*/ 	.byte	0x04, 0x1c
        /*03c2*/ 	.short	(.L_348 - .L_347)


	//   ....[0]....
.L_347:
        /*03c4*/ 	.word	0x000014e0


	//   ....[1]....
        /*03c8*/ 	.word	0x00003460


	//   ....[2]....
        /*03cc*/ 	.word	0x00006ce0


	//   ....[3]....
        /*03d0*/ 	.word	0x00006dc0


	//   ....[4]....
        /*03d4*/ 	.word	0x00006e70


	//----- nvinfo : EIATTR_MAX_THREADS
	.align		4
.L_348:
        /*03d8*/ 	.byte	0x04, 0x05
        /*03da*/ 	.short	(.L_350 - .L_349)
.L_349:
        /*03dc*/ 	.word	0x00000080
        /*03e0*/ 	.word	0x00000001
        /*03e4*/ 	.word	0x00000001


	//----- nvinfo : EIATTR_CRS_STACK_SIZE
	.align		4
.L_350:
        /*03e8*/ 	.byte	0x04, 0x1e
        /*03ea*/ 	.short	(.L_352 - .L_351)
.L_351:
        /*03ec*/ 	.word	0x00000000


	//----- nvinfo : EIATTR_CBANK_PARAM_SIZE
	.align		4
.L_352:
        /*03f0*/ 	.byte	0x03, 0x19
        /*03f2*/ 	.short	0x0070


	//----- nvinfo : EIATTR_PARAM_CBANK
	.align		4
        /*03f4*/ 	.byte	0x04, 0x0a
        /*03f6*/ 	.short	(.L_354 - .L_353)
	.align		4
.L_353:
        /*03f8*/ 	.word	index@(.nv.constant0._ZN3cub18CUB_300001_SM_10006detail6select23DeviceSelectSweepKernelINS2_10policy_hubIN4cuda3std3__45tupleIJiiEEEilLb0ELNS0_10SelectImplE2EE10Policy1000EPS9_N6thrust24THRUST_300001_SM_1000_NS6detail15normal_iteratorINSF_10device_ptrIiEEEENSF_12zip_iteratorINS8_IJSK_SK_EEEEEPlNS0_13ScanTileStateIiLb1EEE11is_positiveNS0_8NullTypeEiNS2_19streaming_context_tIlLb1EEELSA_2EEEvT0_T1_T2_T3_T4_T5_T6_T7_iT8_NS1_7vsmem_tE)
        /*03fc*/ 	.short	0x0380
        /*03fe*/ 	.short	0x0070


	//----- nvinfo : EIATTR_SW_WAR
	.align		4
.L_354:
        /*0400*/ 	.byte	0x04, 0x36
        /*0402*/ 	.short	(.L_356 - .L_355)
.L_355:
        /*0404*/ 	.word	0x00000008
.L_356:


//--------------------- .nv.info._ZN3cub18CUB_300001_SM_10006detail6select23DeviceSelectSweepKernelINS2_10policy_hubIN4cuda3std3__45tupleIJiiEEEiiLb0ELNS0_10SelectImplE2EE10Policy1000EPS9_N6thrust24THRUST_300001_SM_1000_NS6detail15normal_iteratorINSF_10device_ptrIiEEEENSF_12zip_iteratorINS8_IJSK_SK_EEEEEPiNS0_13ScanTileStateIiLb1EEE11is_positiveNS0_8NullTypeEiNS2_19streaming_context_tIiLb0EEELSA_2EEEvT0_T1_T2_T3_T4_T5_T6_T7_iT8_NS1_7vsmem_tE --------------------------
	.section	.nv.info._ZN3cub18CUB_300001_SM_10006detail6select23DeviceSelectSweepKernelINS2_10policy_hubIN4cuda3std3__45tupleIJiiEEEiiLb0ELNS0_10SelectImplE2EE10Policy1000EPS9_N6thrust24THRUST_300001_SM_1000_NS6detail15normal_iteratorINSF_10device_ptrIiEEEENSF_12zip_iteratorINS8_IJSK_SK_EEEEEPiNS0_13ScanTileStateIiLb1EEE11is_positiveNS0_8NullTypeEiNS2_19streaming_context_tIiLb0EEELSA_2EEEvT0_T1_T2_T3_T4_T5_T6_T7_iT8_NS1_7vsmem_tE,"",@"SHT_CUDA_INFO"
	.sectionflags	@""
	.align	4


	//----- nvinfo : EIATTR_CUDA_API_VERSION
	.align		4
        /*0000*/ 	.byte	0x04, 0x37
        /*0002*/ 	.short	(.L_358 - .L_357)
.L_357:
        /*0004*/ 	.word	0x00000082


	//----- nvinfo : EIATTR_KPARAM_INFO
	.align		4
.L_358:
        /*0008*/ 	.byte	0x04, 0x17
        /*000a*/ 	.short	(.L_360 - .L_359)
.L_359:
        /*000c*/ 	.word	0x00000000
        /*0010*/ 	.short	0x000a
        /*0012*/ 	.short	0x0040
        /*0014*/ 	.byte	0x00, 0xf0, 0x21, 0x00


	//----- nvinfo : EIATTR_KPARAM_INFO
	.align		4
.L_360:
        /*0018*/ 	.byte	0x04, 0x17
        /*001a*/ 	.short	(.L_362 - .L_361)
.L_361:
        /*001c*/ 	.word	0x00000000
        /*0020*/ 	.short	0x0009
        /*0022*/ 	.short	0x003c
        /*0024*/ 	.byte	0x00, 0xf0, 0x05, 0x00


	//----- nvinfo : EIATTR_KPARAM_INFO
	.align		4
.L_362:
        /*0028*/ 	.byte	0x04, 0x17
        /*002a*/ 	.short	(.L_364 - .L_363)
.L_363:
        /*002c*/ 	.word	0x00000000
        /*0030*/ 	.short	0x0008
        /*0032*/ 	.short	0x0038
        /*0034*/ 	.byte	0x00, 0xf0, 0x11, 0x00


	//----- nvinfo : EIATTR_KPARAM_INFO
	.align		4
.L_364:
        /*0038*/ 	.byte	0x04, 0x17
        /*003a*/ 	.short	(.L_366 - .L_365)
.L_365:
        /*003c*/ 	.word	0x00000000
        /*0040*/ 	.short	0x0007
        /*0042*/ 	.short	0x0034
        /*0044*/ 	.byte	0x00, 0xf0, 0x11, 0x00


	//----- nvinfo : EIATTR_KPARAM_INFO
	.align		4
.L_366:
        /*0048*/ 	.byte	0x04, 0x17
        /*004a*/ 	.short	(.L_368 - .L_367)
.L_367:
        /*004c*/ 	.word	0x00000000
        /*0050*/ 	.short	0x0006
        /*0052*/ 	.short	0x0031
        /*0054*/ 	.byte	0x00, 0xf0, 0x05, 0x00


	//----- nvinfo : EIATTR_KPARAM_INFO
	.align		4
.L_368:
        /*0058*/ 	.byte	0x04, 0x17
        /*005a*/ 	.short	(.L_370 - .L_369)
.L_369:
        /*005c*/ 	.word	0x00000000
        /*0060*/ 	.short	0x0005
        /*0062*/ 	.short	0x0030
        /*0064*/ 	.byte	0x00, 0xf0, 0x05, 0x00


	//----- nvinfo : EIATTR_KPARAM_INFO
	.align		4
.L_370:
        /*0068*/ 	.byte	0x04, 0x17
        /*006a*/ 	.short	(.L_372 - .L_371)
.L_371:
        /*006c*/ 	.word	0x00000000
        /*0070*/ 	.short	0x0004
        /*0072*/ 	.short	0x0028
        /*0074*/ 	.byte	0x00, 0xf0, 0x21, 0x00


	//----- nvinfo : EIATTR_KPARAM_INFO
	.align		4
.L_372:
        /*0078*/ 	.byte	0x04, 0x17
        /*007a*/ 	.short	(.L_374 - .L_373)
.L_373:
        /*007c*/ 	.word	0x00000000
        /*0080*/ 	.short	0x0003
        /*0082*/ 	.short	0x0020
        /*0084*/ 	.byte	0x00, 0xf5, 0x21, 0x00


	//----- nvinfo : EIATTR_KPARAM_INFO
	.align		4
.L_374:
        /*0088*/ 	.byte	0x04, 0x17
        /*008a*/ 	.short	(.L_376 - .L_375)
.L_375:
        /*008c*/ 	.word	0x00000000
        /*0090*/ 	.short	0x0002
        /*0092*/ 	.short	0x0010
        /*0094*/ 	.byte	0x00, 0xf0, 0x41, 0x00


	//----- nvinfo : EIATTR_KPARAM_INFO
	.align		4
.L_376:
        /*0098*/ 	.byte	0x04, 0x17
        /*009a*/ 	.short	(.L_378 - .L_377)
.L_377:
        /*009c*/ 	.word	0x00000000
        /*00a0*/ 	.short	0x0001
        /*00a2*/ 	.short	0x0008
        /*00a4*/ 	.byte	0x00, 0xf0, 0x21, 0x00


	//----- nvinfo : EIATTR_KPARAM_INFO
	.align		4
.L_378:
        /*00a8*/ 	.byte	0x04, 0x17
        /*00aa*/ 	.short	(.L_380 - .L_379)
.L_379:
        /*00ac*/ 	.word	0x00000000
        /*00b0*/ 	.short	0x0000
        /*00b2*/ 	.short	0x0000
        /*00b4*/ 	.byte	0x00, 0xf5, 0x21, 0x00


	//----- nvinfo : EIATTR_SPARSE_MMA_MASK
	.align		4
.L_380:
        /*00b8*/ 	.byte	0x03, 0x50
        /*00ba*/ 	.short	0x0000


	//----- nvinfo : EIATTR_MAXREG_COUNT
	.align		4
        /*00bc*/ 	.byte	0x03, 0x1b
        /*00be*/ 	.short	0x00ff


	//----- nvinfo : EIATTR_NUM_BARRIERS
	.align		4
        /*00c0*/ 	.byte	0x02, 0x4c
        /*00c2*/ 	.byte	0x01
	.zero		1


	//----- nvinfo : EIATTR_MERCURY_ISA_VERSION
	.align		4
        /*00c4*/ 	.byte	0x03, 0x5f
        /*00c6*/ 	.short	0x0101


	//----- nvinfo : EIATTR_UNUSED_LOAD_BYTE_OFFSET
	.align		4
        /*00c8*/ 	.byte	0x04, 0x44
        /*00ca*/ 	.short	(.L_382 - .L_381)


	//   ....[0]....
.L_381:
        /*00cc*/ 	.word	0x00003c60
        /*00d0*/ 	.word	0x0000fff0


	//----- nvinfo : EIATTR_COOP_GROUP_MASK_REGIDS
	.align		4
.L_382:
        /*00d4*/ 	.byte	0x04, 0x29
        /*00d6*/ 	.short	(.L_384 - .L_383)


	//   ....[0]....
.L_383:
        /*00d8*/ 	.word	0xffffffff


	//   ....[1]....
        /*00dc*/ 	.word	0xffffffff


	//   ....[2]....
        /*00e0*/ 	.word	0xffffffff


	//   ....[3]....
        /*00e4*/ 	.word	0xffffffff


	//   ....[4]....
        /*00e8*/ 	.word	0xffffffff


	//   ....[5]....
        /*00ec*/ 	.word	0xffffffff


	//   ....[6]....
        /*00f0*/ 	.word	0xffffffff


	//   ....[7]....
        /*00f4*/ 	.word	0xffffffff


	//   ....[8]....
        /*00f8*/ 	.word	0xffffffff


	//   ....[9]....
        /*00fc*/ 	.word	0xffffffff


	//   ....[10]....
        /*0100*/ 	.word	0xffffffff


	//   ....[11]....
        /*0104*/ 	.word	0xffffffff


	//   ....[12]....
        /*0108*/ 	.word	0xffffffff


	//   ....[13]....
        /*010c*/ 	.word	0xffffffff


	//   ....[14]....
        /*0110*/ 	.word	0xffffffff


	//   ....[15]....
        /*0114*/ 	.word	0xffffffff


	//   ....[16]....
        /*0118*/ 	.word	0xffffffff


	//   ....[17]....
        /*011c*/ 	.word	0xffffffff


	//   ....[18]....
        /*0120*/ 	.word	0xffffffff


	//   ....[19]....
        /*0124*/ 	.word	0xffffffff


	//   ....[20]....
        /*0128*/ 	.word	0xffffffff


	//   ....[21]....
        /*012c*/ 	.word	0xffffffff


	//   ....[22]....
        /*0130*/ 	.word	0xffffffff


	//   ....[23]....
        /*0134*/ 	.word	0xffffffff


	//   ....[24]....
        /*0138*/ 	.word	0xffffffff


	//   ....[25]....
        /*013c*/ 	.word	0xffffffff


	//   ....[26]....
        /*0140*/ 	.word	0xffffffff


	//   ....[27]....
        /*0144*/ 	.word	0xffffffff


	//   ....[28]....
        /*0148*/ 	.word	0xffffffff


	//   ....[29]....
        /*014c*/ 	.word	0xffffffff


	//   ....[30]....
        /*0150*/ 	.word	0xffffffff


	//   ....[31]....
        /*0154*/ 	.word	0xffffffff


	//   ....[32]....
        /*0158*/ 	.word	0xffffffff


	//   ....[33]....
        /*015c*/ 	.word	0xffffffff


	//   ....[34]....
        /*0160*/ 	.word	0xffffffff


	//   ....[35]....
        /*0164*/ 	.word	0xffffffff


	//   ....[36]....
        /*0168*/ 	.word	0xffffffff


	//   ....[37]....
        /*016c*/ 	.word	0xffffffff


	//   ....[38]....
        /*0170*/ 	.word	0xffffffff


	//   ....[39]....
        /*0174*/ 	.word	0xffffffff


	//   ....[40]....
        /*0178*/ 	.word	0xffffffff


	//   ....[41]....
        /*017c*/ 	.word	0xffffffff


	//   ....[42]....
        /*0180*/ 	.word	0xffffffff


	//   ....[43]....
        /*0184*/ 	.word	0xffffffff


	//   ....[44]....
        /*0188*/ 	.word	0xffffffff


	//   ....[45]....
        /*018c*/ 	.word	0xffffffff


	//   ....[46]....
        /*0190*/ 	.word	0xffffffff


	//   ....[47]....
        /*0194*/ 	.word	0xffffffff


	//   ....[48]....
        /*0198*/ 	.word	0xffffffff


	//   ....[49]....
        /*019c*/ 	.word	0xffffffff


	//   ....[50]....
        /*01a0*/ 	.word	0xffffffff


	//   ....[51]....
        /*01a4*/ 	.word	0xffffffff


	//   ....[52]....
        /*01a8*/ 	.word	0xffffffff


	//   ....[53]....
        /*01ac*/ 	.word	0xffffffff


	//   ....[54]....
        /*01b0*/ 	.word	0xffffffff


	//   ....[55]....
        /*01b4*/ 	.word	0xffffffff


	//   ....[56]....
        /*01b8*/ 	.word	0x0500001d


	//   ....[57]....
        /*01bc*/ 	.word	0x0500001d


	//   ....[58]....
        /*01c0*/ 	.word	0x0500001d


	//   ....[59]....
        /*01c4*/ 	.word	0x0500001d


	//   ....[60]....
        /*01c8*/ 	.word	0x0500001d


	//   ....[61]....
        /*01cc*/ 	.word	0x0500001d


	//   ....[62]....
        /*01d0*/ 	.word	0x0500001d


	//   ....[63]....
        /*01d4*/ 	.word	0x0500001d


	//   ....[64]....
        /*01d8*/ 	.word	0x0500001d


	//   ....[65]....
        /*01dc*/ 	.word	0x0500001d


	//   ....[66]....
        /*01e0*/ 	.word	0x0500001d


	//   ....[67]....
        /*01e4*/ 	.word	0x0500001d


	//   ....[68]....
        /*01e8*/ 	.word	0x0500001d


	//   ....[69]....
        /*01ec*/ 	.word	0x0500001d


	//   ....[70]....
        /*01f0*/ 	.word	0x0500001d


	//   ....[71]....
        /*01f4*/ 	.word	0x0500001d


	//   ....[72]....
        /*01f8*/ 	.word	0x0500001d


	//   ....[73]....
        /*01fc*/ 	.word	0x0500001d


	//   ....[74]....
        /*0200*/ 	.word	0x0500001d


	//   ....[75]....
        /*0204*/ 	.word	0x0500001d


	//   ....[76]....
        /*0208*/ 	.word	0x0500001d


	//   ....[77]....
        /*020c*/ 	.word	0x0500001d


	//   ....[78]....
        /*0210*/ 	.word	0x0500001d


	//   ....[79]....
        /*0214*/ 	.word	0x0500001d


	//   ....[80]....
        /*0218*/ 	.word	0x0500001d


	//   ....[81]....
        /*021c*/ 	.word	0x0500001d


	//   ....[82]....
        /*0220*/ 	.word	0x0500001d


	//   ....[83]....
        /*0224*/ 	.word	0x0500001d


	//   ....[84]....
        /*0228*/ 	.word	0x0500001d


	//   ....[85]....
        /*022c*/ 	.word	0x0500001d


	//   ....[86]....
        /*0230*/ 	.word	0x0500001d


	//   ....[87]....
        /*0234*/ 	.word	0x0500001d


	//   ....[88]....
        /*0238*/ 	.word	0x0500001d


	//   ....[89]....
        /*023c*/ 	.word	0x0500001d


	//   ....[90]....
        /*0240*/ 	.word	0x0500001d


	//   ....[91]....
        /*0244*/ 	.word	0x0500001d


	//----- nvinfo : EIATTR_COOP_GROUP_INSTR_OFFSETS
	.align		4
.L_384:
        /*0248*/ 	.byte	0x04, 0x28
        /*024a*/ 	.short	(.L_386 - .L_385)


	//   ....[0]....
.L_385:
        /*024c*/ 	.word	0x000003a0


	//   ....[1]....
        /*0250*/ 	.word	0x000003c0


	//   ....[2]....
        /*0254*/ 	.word	0x000003e0


	//   ....[3]....
        /*0258*/ 	.word	0x00000400


	//   ....[4]....
        /*025c*/ 	.word	0x00000420


	//   ....[5]....
        /*0260*/ 	.word	0x00000da0


	//   ....[6]....
        /*0264*/ 	.word	0x00000dc0


	//   ....[7]....
        /*0268*/ 	.word	0x00000df0


	//   ....[8]....
        /*026c*/ 	.word	0x00000e20


	//   ....[9]....
        /*0270*/ 	.word	0x00000e40


	//   ....[10]....
        /*0274*/ 	.word	0x000010b0


	//   ....[11]....
        /*0278*/ 	.word	0x00001170


	//   ....[12]....
        /*027c*/ 	.word	0x000011d0


	//   ....[13]....
        /*0280*/ 	.word	0x00001250


	//   ....[14]....
        /*0284*/ 	.word	0x000012a0


	//   ....[15]....
        /*0288*/ 	.word	0x000012f0


	//   ....[16]....
        /*028c*/ 	.word	0x00001340


	//   ....[17]....
        /*0290*/ 	.word	0x000013a0


	//   ....[18]....
        /*0294*/ 	.word	0x000013c0


	//   ....[19]....
        /*0298*/ 	.word	0x00001480


	//   ....[20]....
        /*029c*/ 	.word	0x00001540


	//   ....[21]....
        /*02a0*/ 	.word	0x00001590


	//   ....[22]....
        /*02a4*/ 	.word	0x000015f0


	//   ....[23]....
        /*02a8*/ 	.word	0x00001650


	//   ....[24]....
        /*02ac*/ 	.word	0x00001690


	//   ....[25]....
        /*02b0*/ 	.word	0x000016d0


	//   ....[26]....
        /*02b4*/ 	.word	0x00001710


	//   ....[27]....
        /*02b8*/ 	.word	0x00001720


	//   ....[28]....
        /*02bc*/ 	.word	0x000023a0


	//   ....[29]....
        /*02c0*/ 	.word	0x000023c0


	//   ....[30]....
        /*02c4*/ 	.word	0x000023e0


	//   ....[31]....
        /*02c8*/ 	.word	0x00002400


	//   ....[32]....
        /*02cc*/ 	.word	0x00002430


	//   ....[33]....
        /*02d0*/ 	.word	0x00003060


	//   ....[34]....
        /*02d4*/ 	.word	0x00003090


	//   ....[35]....
        /*02d8*/ 	.word	0x000030b0


	//   ....[36]....
        /*02dc*/ 	.word	0x000030d0


	//   ....[37]....
        /*02e0*/ 	.word	0x000030f0


	//   ....[38]....
        /*02e4*/ 	.word	0x00003360


	//   ....[39]....
        /*02e8*/ 	.word	0x00003420


	//   ....[40]....
        /*02ec*/ 	.word	0x00003480


	//   ....[41]....
        /*02f0*/ 	.word	0x000034f0


	//   ....[42]....
        /*02f4*/ 	.word	0x00003540


	//   ....[43]....
        /*02f8*/ 	.word	0x000035a0


	//   ....[44]....
        /*02fc*/ 	.word	0x000035f0


	//   ....[45]....
        /*0300*/ 	.word	0x00003650


	//   ....[46]....
        /*0304*/ 	.word	0x00003670


	//   ....[47]....
        /*0308*/ 	.word	0x00003730


	//   ....[48]....
        /*030c*/ 	.word	0x000037f0


	//   ....[49]....
        /*0310*/ 	.word	0x00003850


	//   ....[50]....
        /*0314*/ 	.word	0x000038b0


	//   ....[51]....
        /*0318*/ 	.word	0x00003910


	//   ....[52]....
        /*031c*/ 	.word	0x00003950


	//   ....[53]....
        /*0320*/ 	.word	0x00003990


	//   ....[54]....
        /*0324*/ 	.word	0x000039d0


	//   ....[55]....
        /*0328*/ 	.word	0x000039e0


	//   ....[56]....
        /*032c*/ 	.word	0x00004410


	//   ....[57]....
        /*0330*/ 	.word	0x00004490


	//   ....[58]....
        /*0334*/ 	.word	0x00004530


	//   ....[59]....
        /*0338*/ 	.word	0x00004610


	//   ....[60]....
        /*033c*/ 	.word	0x00004690


	//   ....[61]....
        /*0340*/ 	.word	0x00004720


	//   ....[62]....
        /*0344*/ 	.word	0x000047b0


	//   ....[63]....
        /*0348*/ 	.word	0x00004830


	//   ....[64]....
        /*034c*/ 	.word	0x00004860


	//   ....[65]....
        /*0350*/ 	.word	0x00004930


	//   ....[66]....
        /*0354*/ 	.word	0x000049b0


	//   ....[67]....
        /*0358*/ 	.word	0x00004a30


	//   ....[68]....
        /*035c*/ 	.word	0x00004b00


	//   ....[69]....
        /*0360*/ 	.word	0x00004b80


	//   ....[70]....
        /*0364*/ 	.word	0x00004c00


	//   ....[71]....
        /*0368*/ 	.word	0x00004c80


	//   ....[72]....
        /*036c*/ 	.word	0x00004d00


	//   ....[73]....
        /*0370*/ 	.word	0x00004d60


	//   ....[74]....
        /*0374*/ 	.word	0x00004dd0


	//   ....[75]....
        /*0378*/ 	.word	0x00004e50


	//   ....[76]....
        /*037c*/ 	.word	0x00004ef0


	//   ....[77]....
        /*0380*/ 	.word	0x00004fd0


	//   ....[78]....
        /*0384*/ 	.word	0x00005050


	//   ....[79]....
        /*0388*/ 	.word	0x000050e0


	//   ....[80]....
        /*038c*/ 	.word	0x00005170


	//   ....[81]....
        /*0390*/ 	.word	0x000051f0


	//   ....[82]....
        /*0394*/ 	.word	0x00005220


	//   ....[83]....
        /*0398*/ 	.word	0x000052f0


	//   ....[84]....
        /*039c*/ 	.word	0x00005370


	//   ....[85]....
        /*03a0*/ 	.word	0x000053f0


	//   ....[86]....
        /*03a4*/ 	.word	0x000054d0


	//   ....[87]....
        /*03a8*/ 	.word	0x00005550


	//   ....[88]....
        /*03ac*/ 	.word	0x000055d0


	//   ....[89]....
        /*03b0*/ 	.word	0x00005650


	//   ....[90]....
        /*03b4*/ 	.word	0x000056d0


	//   ....[91]....
        /*03b8*/ 	.word	0x00005730


	//----- nvinfo : EIATTR_VRC_CTA_INIT_COUNT
	.align		4
.L_386:
        /*03bc*/ 	.byte	0x02, 0x4a
	.zero		1
	.zero		1


	//----- nvinfo : EIATTR_EXIT_INSTR_OFFSETS
	.align		4
        /*03c0*/ 	.byte	0x04, 0x1c
        /*03c2*/ 	.short	(.L_388 - .L_387)


	//   ....[0]....
.L_387:
        /*03c4*/ 	.word	0x00000ae0


	//   ....[1]....
        /*03c8*/ 	.word	0x00001f60


	//   ....[2]....
        /*03cc*/ 	.word	0x00004390


	//   ....[3]....
        /*03d0*/ 	.word	0x000043c0


	//----- nvinfo : EIATTR_MAX_THREADS
	.align		4
.L_388:
        /*03d4*/ 	.byte	0x04, 0x05
        /*03d6*/ 	.short	(.L_390 - .L_389)
.L_389:
        /*03d8*/ 	.word	0x00000080
        /*03dc*/ 	.word	0x00000001
        /*03e0*/ 	.word	0x00000001


	//----- nvinfo : EIATTR_CRS_STACK_SIZE
	.align		4
.L_390:
        /*03e4*/ 	.byte	0x04, 0x1e
        /*03e6*/ 	.short	(.L_392 - .L_391)
.L_391:
        /*03e8*/ 	.word	0x00000000


	//----- nvinfo : EIATTR_CBANK_PARAM_SIZE
	.align		4
.L_392:
        /*03ec*/ 	.byte	0x03, 0x19
        /*03ee*/ 	.short	0x0048


	//----- nvinfo : EIATTR_PARAM_CBANK
	.align		4
        /*03f0*/ 	.byte	0x04, 0x0a
        /*03f2*/ 	.short	(.L_394 - .L_393)
	.align		4
.L_393:
        /*03f4*/ 	.word	index@(.nv.constant0._ZN3cub18CUB_300001_SM_10006detail6select23DeviceSelectSweepKernelINS2_10policy_hubIN4cuda3std3__45tupleIJiiEEEiiLb0ELNS0_10SelectImplE2EE10Policy1000EPS9_N6thrust24THRUST_300001_SM_1000_NS6detail15normal_iteratorINSF_10device_ptrIiEEEENSF_12zip_iteratorINS8_IJSK_SK_EEEEEPiNS0_13ScanTileStateIiLb1EEE11is_positiveNS0_8NullTypeEiNS2_19streaming_context_tIiLb0EEELSA_2EEEvT0_T1_T2_T3_T4_T5_T6_T7_iT8_NS1_7vsmem_tE)
        /*03f8*/ 	.short	0x0380
        /*03fa*/ 	.short	0x0048


	//----- nvinfo : EIATTR_SW_WAR
	.align		4
.L_394:
        /*03fc*/ 	.byte	0x04, 0x36
        /*03fe*/ 	.short	(.L_396 - .L_395)
.L_395:
        /*0400*/ 	.word	0x00000008
.L_396:


//--------------------- .nv.info._ZN3cub18CUB_300001_SM_10006detail4scan23DeviceCompactInitKernelINS0_13ScanTileStateIiLb1EEEPlEEvT_iT0_ --------------------------
	.section	.nv.info._ZN3cub18CUB_300001_SM_10006detail4scan23DeviceCompactInitKernelINS0_13ScanTileStateIiLb1EEEPlEEvT_iT0_,"",@"SHT_CUDA_INFO"
	.sectionflags	@""
	.align	4


	//----- nvinfo : EIATTR_CUDA_API_VERSION
	.align		4
        /*0000*/ 	.byte	0x04, 0x37
        /*0002*/ 	.short	(.L_398 - .L_397)
.L_397:
        /*0004*/ 	.word	0x00000082


	//----- nvinfo : EIATTR_KPARAM_INFO
	.align		4
.L_398:
        /*0008*/ 	.byte	0x04, 0x17
        /*000a*/ 	.short	(.L_400 - .L_399)
.L_399:
        /*000c*/ 	.word	0x00000000
        /*0010*/ 	.short	0x0002
        /*0012*/ 	.short	0x0010
        /*0014*/ 	.byte	0x00, 0xf5, 0x21, 0x00


	//----- nvinfo : EIATTR_KPARAM_INFO
	.align		4
.L_400:
        /*0018*/ 	.byte	0x04, 0x17
        /*001a*/ 	.short	(.L_402 - .L_401)
.L_401:
        /*001c*/ 	.word	0x00000000
        /*0020*/ 	.short	0x0001
        /*0022*/ 	.short	0x0008
        /*0024*/ 	.byte	0x00, 0xf0, 0x11, 0x00


	//----- nvinfo : EIATTR_KPARAM_INFO
	.align		4
.L_402:
        /*0028*/ 	.byte	0x04, 0x17
        /*002a*/ 	.short	(.L_404 - .L_403)
.L_403:
        /*002c*/ 	.word	0x00000000
        /*0030*/ 	.short	0x0000
        /*0032*/ 	.short	0x0000
        /*0034*/ 	.byte	0x00, 0xf0, 0x21, 0x00


	//----- nvinfo : EIATTR_SPARSE_MMA_MASK
	.align		4
.L_404:
        /*0038*/ 	.byte	0x03, 0x50
        /*003a*/ 	.short	0x0000


	//----- nvinfo : EIATTR_MAXREG_COUNT
	.align		4
        /*003c*/ 	.byte	0x03, 0x1b
        /*003e*/ 	.short	0x00ff


	//----- nvinfo : EIATTR_MERCURY_ISA_VERSION
	.align		4
        /*0040*/ 	.byte	0x03, 0x5f
        /*0042*/ 	.short	0x0101


	//----- nvinfo : EIATTR_VRC_CTA_INIT_COUNT
	.align		4
        /*0044*/ 	.byte	0x02, 0x4a
	.zero		1
	.zero		1


	//----- nvinfo : EIATTR_EXIT_INSTR_OFFSETS
	.align		4
        /*0048*/ 	.byte	0x04, 0x1c
        /*004a*/ 	.short	(.L_406 - .L_405)


	//   ....[0]....
.L_405:
        /*004c*/ 	.word	0x00000130


	//   ....[1]....
        /*0050*/ 	.word	0x00000160


	//----- nvinfo : EIATTR_CBANK_PARAM_SIZE
	.align		4
.L_406:
        /*0054*/ 	.byte	0x03, 0x19
        /*0056*/ 	.short	0x0018


	//----- nvinfo : EIATTR_PARAM_CBANK
	.align		4
        /*0058*/ 	.byte	0x04, 0x0a
        /*005a*/ 	.short	(.L_408 - .L_407)
	.align		4
.L_407:
        /*005c*/ 	.word	index@(.nv.constant0._ZN3cub18CUB_300001_SM_10006detail4scan23DeviceCompactInitKernelINS0_13ScanTileStateIiLb1EEEPlEEvT_iT0_)
        /*0060*/ 	.short	0x0380
        /*0062*/ 	.short	0x0018


	//----- nvinfo : EIATTR_SW_WAR
	.align		4
.L_408:
        /*0064*/ 	.byte	0x04, 0x36
        /*0066*/ 	.short	(.L_410 - .L_409)
.L_409:
        /*0068*/ 	.word	0x00000008
.L_410:


//--------------------- .nv.info._ZN3cub18CUB_300001_SM_10006detail4scan23DeviceCompactInitKernelINS0_13ScanTileStateIiLb1EEEPiEEvT_iT0_ --------------------------
	.section	.nv.info._ZN3cub18CUB_300001_SM_10006detail4scan23DeviceCompactInitKernelINS0_13ScanTileStateIiLb1EEEPiEEvT_iT0_,"",@"SHT_CUDA_INFO"
	.sectionflags	@""
	.align	4


	//----- nvinfo : EIATTR_CUDA_API_VERSION
	.align		4
        /*0000*/ 	.byte	0x04, 0x37
        /*0002*/ 	.short	(.L_412 - .L_411)
.L_411:
        /*0004*/ 	.word	0x00000082


	//----- nvinfo : EIATTR_KPARAM_INFO
	.align		4
.L_412:
        /*0008*/ 	.byte	0x04, 0x17
        /*000a*/ 	.short	(.L_414 - .L_413)
.L_413:
        /*000c*/ 	.word	0x00000000
        /*0010*/ 	.short	0x0002
        /*0012*/ 	.short	0x0010
        /*0014*/ 	.byte	0x00, 0xf5, 0x21, 0x00


	//----- nvinfo : EIATTR_KPARAM_INFO
	.align		4
.L_414:
        /*0018*/ 	.byte	0x04, 0x17
        /*001a*/ 	.short	(.L_416 - .L_415)
.L_415:
        /*001c*/ 	.word	0x00000000
        /*0020*/ 	.short	0x0001
        /*0022*/ 	.short	0x0008
        /*0024*/ 	.byte	0x00, 0xf0, 0x11, 0x00


	//----- nvinfo : EIATTR_KPARAM_INFO
	.align		4
.L_416:
        /*0028*/ 	.byte	0x04, 0x17
        /*002a*/ 	.short	(.L_418 - .L_417)
.L_417:
        /*002c*/ 	.word	0x00000000
        /*0030*/ 	.short	0x0000
        /*0032*/ 	.short	0x0000
        /*0034*/ 	.byte	0x00, 0xf0, 0x21, 0x00


	//----- nvinfo : EIATTR_SPARSE_MMA_MASK
	.align		4
.L_418:
        /*0038*/ 	.byte	0x03, 0x50
        /*003a*/ 	.short	0x0000


	//----- nvinfo : EIATTR_MAXREG_COUNT
	.align		4
        /*003c*/ 	.byte	0x03, 0x1b
        /*003e*/ 	.short	0x00ff


	//----- nvinfo : EIATTR_MERCURY_ISA_VERSION
	.align		4
        /*0040*/ 	.byte	0x03, 0x5f
        /*0042*/ 	.short	0x0101


	//----- nvinfo : EIATTR_VRC_CTA_INIT_COUNT
	.align		4
        /*0044*/ 	.byte	0x02, 0x4a
	.zero		1
	.zero		1


	//----- nvinfo : EIATTR_EXIT_INSTR_OFFSETS
	.align		4
        /*0048*/ 	.byte	0x04, 0x1c
        /*004a*/ 	.short	(.L_420 - .L_419)


	//   ....[0]....
.L_419:
        /*004c*/ 	.word	0x00000130


	//   ....[1]....
        /*0050*/ 	.word	0x00000160


	//----- nvinfo : EIATTR_CBANK_PARAM_SIZE
	.align		4
.L_420:
        /*0054*/ 	.byte	0x03, 0x19
        /*0056*/ 	.short	0x0018


	//----- nvinfo : EIATTR_PARAM_CBANK
	.align		4
        /*0058*/ 	.byte	0x04, 0x0a
        /*005a*/ 	.short	(.L_422 - .L_421)
	.align		4
.L_421:
        /*005c*/ 	.word	index@(.nv.constant0._ZN3cub18CUB_300001_SM_10006detail4scan23DeviceCompactInitKernelINS0_13ScanTileStateIiLb1EEEPiEEvT_iT0_)
        /*0060*/ 	.short	0x0380
        /*0062*/ 	.short	0x0018


	//----- nvinfo : EIATTR_SW_WAR
	.align		4
.L_422:
        /*0064*/ 	.byte	0x04, 0x36
        /*0066*/ 	.short	(.L_424 - .L_423)
.L_423:
        /*0068*/ 	.word	0x00000008
.L_424:


//--------------------- .nv.info._ZN3cub18CUB_300001_SM_10006detail8for_each13static_kernelINS2_12policy_hub_t12policy_500_tElN6thrust24THRUST_300001_SM_1000_NS8cuda_cub20__uninitialized_copy7functorINS7_12zip_iteratorIN4cuda3std3__45tupleIJNS7_6detail15normal_iteratorINS7_10device_ptrIiEEEESK_EEEEENSH_INS7_7pointerINSF_IJiiEEENS8_3tagENS7_11use_defaultESQ_EEEEEEEEvT0_T1_ --------------------------
	.section	.nv.info._ZN3cub18CUB_300001_SM_10006detail8for_each13static_kernelINS2_12policy_hub_t12policy_500_tElN6thrust24THRUST_300001_SM_1000_NS8cuda_cub20__uninitialized_copy7functorINS7_12zip_iteratorIN4cuda3std3__45tupleIJNS7_6detail15normal_iteratorINS7_10device_ptrIiEEEESK_EEEEENSH_INS7_7pointerINSF_IJiiEEENS8_3tagENS7_11use_defaultESQ_EEEEEEEEvT0_T1_,"",@"SHT_CUDA_INFO"
	.sectionflags	@""
	.align	4


	//----- nvinfo : EIATTR_CUDA_API_VERSION
	.align		4
        /*0000*/ 	.byte	0x04, 0x37
        /*0002*/ 	.short	(.L_426 - .L_425)
.L_425:
        /*0004*/ 	.word	0x00000082


	//----- nvinfo : EIATTR_KPARAM_INFO
	.align		4
.L_426:
        /*0008*/ 	.byte	0x04, 0x17
        /*000a*/ 	.short	(.L_428 - .L_427)
.L_427:
        /*000c*/ 	.word	0x00000000
        /*0010*/ 	.short	0x0001
        /*0012*/ 	.short	0x0008
        /*0014*/ 	.byte	0x00, 0xf0, 0x61, 0x00


	//----- nvinfo : EIATTR_KPARAM_INFO
	.align		4
.L_428:
        /*0018*/ 	.byte	0x04, 0x17
        /*001a*/ 	.short	(.L_430 - .L_429)
.L_429:
        /*001c*/ 	.word	0x00000000
        /*0020*/ 	.short	0x0000
        /*0022*/ 	.short	0x0000
        /*0024*/ 	.byte	0x00, 0xf0, 0x21, 0x00


	//----- nvinfo : EIATTR_SPARSE_MMA_MASK
	.align		4
.L_430:
        /*0028*/ 	.byte	0x03, 0x50
        /*002a*/ 	.short	0x0000


	//----- nvinfo : EIATTR_MAXREG_COUNT
	.align		4
        /*002c*/ 	.byte	0x03, 0x1b
        /*002e*/ 	.short	0x00ff


	//----- nvinfo : EIATTR_MERCURY_ISA_VERSION
	.align		4
        /*0030*/ 	.byte	0x03, 0x5f
        /*0032*/ 	.short	0x0101


	//----- nvinfo : EIATTR_VRC_CTA_INIT_COUNT
	.align		4
        /*0034*/ 	.byte	0x02, 0x4a
	.zero		1
	.zero		1


	//----- nvinfo : EIATTR_EXIT_INSTR_OFFSETS
	.align		4
        /*0038*/ 	.byte	0x04, 0x1c
        /*003a*/ 	.short	(.L_432 - .L_431)


	//   ....[0]....
.L_431:
        /*003c*/ 	.word	0x000001f0


	//   ....[1]....
        /*0040*/ 	.word	0x000003c0


	//   ....[2]....
        /*0044*/ 	.word	0x000004d0


	//----- nvinfo : EIATTR_MAX_THREADS
	.align		4
.L_432:
        /*0048*/ 	.byte	0x04, 0x05
        /*004a*/ 	.short	(.L_434 - .L_433)
.L_433:
        /*004c*/ 	.word	0x00000100
        /*0050*/ 	.word	0x00000001
        /*0054*/ 	.word	0x00000001


	//----- nvinfo : EIATTR_CRS_STACK_SIZE
	.align		4
.L_434:
        /*0058*/ 	.byte	0x04, 0x1e
        /*005a*/ 	.short	(.L_436 - .L_435)
.L_435:
        /*005c*/ 	.word	0x00000000


	//----- nvinfo : EIATTR_CBANK_PARAM_SIZE
	.align		4
.L_436:
        /*0060*/ 	.byte	0x03, 0x19
        /*0062*/ 	.short	0x0020


	//----- nvinfo : EIATTR_PARAM_CBANK
	.align		4
        /*0064*/ 	.byte	0x04, 0x0a
        /*0066*/ 	.short	(.L_438 - .L_437)
	.align		4
.L_437:
        /*0068*/ 	.word	index@(.nv.constant0._ZN3cub18CUB_300001_SM_10006detail8for_each13static_kernelINS2_12policy_hub_t12policy_500_tElN6thrust24THRUST_300001_SM_1000_NS8cuda_cub20__uninitialized_copy7functorINS7_12zip_iteratorIN4cuda3std3__45tupleIJNS7_6detail15normal_iteratorINS7_10device_ptrIiEEEESK_EEEEENSH_INS7_7pointerINSF_IJiiEEENS8_3tagENS7_11use_defaultESQ_EEEEEEEEvT0_T1_)
        /*006c*/ 	.short	0x0380
        /*006e*/ 	.short	0x0020


	//----- nvinfo : EIATTR_SW_WAR
	.align		4
.L_438:
        /*0070*/ 	.byte	0x04, 0x36
        /*0072*/ 	.short	(.L_440 - .L_439)
.L_439:
        /*0074*/ 	.word	0x00000008
.L_440:


//--------------------- .nv.info._ZN3cub18CUB_300001_SM_10006detail11EmptyKernelIvEEvv --------------------------
	.section	.nv.info._ZN3cub18CUB_300001_SM_10006detail11EmptyKernelIvEEvv,"",@"SHT_CUDA_INFO"
	.sectionflags	@""
	.align	4


	//----- nvinfo : EIATTR_CUDA_API_VERSION
	.align		4
        /*0000*/ 	.byte	0x04, 0x37
        /*0002*/ 	.short	(.L_442 - .L_441)
.L_441:
        /*0004*/ 	.word	0x00000082


	//----- nvinfo : EIATTR_SPARSE_MMA_MASK
	.align		4
.L_442:
        /*0008*/ 	.byte	0x03, 0x50
        /*000a*/ 	.short	0x0000


	//----- nvinfo : EIATTR_MAXREG_COUNT
	.align		4
        /*000c*/ 	.byte	0x03, 0x1b
        /*000e*/ 	.short	0x00ff


	//----- nvinfo : EIATTR_MERCURY_ISA_VERSION
	.align		4
        /*0010*/ 	.byte	0x03, 0x5f
        /*0012*/ 	.short	0x0101


	//----- nvinfo : EIATTR_VRC_CTA_INIT_COUNT
	.align		4
        /*0014*/ 	.byte	0x02, 0x4a
	.zero		1
	.zero		1


	//----- nvinfo : EIATTR_EXIT_INSTR_OFFSETS
	.align		4
        /*0018*/ 	.byte	0x04, 0x1c
        /*001a*/ 	.short	(.L_444 - .L_443)


	//   ....[0]....
.L_443:
        /*001c*/ 	.word	0x00000010


	//----- nvinfo : EIATTR_SW_WAR
	.align		4
.L_444:
        /*0020*/ 	.byte	0x04, 0x36
        /*0022*/ 	.short	(.L_446 - .L_445)
.L_445:
        /*0024*/ 	.word	0x00000008
.L_446:


//--------------------- .nv.callgraph             --------------------------
	.section	.nv.callgraph,"",@"SHT_CUDA_CALLGRAPH"
	.align	4
	.sectionentsize	8
	.align		4
        /*0000*/ 	.word	0x00000000
	.align		4
        /*0004*/ 	.word	0xffffffff
	.align		4
        /*0008*/ 	.word	0x00000000
	.align		4
        /*000c*/ 	.word	0xfffffffe
	.align		4
        /*0010*/ 	.word	0x00000000
	.align		4
        /*0014*/ 	.word	0xfffffffd
	.align		4
        /*0018*/ 	.word	0x00000000
	.align		4
        /*001c*/ 	.word	0xfffffffc


//--------------------- .nv.constant4             --------------------------
	.section	.nv.constant4,"a",@progbits
	.align	8
	.align		8
.nv.constant4:
        /*0000*/ 	.dword	_ZN34_INTERNAL_3d06ecbf_4_k_cu_9d41374a4cuda3std3__45__cpo5beginE
	.align		8
        /*0008*/ 	.dword	_ZN34_INTERNAL_3d06ecbf_4_k_cu_9d41374a4cuda3std3__45__cpo3endE
	.align		8
        /*0010*/ 	.dword	_ZN34_INTERNAL_3d06ecbf_4_k_cu_9d41374a4cuda3std3__45__cpo6cbeginE
	.align		8
        /*0018*/ 	.dword	_ZN34_INTERNAL_3d06ecbf_4_k_cu_9d41374a4cuda3std3__45__cpo4cendE
	.align		8
        /*0020*/ 	.dword	_ZN34_INTERNAL_3d06ecbf_4_k_cu_9d41374a4cuda3std3__45__cpo6rbeginE
	.align		8
        /*0028*/ 	.dword	_ZN34_INTERNAL_3d06ecbf_4_k_cu_9d41374a4cuda3std3__45__cpo4rendE
	.align		8
        /*0030*/ 	.dword	_ZN34_INTERNAL_3d06ecbf_4_k_cu_9d41374a4cuda3std3__45__cpo7crbeginE
	.align		8
        /*0038*/ 	.dword	_ZN34_INTERNAL_3d06ecbf_4_k_cu_9d41374a4cuda3std3__45__cpo5crendE
	.align		8
        /*0040*/ 	.dword	_ZN34_INTERNAL_3d06ecbf_4_k_cu_9d41374a4cuda3std3__436_GLOBAL__N__3d06ecbf_4_k_cu_9d41374a6ignoreE
	.align		8
        /*0048*/ 	.dword	_ZN34_INTERNAL_3d06ecbf_4_k_cu_9d41374a4cuda3std3__419piecewise_constructE
	.align		8
        /*0050*/ 	.dword	_ZN34_INTERNAL_3d06ecbf_4_k_cu_9d41374a4cuda3std3__48in_placeE
	.align		8
        /*0058*/ 	.dword	_ZN34_INTERNAL_3d06ecbf_4_k_cu_9d41374a4cuda3std3__420unreachable_sentinelE
	.align		8
        /*0060*/ 	.dword	_ZN34_INTERNAL_3d06ecbf_4_k_cu_9d41374a4cuda3std3__47nulloptE
	.align		8
        /*0068*/ 	.dword	_ZN34_INTERNAL_3d06ecbf_4_k_cu_9d41374a4cuda3std3__48unexpectE
	.align		8
        /*0070*/ 	.dword	_ZN34_INTERNAL_3d06ecbf_4_k_cu_9d41374a4cuda3std6ranges3__45__cpo4swapE
	.align		8
        /*0078*/ 	.dword	_ZN34_INTERNAL_3d06ecbf_4_k_cu_9d41374a4cuda3std6ranges3__45__cpo9iter_moveE
	.align		8
        /*0080*/ 	.dword	_ZN34_INTERNAL_3d06ecbf_4_k_cu_9d41374a4cuda3std6ranges3__45__cpo5beginE
	.align		8
        /*0088*/ 	.dword	_ZN34_INTERNAL_3d06ecbf_4_k_cu_9d41374a4cuda3std6ranges3__45__cpo3endE
	.align		8
        /*0090*/ 	.dword	_ZN34_INTERNAL_3d06ecbf_4_k_cu_9d41374a4cuda3std6ranges3__45__cpo6cbeginE
	.align		8
        /*0098*/ 	.dword	_ZN34_INTERNAL_3d06ecbf_4_k_cu_9d41374a4cuda3std6ranges3__45__cpo4cendE
	.align		8
        /*00a0*/ 	.dword	_ZN34_INTERNAL_3d06ecbf_4_k_cu_9d41374a4cuda3std6ranges3__45__cpo7advanceE
	.align		8
        /*00a8*/ 	.dword	_ZN34_INTERNAL_3d06ecbf_4_k_cu_9d41374a4cuda3std6ranges3__45__cpo9iter_swapE
	.align		8
        /*00b0*/ 	.dword	_ZN34_INTERNAL_3d06ecbf_4_k_cu_9d41374a4cuda3std6ranges3__45__cpo4nextE
	.align		8
        /*00b8*/ 	.dword	_ZN34_INTERNAL_3d06ecbf_4_k_cu_9d41374a4cuda3std6ranges3__45__cpo4prevE
	.align		8
        /*00c0*/ 	.dword	_ZN34_INTERNAL_3d06ecbf_4_k_cu_9d41374a4cuda3std6ranges3__45__cpo4dataE
	.align		8
        /*00c8*/ 	.dword	_ZN34_INTERNAL_3d06ecbf_4_k_cu_9d41374a4cuda3std6ranges3__45__cpo5cdataE
	.align		8
        /*00d0*/ 	.dword	_ZN34_INTERNAL_3d06ecbf_4_k_cu_9d41374a4cuda3std6ranges3__45__cpo4sizeE
	.align		8
        /*00d8*/ 	.dword	_ZN34_INTERNAL_3d06ecbf_4_k_cu_9d41374a4cuda3std6ranges3__45__cpo5ssizeE
	.align		8
        /*00e0*/ 	.dword	_ZN34_INTERNAL_3d06ecbf_4_k_cu_9d41374a4cuda3std6ranges3__45__cpo8distanceE
	.align		8
        /*00e8*/ 	.dword	_ZN34_INTERNAL_3d06ecbf_4_k_cu_9d41374a6thrust24THRUST_300001_SM_1000_NS8cuda_cub3parE
	.align		8
        /*00f0*/ 	.dword	_ZN34_INTERNAL_3d06ecbf_4_k_cu_9d41374a6thrust24THRUST_300001_SM_1000_NS8cuda_cub10par_nosyncE
	.align		8
        /*00f8*/ 	.dword	_ZN34_INTERNAL_3d06ecbf_4_k_cu_9d41374a6thrust24THRUST_300001_SM_1000_NS6system6detail10sequential3seqE
	.align		8
        /*0100*/ 	.dword	_ZN34_INTERNAL_3d06ecbf_4_k_cu_9d41374a6thrust24THRUST_300001_SM_1000_NS6system3cpp3parE
	.align		8
        /*0108*/ 	.dword	_ZN34_INTERNAL_3d06ecbf_4_k_cu_9d41374a6thrust24THRUST_300001_SM_1000_NS12placeholders2_1E
	.align		8
        /*0110*/ 	.dword	_ZN34_INTERNAL_3d06ecbf_4_k_cu_9d41374a6thrust24THRUST_300001_SM_1000_NS12placeholders2_2E
	.align		8
        /*0118*/ 	.dword	_ZN34_INTERNAL_3d06ecbf_4_k_cu_9d41374a6thrust24THRUST_300001_SM_1000_NS12placeholders2_3E
	.align		8
        /*0120*/ 	.dword	_ZN34_INTERNAL_3d06ecbf_4_k_cu_9d41374a6thrust24THRUST_300001_SM_1000_NS12placeholders2_4E
	.align		8
        /*0128*/ 	.dword	_ZN34_INTERNAL_3d06ecbf_4_k_cu_9d41374a6thrust24THRUST_300001_SM_1000_NS12placeholders2_5E
	.align		8
        /*0130*/ 	.dword	_ZN34_INTERNAL_3d06ecbf_4_k_cu_9d41374a6thrust24THRUST_300001_SM_1000_NS12placeholders2_6E
	.align		8
        /*0138*/ 	.dword	_ZN34_INTERNAL_3d06ecbf_4_k_cu_9d41374a6thrust24THRUST_300001_SM_1000_NS12placeholders2_7E
	.align		8
        /*0140*/ 	.dword	_ZN34_INTERNAL_3d06ecbf_4_k_cu_9d41374a6thrust24THRUST_300001_SM_1000_NS12placeholders2_8E
	.align		8
        /*0148*/ 	.dword	_ZN34_INTERNAL_3d06ecbf_4_k_cu_9d41374a6thrust24THRUST_300001_SM_1000_NS12placeholders2_9E
	.align		8
        /*0150*/ 	.dword	_ZN34_INTERNAL_3d06ecbf_4_k_cu_9d41374a6thrust24THRUST_300001_SM_1000_NS12placeholders3_10E
	.align		8
        /*0158*/ 	.dword	_ZN34_INTERNAL_3d06ecbf_4_k_cu_9d41374a6thrust24THRUST_300001_SM_1000_NS3seqE
	.align		8
        /*0160*/ 	.dword	_ZN34_INTERNAL_3d06ecbf_4_k_cu_9d41374a6thrust24THRUST_300001_SM_1000_NS6deviceE


//--------------------- .text._ZN3cub18CUB_300001_SM_10006detail10merge_sort26DeviceMergeSortMergeKernelINS2_10policy_hubIN6thrust24THRUST_300001_SM_1000_NS6detail15normal_iteratorINS6_10device_ptrIiEEEEE9Policy600ESB_SB_SB_SB_m10my_compareiiEEvbT2_T3_T4_PT6_PT7_T5_PSH_SH_NS1_7vsmem_tE --------------------------
	.section	.text._ZN3cub18CUB_300001_SM_10006detail10merge_sort26DeviceMergeSortMergeKernelINS2_10policy_hubIN6thrust24THRUST_300001_SM_1000_NS6detail15normal_iteratorINS6_10device_ptrIiEEEEE9Policy600ESB_SB_SB_SB_m10my_compareiiEEvbT2_T3_T4_PT6_PT7_T5_PSH_SH_NS1_7vsmem_tE,"ax",@progbits
	.align	128
        .global         _ZN3cub18CUB_300001_SM_10006detail10merge_sort26DeviceMergeSortMergeKernelINS2_10policy_hubIN6thrust24THRUST_300001_SM_1000_NS6detail15normal_iteratorINS6_10device_ptrIiEEEEE9Policy600ESB_SB_SB_SB_m10my_compareiiEEvbT2_T3_T4_PT6_PT7_T5_PSH_SH_NS1_7vsmem_tE
        .type           _ZN3cub18CUB_300001_SM_10006detail10merge_sort26DeviceMergeSortMergeKernelINS2_10policy_hubIN6thrust24THRUST_300001_SM_1000_NS6detail15normal_iteratorINS6_10device_ptrIiEEEEE9Policy600ESB_SB_SB_SB_m10my_compareiiEEvbT2_T3_T4_PT6_PT7_T5_PSH_SH_NS1_7vsmem_tE,@function
        .size           _ZN3cub18CUB_300001_SM_10006detail10merge_sort26DeviceMergeSortMergeKernelINS2_10policy_hubIN6thrust24THRUST_300001_SM_1000_NS6detail15normal_iteratorINS6_10device_ptrIiEEEEE9Policy600ESB_SB_SB_SB_m10my_compareiiEEvbT2_T3_T4_PT6_PT7_T5_PSH_SH_NS1_7vsmem_tE,(.L_x_877 - _ZN3cub18CUB_300001_SM_10006detail10merge_sort26DeviceMergeSortMergeKernelINS2_10policy_hubIN6thrust24THRUST_300001_SM_1000_NS6detail15normal_iteratorINS6_10device_ptrIiEEEEE9Policy600ESB_SB_SB_SB_m10my_compareiiEEvbT2_T3_T4_PT6_PT7_T5_PSH_SH_NS1_7vsmem_tE)
        .other          _ZN3cub18CUB_300001_SM_10006detail10merge_sort26DeviceMergeSortMergeKernelINS2_10policy_hubIN6thrust24THRUST_300001_SM_1000_NS6detail15normal_iteratorINS6_10device_ptrIiEEEEE9Policy600ESB_SB_SB_SB_m10my_compareiiEEvbT2_T3_T4_PT6_PT7_T5_PSH_SH_NS1_7vsmem_tE,@"STO_CUDA_ENTRY STV_DEFAULT"
_ZN3cub18CUB_300001_SM_10006detail10merge_sort26DeviceMergeSortMergeKernelINS2_10policy_hubIN6thrust24THRUST_300001_SM_1000_NS6detail15normal_iteratorINS6_10device_ptrIiEEEEE9Policy600ESB_SB_SB_SB_m10my_compareiiEEvbT2_T3_T4_PT6_PT7_T5_PSH_SH_NS1_7vsmem_tE:
.text._ZN3cub18CUB_300001_SM_10006detail10merge_sort26DeviceMergeSortMergeKernelINS2_10policy_hubIN6thrust24THRUST_300001_SM_1000_NS6detail15normal_iteratorINS6_10device_ptrIiEEEEE9Policy600ESB_SB_SB_SB_m10my_compareiiEEvbT2_T3_T4_PT6_PT7_T5_PSH_SH_NS1_7vsmem_tE:
[----:B------:R-:W-:Y:S08]  /*0000*/  LDC R1, c[0x0][0x37c] ;  /* 0x0000df00ff017b82 */ /* 0x000ff00000000800 */
[----:B------:R-:W0:Y:S01]  /*0010*/  S2UR UR12, SR_CTAID.X ;  /* 0x00000000000c79c3 */ /* 0x000e220000002500 */
[----:B------:R-:W1:Y:S01]  /*0020*/  LDCU UR4, c[0x0][0x370] ;  /* 0x00006e00ff0477ac */ /* 0x000e620008000800 */
[----:B------:R-:W2:Y:S01]  /*0030*/  S2R R0, SR_TID.X ;  /* 0x0000000000007919 */ /* 0x000ea20000002100 */
[----:B------:R-:W3:Y:S01]  /*0040*/  LDCU.64 UR10, c[0x0][0x358] ;  /* 0x00006b00ff0a77ac */ /* 0x000ee20008000a00 */
[----:B-1----:R-:W-:-:S04]  /*0050*/  UIADD3 UR4, UPT, UPT, UR4, -0x1, URZ ;  /* 0xffffffff04047890 */ /* 0x002fc8000fffe0ff */
[----:B0-----:R-:W-:Y:S02]  /*0060*/  UISETP.GE.U32.AND UP0, UPT, UR12, UR4, UPT ;  /* 0x000000040c00728c */ /* 0x001fe4000bf06070 */
[----:B------:R-:W-:-:S07]  /*0070*/  UIMAD.WIDE.U32 UR6, UR12, 0x1100, URZ ;  /* 0x000011000c0678a5 */ /* 0x000fce000f8e00ff */
[----:B---3--:R-:W-:Y:S05]  /*0080*/  BRA.U UP0, `(.L_x_0) ;  /* 0x0000005900bc7547 */ /* 0x008fea000b800000 */
[----:B------:R-:W0:Y:S01]  /*0090*/  LDCU.64 UR4, c[0x0][0x3b8] ;  /* 0x00007700ff0477ac */ /* 0x000e220008000a00 */
[----:B------:R-:W1:Y:S01]  /*00a0*/  LDC.64 R20, c[0x0][0x3c0] ;  /* 0x0000f000ff147b82 */ /* 0x000e620000000a00 */
[----:B------:R-:W3:Y:S07]  /*00b0*/  LDCU.U8 UR8, c[0x0][0x380] ;  /* 0x00007000ff0877ac */ /* 0x000eee0008000000 */
[----:B------:R-:W4:Y:S01]  /*00c0*/  LDC.64 R12, c[0x0][0x398] ;  /* 0x0000e600ff0c7b82 */ /* 0x000f220000000a00 */
[----:B0-----:R-:W-:-:S04]  /*00d0*/  ULEA UR4, UP0, UR12, UR4, 0x3 ;  /* 0x000000040c047291 */ /* 0x001fc8000f8018ff */
[----:B------:R-:W-:Y:S02]  /*00e0*/  ULEA.HI.X UR5, UR12, UR5, URZ, 0x3, UP0 ;  /* 0x000000050c057291 */ /* 0x000fe400080f1cff */
[----:B------:R-:W-:-:S04]  /*00f0*/  IMAD.U32 R4, RZ, RZ, UR4 ;  /* 0x00000004ff047e24 */ /* 0x000fc8000f8e00ff */
[----:B------:R-:W-:-:S05]  /*0100*/  IMAD.U32 R5, RZ, RZ, UR5 ;  /* 0x00000005ff057e24 */ /* 0x000fca000f8e00ff */
[----:B------:R-:W5:Y:S04]  /*0110*/  LDG.E.64 R2, desc[UR10][R4.64] ;  /* 0x0000000a04027981 */ /* 0x000f68000c1e1b00 */
[----:B------:R0:W2:Y:S01]  /*0120*/  LDG.E.64 R6, desc[UR10][R4.64+0x8] ;  /* 0x0000080a04067981 */ /* 0x0000a2000c1e1b00 */
[----:B-1----:R-:W-:Y:S01]  /*0130*/  IADD3 R10, P1, PT, RZ, -R20, RZ ;  /* 0x80000014ff0a7210 */ /* 0x002fe20007f3e0ff */
[----:B---3--:R-:W-:Y:S01]  /*0140*/  UPRMT UR8, UR8, 0x8880, URZ ;  /* 0x0000888008087896 */ /* 0x008fe200080000ff */
[----:B------:R-:W-:Y:S01]  /*0150*/  SHF.R.U32.HI R15, RZ, 0x1, R21 ;  /* 0x00000001ff0f7819 */ /* 0x000fe20000011615 */
[----:B------:R-:W-:Y:S01]  /*0160*/  ACQBULK ;  /* 0x000000000000782e */ /* 0x000fe20000000000 */
[C---:B------:R-:W-:Y:S01]  /*0170*/  LOP3.LUT R19, R10.reuse, UR12, RZ, 0xc0, !PT ;  /* 0x0000000c0a137c12 */ /* 0x040fe2000f8ec0ff */
[----:B------:R-:W-:Y:S01]  /*0180*/  UISETP.NE.AND UP0, UPT, UR8, URZ, UPT ;  /* 0x000000ff0800728c */ /* 0x000fe2000bf05270 */
[----:B------:R-:W-:Y:S01]  /*0190*/  LOP3.LUT R10, R10, UR12, RZ, 0xfc, !PT ;  /* 0x0000000c0a0a7c12 */ /* 0x000fe2000f8efcff */
[----:B------:R-:W-:Y:S01]  /*01a0*/  IMAD R15, R15, 0x1100, RZ ;  /* 0x000011000f0f7824 */ /* 0x000fe200078e02ff */
[C---:B------:R-:W-:Y:S01]  /*01b0*/  IADD3 R11, P2, PT, -R19.reuse, UR12, RZ ;  /* 0x0000000c130b7c10 */ /* 0x040fe2000ff5e1ff */
[----:B----4-:R-:W-:Y:S01]  /*01c0*/  IMAD.WIDE.U32 R12, R19, -0x1100, R12 ;  /* 0xffffef00130c7825 */ /* 0x010fe200078e000c */
[----:B------:R-:W-:-:S02]  /*01d0*/  ISETP.NE.U32.AND P0, PT, R10, -0x1, PT ;  /* 0xffffffff0a00780c */ /* 0x000fc40003f05070 */
[----:B------:R-:W-:Y:S01]  /*01e0*/  SHF.R.U64 R14, R20, 0x1, R21 ;  /* 0x00000001140e7819 */ /* 0x000fe20000001215 */
[----:B------:R-:W-:-:S04]  /*01f0*/  IMAD.X R10, RZ, RZ, -0x1, P2 ;  /* 0xffffffffff0a7424 */ /* 0x000fc800010e06ff */
[----:B------:R-:W-:Y:S02]  /*0200*/  IMAD R17, R10, 0x1100, RZ ;  /* 0x000011000a117824 */ /* 0x000fe400078e02ff */
[----:B0-----:R-:W-:-:S04]  /*0210*/  IMAD.WIDE.U32 R4, R14, 0x1100, RZ ;  /* 0x000011000e047825 */ /* 0x001fc800078e00ff */
[----:B------:R-:W-:Y:S01]  /*0220*/  IMAD.X R10, RZ, RZ, ~R21, P1 ;  /* 0x000000ffff0a7224 */ /* 0x000fe200008e0e15 */
[----:B------:R-:W-:Y:S02]  /*0230*/  ISETP.LT.U32.AND P3, PT, R4, R12, PT ;  /* 0x0000000c0400720c */ /* 0x000fe40003f61070 */
[----:B------:R-:W-:Y:S02]  /*0240*/  ISETP.GT.U32.AND P2, PT, R12, R4, PT ;  /* 0x000000040c00720c */ /* 0x000fe40003f44070 */
[----:B------:R-:W-:Y:S01]  /*0250*/  ISETP.NE.AND.EX P0, PT, R10, -0x1, PT, P0 ;  /* 0xffffffff0a00780c */ /* 0x000fe20003f05300 */
[----:B-----5:R-:W-:-:S04]  /*0260*/  IMAD.WIDE.U32 R8, R19, -0x1100, R2 ;  /* 0xffffef0013087825 */ /* 0x020fc800078e0002 */
[----:B--2---:R-:W-:Y:S01]  /*0270*/  IMAD.WIDE.U32 R6, R19, -0x1100, R6 ;  /* 0xffffef0013067825 */ /* 0x004fe200078e0006 */
[----:B------:R-:W-:Y:S02]  /*0280*/  R2UR UR4, R8 ;  /* 0x00000000080472ca */ /* 0x000fe400000e0000 */
[----:B------:R-:W-:Y:S01]  /*0290*/  R2UR UR5, R9 ;  /* 0x00000000090572ca */ /* 0x000fe200000e0000 */
[----:B------:R-:W-:-:S04]  /*02a0*/  IMAD.WIDE.U32 R8, R11, 0x1100, RZ ;  /* 0x000011000b087825 */ /* 0x000fc800078e00ff */
[----:B------:R-:W-:Y:S01]  /*02b0*/  IMAD.IADD R17, R9, 0x1, R17 ;  /* 0x0000000109117824 */ /* 0x000fe200078e0211 */
[----:B------:R-:W-:Y:S01]  /*02c0*/  ISETP.GT.U32.AND P1, PT, R8, -0x1101, PT ;  /* 0xffffeeff0800780c */ /* 0x000fe20003f24070 */
[----:B------:R-:W-:Y:S02]  /*02d0*/  IMAD.IADD R11, R5, 0x1, R15 ;  /* 0x00000001050b7824 */ /* 0x000fe400078e020f */
[--C-:B------:R-:W-:Y:S01]  /*02e0*/  IMAD.IADD R15, R13, 0x1, -R19.reuse ;  /* 0x000000010d0f7824 */ /* 0x100fe200078e0a13 */
[----:B------:R-:W-:Y:S01]  /*02f0*/  ISETP.GT.U32.AND.EX P1, PT, R17, -0x1, PT, P1 ;  /* 0xffffffff1100780c */ /* 0x000fe20003f24110 */
[----:B------:R-:W-:Y:S02]  /*0300*/  IMAD.IADD R14, R7, 0x1, -R19 ;  /* 0x00000001070e7824 */ /* 0x000fe400078e0a13 */
[----:B------:R-:W-:Y:S02]  /*0310*/  IADD3 R56, PT, PT, -R19, UR5, RZ ;  /* 0x0000000513387c10 */ /* 0x000fe4000fffe1ff */
[----:B------:R-:W-:-:S02]  /*0320*/  ISETP.LT.U32.AND.EX P3, PT, R11, R15, PT, P3 ;  /* 0x0000000f0b00720c */ /* 0x000fc40003f61130 */
[----:B------:R-:W-:Y:S02]  /*0330*/  SEL R13, R8, 0xffffeeff, P1 ;  /* 0xffffeeff080d7807 */ /* 0x000fe40000800000 */
[----:B------:R-:W-:Y:S02]  /*0340*/  SEL R9, R4, R12, P3 ;  /* 0x0000000c04097207 */ /* 0x000fe40001800000 */
[----:B------:R-:W-:Y:S02]  /*0350*/  LOP3.LUT R13, RZ, R13, RZ, 0x33, !PT ;  /* 0x0000000dff0d7212 */ /* 0x000fe400078e33ff */
[----:B------:R-:W-:Y:S02]  /*0360*/  ISETP.GT.U32.AND.EX P2, PT, R15, R11, PT, P2 ;  /* 0x0000000b0f00720c */ /* 0x000fe40003f44120 */
[----:B------:R-:W-:Y:S02]  /*0370*/  SEL R16, R9, R6, !P0 ;  /* 0x0000000609107207 */ /* 0x000fe40004000000 */
[----:B------:R-:W-:-:S02]  /*0380*/  IADD3 R7, P4, P5, -R6, R8, R13 ;  /* 0x0000000806077210 */ /* 0x000fc40007d9e10d */
[----:B------:R-:W-:Y:S02]  /*0390*/  SEL R9, R17, 0xffffffff, P1 ;  /* 0xffffffff11097807 */ /* 0x000fe40000800000 */
[-C--:B------:R-:W-:Y:S02]  /*03a0*/  SEL R13, R12, R4.reuse, P2 ;  /* 0x000000040c0d7207 */ /* 0x080fe40001000000 */
[----:B------:R-:W-:Y:S02]  /*03b0*/  IADD3 R57, P3, PT, R8, -UR4, RZ ;  /* 0x8000000408397c10 */ /* 0x000fe4000ff7e0ff */
[----:B------:R-:W-:Y:S02]  /*03c0*/  LOP3.LUT R9, RZ, R9, RZ, 0x33, !PT ;  /* 0x00000009ff097212 */ /* 0x000fe400078e33ff */
[----:B------:R-:W-:Y:S01]  /*03d0*/  SEL R15, R15, R11, P2 ;  /* 0x0000000b0f0f7207 */ /* 0x000fe20001000000 */
[----:B------:R-:W-:Y:S01]  /*03e0*/  IMAD.X R56, R17, 0x1, ~R56, P3 ;  /* 0x0000000111387824 */ /* 0x000fe200018e0e38 */
[----:B------:R-:W-:-:S02]  /*03f0*/  IADD3 R8, P1, PT, R13, -R4, RZ ;  /* 0x800000040d087210 */ /* 0x000fc40007f3e0ff */
[----:B------:R-:W-:Y:S02]  /*0400*/  IADD3.X R9, PT, PT, ~R14, R17, R9, P4, P5 ;  /* 0x000000110e097210 */ /* 0x000fe400027ea509 */
[----:B------:R-:W-:Y:S01]  /*0410*/  SEL R6, R4, R7, !P0 ;  /* 0x0000000704067207 */ /* 0x000fe20004000000 */
[----:B------:R-:W-:Y:S01]  /*0420*/  IMAD.X R13, R15, 0x1, ~R11, P1 ;  /* 0x000000010f0d7824 */ /* 0x000fe200008e0e0b */
[-C--:B------:R-:W-:Y:S02]  /*0430*/  ISETP.LT.U32.AND P1, PT, R57, R8.reuse, PT ;  /* 0x000000083900720c */ /* 0x080fe40003f21070 */
[----:B------:R-:W-:Y:S02]  /*0440*/  SEL R7, R11, R9, !P0 ;  /* 0x000000090b077207 */ /* 0x000fe40004000000 */
[----:B------:R-:W-:Y:S02]  /*0450*/  ISETP.LT.U32.AND P2, PT, R6, R8, PT ;  /* 0x000000080600720c */ /* 0x000fe40003f41070 */
[----:B------:R-:W-:-:S02]  /*0460*/  R2UR UR9, R16 ;  /* 0x00000000100972ca */ /* 0x000fc400000e0000 */
[-C--:B------:R-:W-:Y:S02]  /*0470*/  ISETP.LT.U32.AND.EX P0, PT, R56, R13.reuse, PT, P1 ;  /* 0x0000000d3800720c */ /* 0x080fe40003f01110 */
[-C--:B------:R-:W-:Y:S02]  /*0480*/  ISETP.LT.U32.AND.EX P1, PT, R7, R13.reuse, PT, P2 ;  /* 0x0000000d0700720c */ /* 0x080fe40003f21120 */
[-C--:B------:R-:W-:Y:S02]  /*0490*/  SEL R57, R57, R8.reuse, P0 ;  /* 0x0000000839397207 */ /* 0x080fe40000000000 */
[----:B------:R-:W-:Y:S02]  /*04a0*/  SEL R6, R6, R8, P1 ;  /* 0x0000000806067207 */ /* 0x000fe40000800000 */
[----:B------:R-:W-:-:S03]  /*04b0*/  SEL R56, R56, R13, P0 ;  /* 0x0000000d38387207 */ /* 0x000fc60000000000 */
[----:B------:R-:W-:Y:S01]  /*04c0*/  IMAD.IADD R6, R6, 0x1, -R57 ;  /* 0x0000000106067824 */ /* 0x000fe200078e0a39 */
[----:B------:R-:W-:Y:S01]  /*04d0*/  UIADD3 UR5, UPT, UPT, UR9, -UR4, URZ ;  /* 0x8000000409057290 */ /* 0x000fe2000fffe0ff */
[----:B------:R-:W-:Y:S11]  /*04e0*/  BRA.U !UP0, `(.L_x_1) ;  /* 0x00000009080c7547 */ /* 0x000ff6000b800000 */
[----:B------:R-:W0:Y:S01]  /*04f0*/  LDCU.64 UR8, c[0x0][0x388] ;  /* 0x00007100ff0877ac */ /* 0x000e220008000a00 */
[----:B------:R-:W-:Y:S02]  /*0500*/  IADD3 R5, P0, PT, R2, R0, RZ ;  /* 0x0000000002057210 */ /* 0x000fe40007f1e0ff */
[----:B------:R-:W-:-:S03]  /*0510*/  ISETP.GE.AND P2, PT, R0, UR5, PT ;  /* 0x0000000500007c0c */ /* 0x000fc6000bf46270 */
[----:B------:R-:W-:Y:S01]  /*0520*/  IMAD.X R10, RZ, RZ, R3, P0 ;  /* 0x000000ffff0a7224 */ /* 0x000fe200000e0603 */
[----:B0-----:R-:W-:-:S04]  /*0530*/  LEA R8, P0, R5, UR8, 0x2 ;  /* 0x0000000805087c11 */ /* 0x001fc8000f8010ff */
[----:B------:R-:W-:-:S05]  /*0540*/  LEA.HI.X R9, R5, UR9, R10, 0x2, P0 ;  /* 0x0000000905097c11 */ /* 0x000fca00080f140a */
[----:B------:R-:W5:Y:S01]  /*0550*/  @!P2 LDG.E R13, desc[UR10][R8.64] ;  /* 0x0000000a080da981 */ /* 0x000f62000c1e1900 */
[----:B------:R-:W-:Y:S01]  /*0560*/  IMAD.MOV.U32 R10, RZ, RZ, R4 ;  /* 0x000000ffff0a7224 */ /* 0x000fe200078e0004 */
[----:B------:R-:W-:Y:S01]  /*0570*/  UMOV UR4, URZ ;  /* 0x000000ff00047c82 */ /* 0x000fe20008000000 */
[C---:B------:R-:W-:Y:S01]  /*0580*/  VIADD R52, R0.reuse, 0x300 ;  /* 0x0000030000347836 */ /* 0x040fe20000000000 */
[----:B------:R-:W-:Y:S01]  /*0590*/  LOP3.LUT R7, R7, 0xffffff7f, RZ, 0xc0, !PT ;  /* 0xffffff7f07077812 */ /* 0x000fe200078ec0ff */
[C---:B------:R-:W-:Y:S01]  /*05a0*/  VIADD R59, R0.reuse, -UR5 ;  /* 0x80000005003b7c36 */ /* 0x040fe20008000000 */
[----:B------:R-:W-:Y:S01]  /*05b0*/  LOP3.LUT R51, R0, 0x400, RZ, 0xfc, !PT ;  /* 0x0000040000337812 */ /* 0x000fe200078efcff */
[----:B------:R-:W-:Y:S01]  /*05c0*/  IMAD.WIDE.U32 R4, R19, 0x1100, R10 ;  /* 0x0000110013047825 */ /* 0x000fe200078e000a */
[----:B------:R-:W-:Y:S02]  /*05d0*/  ISETP.GE.AND P3, PT, R52, UR5, PT ;  /* 0x0000000534007c0c */ /* 0x000fe4000bf66270 */
[----:B------:R-:W-:Y:S01]  /*05e0*/  SHF.R.S32.HI R53, RZ, 0x1f, R59 ;  /* 0x0000001fff357819 */ /* 0x000fe2000001143b */
[----:B------:R-:W-:Y:S01]  /*05f0*/  VIADD R61, R5, UR4 ;  /* 0x00000004053d7c36 */ /* 0x000fe20008000000 */
[----:B------:R-:W-:Y:S01]  /*0600*/  IADD3 R11, P0, P1, R59, R4, R57 ;  /* 0x000000043b0b7210 */ /* 0x000fe2000791e039 */
[C---:B------:R-:W-:Y:S01]  /*0610*/  VIADD R50, R0.reuse, 0x500 ;  /* 0x0000050000327836 */ /* 0x040fe20000000000 */
[----:B------:R-:W-:Y:S01]  /*0620*/  ISETP.GE.AND P6, PT, R51, UR5, PT ;  /* 0x0000000533007c0c */ /* 0x000fe2000bfc6270 */
[C---:B------:R-:W-:Y:S01]  /*0630*/  VIADD R49, R0.reuse, 0x600 ;  /* 0x0000060000317836 */ /* 0x040fe20000000000 */
[----:B------:R-:W-:Y:S01]  /*0640*/  IADD3.X R12, PT, PT, R53, R61, R56, P0, P1 ;  /* 0x0000003d350c7210 */ /* 0x000fe200007e2438 */
[C---:B------:R-:W-:Y:S01]  /*0650*/  VIADD R55, R0.reuse, 0x100 ;  /* 0x0000010000377836 */ /* 0x040fe20000000000 */
[C---:B------:R-:W-:Y:S01]  /*0660*/  LEA R10, P0, R11.reuse, UR8, 0x2 ;  /* 0x000000080b0a7c11 */ /* 0x040fe2000f8010ff */
[----:B------:R-:W-:Y:S01]  /*0670*/  VIADD R48, R0, 0x700 ;  /* 0x0000070000307836 */ /* 0x000fe20000000000 */
[----:B------:R-:W-:Y:S01]  /*0680*/  ISETP.GE.AND P5, PT, R50, UR5, PT ;  /* 0x0000000532007c0c */ /* 0x000fe2000bfa6270 */
[C---:B------:R-:W-:Y:S01]  /*0690*/  VIADD R46, R0.reuse, 0x900 ;  /* 0x00000900002e7836 */ /* 0x040fe20000000000 */
[----:B------:R-:W-:Y:S01]  /*06a0*/  LEA.HI.X R11, R11, UR9, R12, 0x2, P0 ;  /* 0x000000090b0b7c11 */ /* 0x000fe200080f140c */
[C---:B------:R-:W-:Y:S01]  /*06b0*/  VIADD R45, R0.reuse, 0xa00 ;  /* 0x00000a00002d7836 */ /* 0x040fe20000000000 */
[----:B------:R-:W-:Y:S01]  /*06c0*/  @P3 LOP3.LUT R7, R7, 0x80, RZ, 0xfc, !PT ;  /* 0x0000008007073812 */ /* 0x000fe200078efcff */
[----:B------:R-:W-:Y:S01]  /*06d0*/  VIADD R54, R0, 0x200 ;  /* 0x0000020000367836 */ /* 0x000fe20000000000 */
[----:B------:R-:W-:Y:S01]  /*06e0*/  ISETP.GE.AND P4, PT, R49, UR5, PT ;  /* 0x0000000531007c0c */ /* 0x000fe2000bf86270 */
[----:B------:R-:W2:Y:S01]  /*06f0*/  @P6 LDG.E R21, desc[UR10][R10.64+0x1000] ;  /* 0x0010000a0a156981 */ /* 0x000ea2000c1e1900 */
[----:B------:R-:W-:-:S02]  /*0700*/  ISETP.GE.AND P1, PT, R55, UR5, PT ;  /* 0x0000000537007c0c */ /* 0x000fc4000bf26270 */
[----:B------:R-:W-:-:S03]  /*0710*/  LOP3.LUT R47, R0, 0x800, RZ, 0xfc, !PT ;  /* 0x00000800002f7812 */ /* 0x000fc600078efcff */
[----:B------:R-:W3:Y:S01]  /*0720*/  @P5 LDG.E R23, desc[UR10][R10.64+0x1400] ;  /* 0x0014000a0a175981 */ /* 0x000ee2000c1e1900 */
[----:B------:R-:W-:Y:S01]  /*0730*/  ISETP.GE.AND P3, PT, R48, UR5, PT ;  /* 0x0000000530007c0c */ /* 0x000fe2000bf66270 */
[C---:B------:R-:W-:Y:S01]  /*0740*/  VIADD R44, R0.reuse, 0xb00 ;  /* 0x00000b00002c7836 */ /* 0x040fe20000000000 */
[C---:B------:R-:W-:Y:S01]  /*0750*/  LOP3.LUT R43, R0.reuse, 0xc00, RZ, 0xfc, !PT ;  /* 0x00000c00002b7812 */ /* 0x040fe200078efcff */
[----:B------:R-:W-:Y:S01]  /*0760*/  VIADD R12, R0, 0xe00 ;  /* 0x00000e00000c7836 */ /* 0x000fe20000000000 */
[----:B------:R-:W-:Y:S01]  /*0770*/  ISETP.GE.AND P0, PT, R54, UR5, PT ;  /* 0x0000000536007c0c */ /* 0x000fe2000bf06270 */
[----:B------:R-:W4:Y:S01]  /*0780*/  @P4 LDG.E R25, desc[UR10][R10.64+0x1800] ;  /* 0x0018000a0a194981 */ /* 0x000f22000c1e1900 */
[----:B------:R-:W-:-:S03]  /*0790*/  P2R R18, PR, RZ, 0x2 ;  /* 0x00000002ff127803 */ /* 0x000fc60000000000 */
[----:B------:R-:W4:Y:S01]  /*07a0*/  @P1 LDG.E R15, desc[UR10][R10.64+0x400] ;  /* 0x0004000a0a0f1981 */ /* 0x000f22000c1e1900 */
[----:B------:R-:W-:-:S03]  /*07b0*/  ISETP.GE.AND P1, PT, R47, UR5, PT ;  /* 0x000000052f007c0c */ /* 0x000fc6000bf26270 */
[----:B------:R-:W4:Y:S01]  /*07c0*/  @P3 LDG.E R27, desc[UR10][R10.64+0x1c00] ;  /* 0x001c000a0a1b3981 */ /* 0x000f22000c1e1900 */
[C---:B------:R-:W-:Y:S02]  /*07d0*/  VIADD R14, R0.reuse, 0xf00 ;  /* 0x00000f00000e7836 */ /* 0x040fe40000000000 */
[----:B------:R-:W-:Y:S01]  /*07e0*/  VIADD R42, R0, 0xd00 ;  /* 0x00000d00002a7836 */ /* 0x000fe20000000000 */
[----:B------:R-:W5:Y:S06]  /*07f0*/  @P0 LDG.E R17, desc[UR10][R10.64+0x800] ;  /* 0x0008000a0a110981 */ /* 0x000f6c000c1e1900 */
[----:B------:R-:W4:Y:S04]  /*0800*/  @P1 LDG.E R29, desc[UR10][R10.64+0x2000] ;  /* 0x0020000a0a1d1981 */ /* 0x000f28000c1e1900 */
[----:B------:R-:W5:Y:S01]  /*0810*/  @P2 LDG.E R13, desc[UR10][R10.64] ;  /* 0x0000000a0a0d2981 */ /* 0x000f62000c1e1900 */
[----:B------:R-:W-:-:S02]  /*0820*/  LOP3.LUT P2, RZ, R7, 0x80, RZ, 0xc0, !PT ;  /* 0x0000008007ff7812 */ /* 0x000fc4000784c0ff */
[----:B------:R-:W-:Y:S02]  /*0830*/  LOP3.LUT R7, R7, 0xffffffbf, RZ, 0xc0, !PT ;  /* 0xffffffbf07077812 */ /* 0x000fe400078ec0ff */
[----:B------:R-:W-:Y:S02]  /*0840*/  LOP3.LUT R16, R0, 0x1000, RZ, 0xfc, !PT ;  /* 0x0000100000107812 */ /* 0x000fe400078efcff */
[----:B------:R-:W-:-:S04]  /*0850*/  @P6 LOP3.LUT R7, R7, 0x40, RZ, 0xfc, !PT ;  /* 0x0000004007076812 */ /* 0x000fc800078efcff */
[----:B------:R-:W-:-:S03]  /*0860*/  LOP3.LUT R7, R7, 0xffffffdf, RZ, 0xc0, !PT ;  /* 0xffffffdf07077812 */ /* 0x000fc600078ec0ff */
[----:B------:R-:W2:Y:S01]  /*0870*/  @P2 LDG.E R19, desc[UR10][R10.64+0xc00] ;  /* 0x000c000a0a132981 */ /* 0x000ea2000c1e1900 */
[----:B------:R-:W-:-:S04]  /*0880*/  @P5 LOP3.LUT R7, R7, 0x20, RZ, 0xfc, !PT ;  /* 0x0000002007075812 */ /* 0x000fc800078efcff */
[----:B------:R-:W-:-:S04]  /*0890*/  LOP3.LUT R7, R7, 0xffffffef, RZ, 0xc0, !PT ;  /* 0xffffffef07077812 */ /* 0x000fc800078ec0ff */
[----:B------:R-:W-:-:S04]  /*08a0*/  @P4 LOP3.LUT R7, R7, 0x10, RZ, 0xfc, !PT ;  /* 0x0000001007074812 */ /* 0x000fc800078efcff */
[----:B------:R-:W-:-:S04]  /*08b0*/  LOP3.LUT R7, R7, 0xfffffff7, RZ, 0xc0, !PT ;  /* 0xfffffff707077812 */ /* 0x000fc800078ec0ff */
[----:B------:R-:W-:-:S04]  /*08c0*/  @P3 LOP3.LUT R7, R7, 0x8, RZ, 0xfc, !PT ;  /* 0x0000000807073812 */ /* 0x000fc800078efcff */
[----:B------:R-:W-:-:S04]  /*08d0*/  LOP3.LUT R7, R7, 0xfffffffb, RZ, 0xc0, !PT ;  /* 0xfffffffb07077812 */ /* 0x000fc800078ec0ff */
[----:B------:R-:W-:Y:S02]  /*08e0*/  @P1 LOP3.LUT R7, R7, 0x4, RZ, 0xfc, !PT ;  /* 0x0000000407071812 */ /* 0x000fe400078efcff */
[----:B------:R-:W-:Y:S02]  /*08f0*/  ISETP.GE.AND P1, PT, R46, UR5, PT ;  /* 0x000000052e007c0c */ /* 0x000fe4000bf26270 */
[----:B------:R-:W-:Y:S01]  /*0900*/  LOP3.LUT R7, R7, 0xfffffffd, RZ, 0xc0, !PT ;  /* 0xfffffffd07077812 */ /* 0x000fe200078ec0ff */
[----:B------:R-:W5:Y:S10]  /*0910*/  @!P0 LDG.E R17, desc[UR10][R8.64+0x800] ;  /* 0x0008000a08118981 */ /* 0x000f74000c1e1900 */
[----:B------:R-:W-:Y:S01]  /*0920*/  @P1 LOP3.LUT R7, R7, 0x2, RZ, 0xfc, !PT ;  /* 0x0000000207071812 */ /* 0x000fe200078efcff */
[----:B------:R-:W4:Y:S01]  /*0930*/  @P1 LDG.E R31, desc[UR10][R10.64+0x2400] ;  /* 0x0024000a0a1f1981 */ /* 0x000f22000c1e1900 */
[----:B------:R-:W-:-:S02]  /*0940*/  ISETP.GE.AND P1, PT, R45, UR5, PT ;  /* 0x000000052d007c0c */ /* 0x000fc4000bf26270 */
[----:B------:R-:W-:Y:S02]  /*0950*/  ISETP.GE.AND P2, PT, R44, UR5, PT ;  /* 0x000000052c007c0c */ /* 0x000fe4000bf46270 */
[----:B------:R-:W-:Y:S02]  /*0960*/  ISETP.GE.AND P3, PT, R43, UR5, PT ;  /* 0x000000052b007c0c */ /* 0x000fe4000bf66270 */
[----:B------:R-:W-:Y:S02]  /*0970*/  ISETP.GE.AND P4, PT, R12, UR5, PT ;  /* 0x000000050c007c0c */ /* 0x000fe4000bf86270 */
[----:B------:R-:W-:Y:S02]  /*0980*/  ISETP.GE.AND P5, PT, R14, UR5, PT ;  /* 0x000000050e007c0c */ /* 0x000fe4000bfa6270 */
[----:B------:R-:W-:-:S03]  /*0990*/  ISETP.GE.AND P6, PT, R42, UR5, PT ;  /* 0x000000052a007c0c */ /* 0x000fc6000bfc6270 */
[----:B------:R-:W4:Y:S04]  /*09a0*/  @P1 LDG.E R33, desc[UR10][R10.64+0x2800] ;  /* 0x0028000a0a211981 */ /* 0x000f28000c1e1900 */
[----:B------:R-:W4:Y:S04]  /*09b0*/  @P2 LDG.E R35, desc[UR10][R10.64+0x2c00] ;  /* 0x002c000a0a232981 */ /* 0x000f28000c1e1900 */
[----:B------:R-:W5:Y:S04]  /*09c0*/  @P3 LDG.E R37, desc[UR10][R10.64+0x3000] ;  /* 0x0030000a0a253981 */ /* 0x000f68000c1e1900 */
[----:B------:R-:W5:Y:S04]  /*09d0*/  @P4 LDG.E R63, desc[UR10][R10.64+0x3800] ;  /* 0x0038000a0a3f4981 */ /* 0x000f68000c1e1900 */
[----:B------:R-:W5:Y:S04]  /*09e0*/  @P5 LDG.E R65, desc[UR10][R10.64+0x3c00] ;  /* 0x003c000a0a415981 */ /* 0x000f68000c1e1900 */
[----:B------:R-:W5:Y:S01]  /*09f0*/  @P6 LDG.E R39, desc[UR10][R10.64+0x3400] ;  /* 0x0034000a0a276981 */ /* 0x000f62000c1e1900 */
[----:B------:R-:W-:-:S04]  /*0a00*/  LOP3.LUT R7, R7, 0xfffffffe, RZ, 0xc0, !PT ;  /* 0xfffffffe07077812 */ /* 0x000fc800078ec0ff */
[----:B------:R-:W-:Y:S02]  /*0a10*/  @P1 LOP3.LUT R7, R7, 0x1, RZ, 0xfc, !PT ;  /* 0x0000000107071812 */ /* 0x000fe400078efcff */
[----:B------:R-:W-:Y:S02]  /*0a20*/  P2R R34, PR, RZ, 0x4 ;  /* 0x00000004ff227803 */ /* 0x000fe40000000000 */
[----:B------:R-:W-:-:S04]  /*0a30*/  LOP3.LUT P2, RZ, R7, 0x1, RZ, 0xc0, !PT ;  /* 0x0000000107ff7812 */ /* 0x000fc8000784c0ff */
        /* <DEDUP_REMOVED lines=13> */
[----:B------:R-:W-:Y:S02]  /*0b10*/  LOP3.LUT P2, RZ, R7, 0x80, RZ, 0xc0, !PT ;  /* 0x0000008007ff7812 */ /* 0x000fe4000784c0ff */
[----:B------:R-:W-:-:S13]  /*0b20*/  ISETP.GE.AND P1, PT, R16, UR5, PT ;  /* 0x0000000510007c0c */ /* 0x000fda000bf26270 */
[----:B------:R0:W4:Y:S04]  /*0b30*/  @P1 LDG.E R41, desc[UR10][R10.64+0x4000] ;  /* 0x0040000a0a291981 */ /* 0x000128000c1e1900 */
[----:B--2---:R1:W5:Y:S01]  /*0b40*/  @!P2 LDG.E R19, desc[UR10][R8.64+0xc00] ;  /* 0x000c000a0813a981 */ /* 0x004362000c1e1900 */
[----:B------:R-:W-:-:S13]  /*0b50*/  ISETP.NE.AND P2, PT, R20, RZ, PT ;  /* 0x000000ff1400720c */ /* 0x000fda0003f45270 */
[----:B------:R1:W5:Y:S01]  /*0b60*/  @!P2 LDG.E R21, desc[UR10][R8.64+0x1000] ;  /* 0x0010000a0815a981 */ /* 0x000362000c1e1900 */
[----:B------:R-:W-:-:S13]  /*0b70*/  ISETP.NE.AND P2, PT, R22, RZ, PT ;  /* 0x000000ff1600720c */ /* 0x000fda0003f45270 */
[----:B---3--:R1:W5:Y:S01]  /*0b80*/  @!P2 LDG.E R23, desc[UR10][R8.64+0x1400] ;  /* 0x0014000a0817a981 */ /* 0x008362000c1e1900 */
[----:B------:R-:W-:-:S13]  /*0b90*/  ISETP.NE.AND P2, PT, R24, RZ, PT ;  /* 0x000000ff1800720c */ /* 0x000fda0003f45270 */
[----:B----4-:R1:W5:Y:S01]  /*0ba0*/  @!P2 LDG.E R25, desc[UR10][R8.64+0x1800] ;  /* 0x0018000a0819a981 */ /* 0x010362000c1e1900 */
[----:B------:R-:W-:-:S13]  /*0bb0*/  ISETP.NE.AND P2, PT, R26, RZ, PT ;  /* 0x000000ff1a00720c */ /* 0x000fda0003f45270 */
[----:B------:R1:W5:Y:S01]  /*0bc0*/  @!P2 LDG.E R27, desc[UR10][R8.64+0x1c00] ;  /* 0x001c000a081ba981 */ /* 0x000362000c1e1900 */
[----:B------:R-:W-:-:S03]  /*0bd0*/  ISETP.NE.AND P2, PT, R28, RZ, PT ;  /* 0x000000ff1c00720c */ /* 0x000fc60003f45270 */
[----:B------:R1:W5:Y:S04]  /*0be0*/  @!P3 LDG.E R37, desc[UR10][R8.64+0x3000] ;  /* 0x0030000a0825b981 */ /* 0x000368000c1e1900 */
[----:B------:R1:W5:Y:S06]  /*0bf0*/  @!P4 LDG.E R63, desc[UR10][R8.64+0x3800] ;  /* 0x0038000a083fc981 */ /* 0x00036c000c1e1900 */
[----:B------:R1:W5:Y:S01]  /*0c00*/  @!P2 LDG.E R29, desc[UR10][R8.64+0x2000] ;  /* 0x0020000a081da981 */ /* 0x000362000c1e1900 */
[----:B------:R-:W-:-:S03]  /*0c10*/  ISETP.NE.AND P2, PT, R30, RZ, PT ;  /* 0x000000ff1e00720c */ /* 0x000fc60003f45270 */
[----:B------:R1:W5:Y:S04]  /*0c20*/  @!P5 LDG.E R65, desc[UR10][R8.64+0x3c00] ;  /* 0x003c000a0841d981 */ /* 0x000368000c1e1900 */
[----:B------:R1:W5:Y:S06]  /*0c30*/  @!P6 LDG.E R39, desc[UR10][R8.64+0x3400] ;  /* 0x0034000a0827e981 */ /* 0x00036c000c1e1900 */
[----:B------:R1:W5:Y:S01]  /*0c40*/  @!P2 LDG.E R31, desc[UR10][R8.64+0x2400] ;  /* 0x0024000a081fa981 */ /* 0x000362000c1e1900 */
[----:B------:R-:W-:-:S13]  /*0c50*/  ISETP.NE.AND P2, PT, R32, RZ, PT ;  /* 0x000000ff2000720c */ /* 0x000fda0003f45270 */
[----:B------:R1:W5:Y:S01]  /*0c60*/  @!P2 LDG.E R33, desc[UR10][R8.64+0x2800] ;  /* 0x0028000a0821a981 */ /* 0x000362000c1e1900 */
[----:B------:R-:W-:-:S13]  /*0c70*/  ISETP.NE.AND P2, PT, R34, RZ, PT ;  /* 0x000000ff2200720c */ /* 0x000fda0003f45270 */
[----:B------:R1:W5:Y:S01]  /*0c80*/  @!P2 LDG.E R35, desc[UR10][R8.64+0x2c00] ;  /* 0x002c000a0823a981 */ /* 0x000362000c1e1900 */
[----:B------:R-:W-:-:S04]  /*0c90*/  LOP3.LUT R7, R7, 0xfffffeff, RZ, 0xc0, !PT ;  /* 0xfffffeff07077812 */ /* 0x000fc800078ec0ff */
[----:B------:R-:W-:Y:S02]  /*0ca0*/  @P1 LOP3.LUT R7, R7, 0x100, RZ, 0xfc, !PT ;  /* 0x0000010007071812 */ /* 0x000fe400078efcff */
[----:B------:R-:W-:-:S04]  /*0cb0*/  ISETP.NE.AND P1, PT, R18, RZ, PT ;  /* 0x000000ff1200720c */ /* 0x000fc80003f25270 */
[----:B0-----:R-:W-:-:S09]  /*0cc0*/  P2R R10, PR, RZ, 0x2 ;  /* 0x00000002ff0a7803 */ /* 0x001fd20000000000 */
[----:B------:R1:W5:Y:S01]  /*0cd0*/  @!P1 LDG.E R15, desc[UR10][R8.64+0x400] ;  /* 0x0004000a080f9981 */ /* 0x000362000c1e1900 */
[----:B------:R-:W-:-:S13]  /*0ce0*/  LOP3.LUT P1, RZ, R7, 0x100, RZ, 0xc0, !PT ;  /* 0x0000010007ff7812 */ /* 0x000fda000782c0ff */
[----:B------:R1:W5:Y:S01]  /*0cf0*/  @!P1 LDG.E R41, desc[UR10][R8.64+0x4000] ;  /* 0x0040000a08299981 */ /* 0x000362000c1e1900 */
[----:B------:R-:W-:Y:S01]  /*0d00*/  ISETP.NE.AND P1, PT, R10, RZ, PT ;  /* 0x000000ff0a00720c */ /* 0x000fe20003f25270 */
[----:B------:R-:W-:-:S12]  /*0d10*/  BRA `(.L_x_2) ;  /* 0x0000000c00dc7947 */ /* 0x000fd80003800000 */
.L_x_1:
[----:B------:R-:W-:Y:S01]  /*0d20*/  IMAD.MOV.U32 R5, RZ, RZ, R11 ;  /* 0x000000ffff057224 */ /* 0x000fe200078e000b */
[C---:B------:R-:W-:Y:S01]  /*0d30*/  ISETP.GE.AND P2, PT, R0.reuse, UR5, PT ;  /* 0x0000000500007c0c */ /* 0x040fe2000bf46270 */
[C---:B------:R-:W-:Y:S01]  /*0d40*/  VIADD R9, R0.reuse, 0xe00 ;  /* 0x00000e0000097836 */ /* 0x040fe20000000000 */
[C---:B------:R-:W-:Y:S01]  /*0d50*/  LOP3.LUT R51, R0.reuse, 0x400, RZ, 0xfc, !PT ;  /* 0x0000040000337812 */ /* 0x040fe200078efcff */
[----:B------:R-:W-:Y:S01]  /*0d60*/  IMAD.WIDE.U32 R4, R19, 0x1100, R4 ;  /* 0x0000110013047825 */ /* 0x000fe200078e0004 */
[----:B------:R-:W-:Y:S01]  /*0d70*/  LOP3.LUT R7, R7, 0xffffff7f, RZ, 0xc0, !PT ;  /* 0xffffff7f07077812 */ /* 0x000fe200078ec0ff */
[----:B------:R-:W0:Y:S01]  /*0d80*/  LDCU.64 UR8, c[0x0][0x3a0] ;  /* 0x00007400ff0877ac */ /* 0x000e220008000a00 */
[C---:B------:R-:W-:Y:S01]  /*0d90*/  ISETP.GE.AND P4, PT, R9.reuse, UR5, PT ;  /* 0x0000000509007c0c */ /* 0x040fe2000bf86270 */
[----:B------:R-:W-:Y:S01]  /*0da0*/  VIADD R8, R9, -UR5 ;  /* 0x8000000509087c36 */ /* 0x000fe20008000000 */
[----:B------:R-:W-:Y:S01]  /*0db0*/  IADD3 R41, P0, PT, R57, R4, RZ ;  /* 0x0000000439297210 */ /* 0x000fe20007f1e0ff */
[----:B------:R-:W-:Y:S01]  /*0dc0*/  VIADD R11, R0, 0xf00 ;  /* 0x00000f00000b7836 */ /* 0x000fe20000000000 */
[----:B------:R-:W-:Y:S01]  /*0dd0*/  P2R R60, PR, RZ, 0x10 ;  /* 0x00000010ff3c7803 */ /* 0x000fe20000000000 */
[----:B------:R-:W-:Y:S01]  /*0de0*/  IMAD.MOV.U32 R61, RZ, RZ, RZ ;  /* 0x000000ffff3d7224 */ /* 0x000fe200078e00ff */
[----:B------:R-:W-:Y:S01]  /*0df0*/  SEL R9, R9, R8, !P4 ;  /* 0x0000000809097207 */ /* 0x000fe20006000000 */
[----:B------:R-:W-:Y:S01]  /*0e00*/  VIADD R10, R11, -UR5 ;  /* 0x800000050b0a7c36 */ /* 0x000fe20008000000 */
[-C--:B------:R-:W-:Y:S01]  /*0e10*/  SEL R12, R2, R41.reuse, !P4 ;  /* 0x00000029020c7207 */ /* 0x080fe20006000000 */
[----:B------:R-:W-:Y:S01]  /*0e20*/  IMAD.IADD R61, R5, 0x1, R61 ;  /* 0x00000001053d7824 */ /* 0x000fe200078e023d */
[----:B------:R-:W-:Y:S01]  /*0e30*/  ISETP.GE.AND P5, PT, R11, UR5, PT ;  /* 0x000000050b007c0c */ /* 0x000fe2000bfa6270 */
[C---:B------:R-:W-:Y:S01]  /*0e40*/  VIADD R59, R0.reuse, -UR5 ;  /* 0x80000005003b7c36 */ /* 0x040fe20008000000 */
[----:B------:R-:W-:Y:S01]  /*0e50*/  IADD3 R9, P1, PT, R9, R12, RZ ;  /* 0x0000000c09097210 */ /* 0x000fe20007f3e0ff */
[----:B------:R-:W-:Y:S01]  /*0e60*/  IMAD.X R63, R61, 0x1, R56, P0 ;  /* 0x000000013d3f7824 */ /* 0x000fe200000e0638 */
[----:B------:R-:W-:Y:S01]  /*0e70*/  SEL R12, R11, R10, !P5 ;  /* 0x0000000a0b0c7207 */ /* 0x000fe20006800000 */
[----:B------:R-:W-:Y:S01]  /*0e80*/  VIADD R55, R0, 0x100 ;  /* 0x0000010000377836 */ /* 0x000fe20000000000 */
[----:B------:R-:W-:Y:S01]  /*0e90*/  SEL R11, R2, R41, !P5 ;  /* 0x00000029020b7207 */ /* 0x000fe20006800000 */
[C---:B------:R-:W-:Y:S01]  /*0ea0*/  VIADD R54, R0.reuse, 0x200 ;  /* 0x0000020000367836 */ /* 0x040fe20000000000 */
[----:B------:R-:W-:Y:S01]  /*0eb0*/  SHF.R.S32.HI R8, RZ, 0x1f, R8 ;  /* 0x0000001fff087819 */ /* 0x000fe20000011408 */
[----:B------:R-:W-:Y:S01]  /*0ec0*/  VIADD R52, R0, 0x300 ;  /* 0x0000030000347836 */ /* 0x000fe20000000000 */
[----:B------:R-:W-:Y:S01]  /*0ed0*/  IADD3 R12, P3, PT, R12, R11, RZ ;  /* 0x0000000b0c0c7210 */ /* 0x000fe20007f7e0ff */
[----:B------:R-:W-:Y:S01]  /*0ee0*/  VIADD R19, R54, -UR5 ;  /* 0x8000000536137c36 */ /* 0x000fe20008000000 */
[----:B------:R-:W-:Y:S01]  /*0ef0*/  SEL R11, R8, RZ, P4 ;  /* 0x000000ff080b7207 */ /* 0x000fe20002000000 */
[C---:B------:R-:W-:Y:S01]  /*0f00*/  VIADD R50, R0.reuse, 0x500 ;  /* 0x0000050000327836 */ /* 0x040fe20000000000 */
[----:B------:R-:W-:Y:S01]  /*0f10*/  SEL R14, R3, R63, !P4 ;  /* 0x0000003f030e7207 */ /* 0x000fe20006000000 */
[C---:B------:R-:W-:Y:S01]  /*0f20*/  VIADD R49, R0.reuse, 0x600 ;  /* 0x0000060000317836 */ /* 0x040fe20000000000 */
[----:B------:R-:W-:Y:S01]  /*0f30*/  SHF.R.S32.HI R8, RZ, 0x1f, R10 ;  /* 0x0000001fff087819 */ /* 0x000fe2000001140a */
[C---:B------:R-:W-:Y:S01]  /*0f40*/  VIADD R48, R0.reuse, 0x700 ;  /* 0x0000070000307836 */ /* 0x040fe20000000000 */
[----:B------:R-:W-:Y:S01]  /*0f50*/  SEL R13, R0, R59, !P2 ;  /* 0x0000003b000d7207 */ /* 0x000fe20005000000 */
[----:B------:R-:W-:Y:S01]  /*0f60*/  IMAD.X R10, R11, 0x1, R14, P1 ;  /* 0x000000010b0a7824 */ /* 0x000fe200008e060e */
[----:B------:R-:W-:Y:S01]  /*0f70*/  SEL R11, R8, RZ, P5 ;  /* 0x000000ff080b7207 */ /* 0x000fe20002800000 */
[C---:B------:R-:W-:Y:S01]  /*0f80*/  VIADD R8, R55.reuse, -UR5 ;  /* 0x8000000537087c36 */ /* 0x040fe20008000000 */
[----:B------:R-:W-:Y:S01]  /*0f90*/  SEL R16, R2, R41, !P2 ;  /* 0x0000002902107207 */ /* 0x000fe20005000000 */
[C---:B------:R-:W-:Y:S01]  /*0fa0*/  VIADD R46, R0.reuse, 0x900 ;  /* 0x00000900002e7836 */ /* 0x040fe20000000000 */
[----:B------:R-:W-:Y:S01]  /*0fb0*/  ISETP.GE.AND P1, PT, R55, UR5, PT ;  /* 0x0000000537007c0c */ /* 0x000fe2000bf26270 */
[C---:B------:R-:W-:Y:S01]  /*0fc0*/  VIADD R45, R0.reuse, 0xa00 ;  /* 0x00000a00002d7836 */ /* 0x040fe20000000000 */
[----:B------:R-:W-:Y:S01]  /*0fd0*/  SEL R14, R3, R63, !P5 ;  /* 0x0000003f030e7207 */ /* 0x000fe20006800000 */
[----:B------:R-:W-:Y:S01]  /*0fe0*/  VIADD R44, R0, 0xb00 ;  /* 0x00000b00002c7836 */ /* 0x000fe20000000000 */
[----:B------:R-:W-:Y:S01]  /*0ff0*/  ISETP.GE.AND P0, PT, R54, UR5, PT ;  /* 0x0000000536007c0c */ /* 0x000fe2000bf06270 */
[----:B------:R-:W-:Y:S01]  /*1000*/  VIADD R42, R0, 0xd00 ;  /* 0x00000d00002a7836 */ /* 0x000fe20000000000 */
[----:B------:R-:W-:Y:S01]  /*1010*/  SHF.R.S32.HI R53, RZ, 0x1f, R59 ;  /* 0x0000001fff357819 */ /* 0x000fe2000001143b */
[----:B------:R-:W-:Y:S01]  /*1020*/  IMAD.X R11, R11, 0x1, R14, P3 ;  /* 0x000000010b0b7824 */ /* 0x000fe200018e060e */
[----:B------:R-:W-:-:S02]  /*1030*/  IADD3 R13, P6, PT, R13, R16, RZ ;  /* 0x000000100d0d7210 */ /* 0x000fc40007fde0ff */
[----:B------:R-:W-:Y:S02]  /*1040*/  SEL R15, R55, R8, !P1 ;  /* 0x00000008370f7207 */ /* 0x000fe40004800000 */
[----:B------:R-:W-:Y:S02]  /*1050*/  SEL R16, R2, R41, !P1 ;  /* 0x0000002902107207 */ /* 0x000fe40004800000 */
[----:B------:R-:W-:Y:S02]  /*1060*/  SHF.R.S32.HI R8, RZ, 0x1f, R8 ;  /* 0x0000001fff087819 */ /* 0x000fe40000011408 */
[----:B------:R-:W-:Y:S02]  /*1070*/  SEL R17, R54, R19, !P0 ;  /* 0x0000001336117207 */ /* 0x000fe40004000000 */
[----:B------:R-:W-:Y:S02]  /*1080*/  SEL R14, R2, R41, !P0 ;  /* 0x00000029020e7207 */ /* 0x000fe40004000000 */
[----:B------:R-:W-:-:S02]  /*1090*/  SEL R18, R53, RZ, P2 ;  /* 0x000000ff35127207 */ /* 0x000fc40001000000 */
[-C--:B------:R-:W-:Y:S02]  /*10a0*/  SEL R21, R3, R63.reuse, !P2 ;  /* 0x0000003f03157207 */ /* 0x080fe40005000000 */
[----:B------:R-:W-:Y:S02]  /*10b0*/  IADD3 R15, P3, PT, R15, R16, RZ ;  /* 0x000000100f0f7210 */ /* 0x000fe40007f7e0ff */
[----:B------:R-:W-:Y:S02]  /*10c0*/  SEL R8, R8, RZ, P1 ;  /* 0x000000ff08087207 */ /* 0x000fe40000800000 */
[-C--:B------:R-:W-:Y:S02]  /*10d0*/  SEL R23, R3, R63.reuse, !P1 ;  /* 0x0000003f03177207 */ /* 0x080fe40004800000 */
[----:B------:R-:W-:Y:S01]  /*10e0*/  IADD3 R17, P2, PT, R17, R14, RZ ;  /* 0x0000000e11117210 */ /* 0x000fe20007f5e0ff */
[----:B------:R-:W-:Y:S01]  /*10f0*/  IMAD.X R14, R18, 0x1, R21, P6 ;  /* 0x00000001120e7824 */ /* 0x000fe200030e0615 */
[----:B------:R-:W-:Y:S01]  /*1100*/  SHF.R.S32.HI R19, RZ, 0x1f, R19 ;  /* 0x0000001fff137819 */ /* 0x000fe20000011413 */
[C---:B------:R-:W-:Y:S01]  /*1110*/  VIADD R21, R52.reuse, -UR5 ;  /* 0x8000000534157c36 */ /* 0x040fe20008000000 */
[----:B------:R-:W-:Y:S01]  /*1120*/  ISETP.GE.AND P6, PT, R52, UR5, PT ;  /* 0x0000000534007c0c */ /* 0x000fe2000bfc6270 */
[----:B------:R-:W-:Y:S01]  /*1130*/  IMAD.X R16, R8, 0x1, R23, P3 ;  /* 0x0000000108107824 */ /* 0x000fe200018e0617 */
[----:B------:R-:W-:Y:S01]  /*1140*/  SEL R18, R19, RZ, P0 ;  /* 0x000000ff13127207 */ /* 0x000fe20000000000 */
[----:B------:R-:W-:Y:S01]  /*1150*/  VIADD R8, R51, -UR5 ;  /* 0x8000000533087c36 */ /* 0x000fe20008000000 */
[----:B------:R-:W-:-:S02]  /*1160*/  SEL R23, R3, R63, !P0 ;  /* 0x0000003f03177207 */ /* 0x000fc40004000000 */
[----:B------:R-:W-:Y:S02]  /*1170*/  SEL R20, R52, R21, !P6 ;  /* 0x0000001534147207 */ /* 0x000fe40007000000 */
[----:B------:R-:W-:Y:S01]  /*1180*/  SEL R19, R2, R41, !P6 ;  /* 0x0000002902137207 */ /* 0x000fe20007000000 */
[----:B------:R-:W-:Y:S01]  /*1190*/  IMAD.X R18, R18, 0x1, R23, P2 ;  /* 0x0000000112127824 */ /* 0x000fe200010e0617 */
[----:B------:R-:W-:Y:S02]  /*11a0*/  SHF.R.S32.HI R21, RZ, 0x1f, R21 ;  /* 0x0000001fff157819 */ /* 0x000fe40000011415 */
[----:B------:R-:W-:Y:S02]  /*11b0*/  ISETP.GE.AND P4, PT, R51, UR5, PT ;  /* 0x0000000533007c0c */ /* 0x000fe4000bf86270 */
[----:B------:R-:W-:Y:S02]  /*11c0*/  IADD3 R19, P2, PT, R20, R19, RZ ;  /* 0x0000001314137210 */ /* 0x000fe40007f5e0ff */
[----:B------:R-:W-:-:S02]  /*11d0*/  SEL R20, R21, RZ, P6 ;  /* 0x000000ff15147207 */ /* 0x000fc40003000000 */
[----:B------:R-:W-:Y:S02]  /*11e0*/  SEL R23, R3, R63, !P6 ;  /* 0x0000003f03177207 */ /* 0x000fe40007000000 */
[----:B------:R-:W-:Y:S02]  /*11f0*/  SEL R22, R51, R8, !P4 ;  /* 0x0000000833167207 */ /* 0x000fe40006000000 */
[----:B------:R-:W-:Y:S01]  /*1200*/  SEL R21, R2, R41, !P4 ;  /* 0x0000002902157207 */ /* 0x000fe20006000000 */
[----:B------:R-:W-:Y:S01]  /*1210*/  IMAD.X R20, R20, 0x1, R23, P2 ;  /* 0x0000000114147824 */ /* 0x000fe200010e0617 */
[----:B------:R-:W-:Y:S01]  /*1220*/  SHF.R.S32.HI R8, RZ, 0x1f, R8 ;  /* 0x0000001fff087819 */ /* 0x000fe20000011408 */
[----:B------:R-:W-:Y:S01]  /*1230*/  VIADD R23, R50, -UR5 ;  /* 0x8000000532177c36 */ /* 0x000fe20008000000 */
[----:B------:R-:W-:Y:S02]  /*1240*/  @P6 LOP3.LUT R7, R7, 0x80, RZ, 0xfc, !PT ;  /* 0x0000008007076812 */ /* 0x000fe400078efcff */
[----:B------:R-:W-:-:S02]  /*1250*/  IADD3 R22, P2, PT, R22, R21, RZ ;  /* 0x0000001516167210 */ /* 0x000fc40007f5e0ff */
[----:B------:R-:W-:Y:S02]  /*1260*/  SEL R8, R8, RZ, P4 ;  /* 0x000000ff08087207 */ /* 0x000fe40002000000 */
[----:B------:R-:W-:Y:S02]  /*1270*/  SEL R21, R3, R63, !P4 ;  /* 0x0000003f03157207 */ /* 0x000fe40006000000 */
[----:B------:R-:W-:Y:S02]  /*1280*/  ISETP.GE.AND P3, PT, R50, UR5, PT ;  /* 0x0000000532007c0c */ /* 0x000fe4000bf66270 */
[----:B------:R-:W-:Y:S01]  /*1290*/  LOP3.LUT R7, R7, 0xffffffbf, RZ, 0xc0, !PT ;  /* 0xffffffbf07077812 */ /* 0x000fe200078ec0ff */
[----:B------:R-:W-:Y:S01]  /*12a0*/  IMAD.X R21, R8, 0x1, R21, P2 ;  /* 0x0000000108157824 */ /* 0x000fe200010e0615 */
[----:B------:R-:W-:Y:S02]  /*12b0*/  SHF.R.S32.HI R8, RZ, 0x1f, R23 ;  /* 0x0000001fff087819 */ /* 0x000fe40000011417 */
[----:B------:R-:W-:-:S02]  /*12c0*/  @P4 LOP3.LUT R7, R7, 0x40, RZ, 0xfc, !PT ;  /* 0x0000004007074812 */ /* 0x000fc400078efcff */
[----:B------:R-:W-:Y:S02]  /*12d0*/  SEL R23, R50, R23, !P3 ;  /* 0x0000001732177207 */ /* 0x000fe40005800000 */
[----:B------:R-:W-:Y:S02]  /*12e0*/  SEL R24, R2, R41, !P3 ;  /* 0x0000002902187207 */ /* 0x000fe40005800000 */
[----:B------:R-:W-:Y:S02]  /*12f0*/  LOP3.LUT R7, R7, 0xffffffdf, RZ, 0xc0, !PT ;  /* 0xffffffdf07077812 */ /* 0x000fe400078ec0ff */
[----:B------:R-:W-:Y:S02]  /*1300*/  SEL R8, R8, RZ, P3 ;  /* 0x000000ff08087207 */ /* 0x000fe40001800000 */
[----:B------:R-:W-:Y:S02]  /*1310*/  SEL R25, R3, R63, !P3 ;  /* 0x0000003f03197207 */ /* 0x000fe40005800000 */
[----:B------:R-:W-:-:S02]  /*1320*/  IADD3 R23, P2, PT, R23, R24, RZ ;  /* 0x0000001817177210 */ /* 0x000fc40007f5e0ff */
[----:B------:R-:W-:Y:S02]  /*1330*/  @P3 LOP3.LUT R7, R7, 0x20, RZ, 0xfc, !PT ;  /* 0x0000002007073812 */ /* 0x000fe400078efcff */
[----:B------:R-:W-:Y:S01]  /*1340*/  ISETP.GE.AND P3, PT, R49, UR5, PT ;  /* 0x0000000531007c0c */ /* 0x000fe2000bf66270 */
[----:B------:R-:W-:Y:S01]  /*1350*/  IMAD.X R24, R8, 0x1, R25, P2 ;  /* 0x0000000108187824 */ /* 0x000fe200010e0619 */
[----:B------:R-:W-:Y:S01]  /*1360*/  LOP3.LUT R7, R7, 0xffffffef, RZ, 0xc0, !PT ;  /* 0xffffffef07077812 */ /* 0x000fe200078ec0ff */
[----:B------:R-:W-:Y:S01]  /*1370*/  VIADD R8, R49, -UR5 ;  /* 0x8000000531087c36 */ /* 0x000fe20008000000 */
[----:B------:R-:W-:Y:S02]  /*1380*/  SEL R27, R2, R41, !P3 ;  /* 0x00000029021b7207 */ /* 0x000fe40005800000 */
[----:B------:R-:W-:Y:S02]  /*1390*/  SEL R29, R3, R63, !P3 ;  /* 0x0000003f031d7207 */ /* 0x000fe40005800000 */
[----:B------:R-:W-:-:S02]  /*13a0*/  SHF.R.S32.HI R25, RZ, 0x1f, R8 ;  /* 0x0000001fff197819 */ /* 0x000fc40000011408 */
[----:B------:R-:W-:Y:S02]  /*13b0*/  SEL R8, R49, R8, !P3 ;  /* 0x0000000831087207 */ /* 0x000fe40005800000 */
[----:B------:R-:W-:Y:S02]  /*13c0*/  SEL R26, R25, RZ, P3 ;  /* 0x000000ff191a7207 */ /* 0x000fe40001800000 */
[----:B------:R-:W-:Y:S01]  /*13d0*/  IADD3 R25, P2, PT, R8, R27, RZ ;  /* 0x0000001b08197210 */ /* 0x000fe20007f5e0ff */
[C---:B------:R-:W-:Y:S01]  /*13e0*/  VIADD R27, R48.reuse, -UR5 ;  /* 0x80000005301b7c36 */ /* 0x040fe20008000000 */
[----:B------:R-:W-:Y:S02]  /*13f0*/  @P3 LOP3.LUT R7, R7, 0x10, RZ, 0xfc, !PT ;  /* 0x0000001007073812 */ /* 0x000fe400078efcff */
[----:B------:R-:W-:Y:S01]  /*1400*/  ISETP.GE.AND P3, PT, R48, UR5, PT ;  /* 0x0000000530007c0c */ /* 0x000fe2000bf66270 */
[----:B------:R-:W-:Y:S01]  /*1410*/  IMAD.X R26, R26, 0x1, R29, P2 ;  /* 0x000000011a1a7824 */ /* 0x000fe200010e061d */
[----:B------:R-:W-:-:S02]  /*1420*/  SHF.R.S32.HI R8, RZ, 0x1f, R27 ;  /* 0x0000001fff087819 */ /* 0x000fc4000001141b */
[----:B------:R-:W-:Y:S02]  /*1430*/  SEL R27, R48, R27, !P3 ;  /* 0x0000001b301b7207 */ /* 0x000fe40005800000 */
[----:B------:R-:W-:Y:S02]  /*1440*/  SEL R28, R2, R41, !P3 ;  /* 0x00000029021c7207 */ /* 0x000fe40005800000 */
[----:B------:R-:W-:Y:S02]  /*1450*/  LOP3.LUT R7, R7, 0xfffffff7, RZ, 0xc0, !PT ;  /* 0xfffffff707077812 */ /* 0x000fe400078ec0ff */
[----:B------:R-:W-:Y:S02]  /*1460*/  SEL R8, R8, RZ, P3 ;  /* 0x000000ff08087207 */ /* 0x000fe40001800000 */
[----:B------:R-:W-:Y:S02]  /*1470*/  SEL R29, R3, R63, !P3 ;  /* 0x0000003f031d7207 */ /* 0x000fe40005800000 */
[----:B------:R-:W-:-:S02]  /*1480*/  IADD3 R27, P2, PT, R27, R28, RZ ;  /* 0x0000001c1b1b7210 */ /* 0x000fc40007f5e0ff */
[----:B------:R-:W-:Y:S02]  /*1490*/  LOP3.LUT R47, R0, 0x800, RZ, 0xfc, !PT ;  /* 0x00000800002f7812 */ /* 0x000fe400078efcff */
[----:B------:R-:W-:Y:S01]  /*14a0*/  @P3 LOP3.LUT R7, R7, 0x8, RZ, 0xfc, !PT ;  /* 0x0000000807073812 */ /* 0x000fe200078efcff */
[----:B------:R-:W-:Y:S01]  /*14b0*/  IMAD.X R28, R8, 0x1, R29, P2 ;  /* 0x00000001081c7824 */ /* 0x000fe200010e061d */
[C---:B------:R-:W-:Y:S01]  /*14c0*/  ISETP.GE.AND P3, PT, R47.reuse, UR5, PT ;  /* 0x000000052f007c0c */ /* 0x040fe2000bf66270 */
[----:B------:R-:W-:Y:S01]  /*14d0*/  VIADD R8, R47, -UR5 ;  /* 0x800000052f087c36 */ /* 0x000fe20008000000 */
[----:B------:R-:W-:Y:S02]  /*14e0*/  LOP3.LUT R7, R7, 0xfffffffb, RZ, 0xc0, !PT ;  /* 0xfffffffb07077812 */ /* 0x000fe400078ec0ff */
[----:B------:R-:W-:Y:S02]  /*14f0*/  SEL R31, R2, R41, !P3 ;  /* 0x00000029021f7207 */ /* 0x000fe40005800000 */
[----:B------:R-:W-:-:S02]  /*1500*/  SHF.R.S32.HI R29, RZ, 0x1f, R8 ;  /* 0x0000001fff1d7819 */ /* 0x000fc40000011408 */
[----:B------:R-:W-:Y:S02]  /*1510*/  SEL R8, R47, R8, !P3 ;  /* 0x000000082f087207 */ /* 0x000fe40005800000 */
[----:B------:R-:W-:Y:S02]  /*1520*/  SEL R30, R29, RZ, P3 ;  /* 0x000000ff1d1e7207 */ /* 0x000fe40001800000 */
[----:B------:R-:W-:Y:S01]  /*1530*/  IADD3 R29, P2, PT, R8, R31, RZ ;  /* 0x0000001f081d7210 */ /* 0x000fe20007f5e0ff */
[C---:B------:R-:W-:Y:S01]  /*1540*/  VIADD R31, R46.reuse, -UR5 ;  /* 0x800000052e1f7c36 */ /* 0x040fe20008000000 */
[----:B------:R-:W-:Y:S02]  /*1550*/  @P3 LOP3.LUT R7, R7, 0x4, RZ, 0xfc, !PT ;  /* 0x0000000407073812 */ /* 0x000fe400078efcff */
[----:B------:R-:W-:Y:S02]  /*1560*/  SEL R33, R3, R63, !P3 ;  /* 0x0000003f03217207 */ /* 0x000fe40005800000 */
[----:B------:R-:W-:-:S02]  /*1570*/  ISETP.GE.AND P3, PT, R46, UR5, PT ;  /* 0x000000052e007c0c */ /* 0x000fc4000bf66270 */
[----:B------:R-:W-:Y:S01]  /*1580*/  SHF.R.S32.HI R8, RZ, 0x1f, R31 ;  /* 0x0000001fff087819 */ /* 0x000fe2000001141f */
[----:B------:R-:W-:Y:S01]  /*1590*/  IMAD.X R30, R30, 0x1, R33, P2 ;  /* 0x000000011e1e7824 */ /* 0x000fe200010e0621 */
[----:B------:R-:W-:Y:S02]  /*15a0*/  SEL R31, R46, R31, !P3 ;  /* 0x0000001f2e1f7207 */ /* 0x000fe40005800000 */
[----:B------:R-:W-:Y:S02]  /*15b0*/  SEL R32, R2, R41, !P3 ;  /* 0x0000002902207207 */ /* 0x000fe40005800000 */
[----:B------:R-:W-:Y:S02]  /*15c0*/  SEL R8, R8, RZ, P3 ;  /* 0x000000ff08087207 */ /* 0x000fe40001800000 */
[----:B------:R-:W-:Y:S02]  /*15d0*/  SEL R33, R3, R63, !P3 ;  /* 0x0000003f03217207 */ /* 0x000fe40005800000 */
[----:B------:R-:W-:-:S02]  /*15e0*/  IADD3 R31, P2, PT, R31, R32, RZ ;  /* 0x000000201f1f7210 */ /* 0x000fc40007f5e0ff */
[----:B------:R-:W-:Y:S02]  /*15f0*/  LOP3.LUT R7, R7, 0xfffffffd, RZ, 0xc0, !PT ;  /* 0xfffffffd07077812 */ /* 0x000fe400078ec0ff */
[----:B------:R-:W-:Y:S01]  /*1600*/  LOP3.LUT R43, R0, 0xc00, RZ, 0xfc, !PT ;  /* 0x00000c00002b7812 */ /* 0x000fe200078efcff */
[----:B------:R-:W-:Y:S01]  /*1610*/  IMAD.X R32, R8, 0x1, R33, P2 ;  /* 0x0000000108207824 */ /* 0x000fe200010e0621 */
[----:B------:R-:W-:Y:S01]  /*1620*/  @P3 LOP3.LUT R7, R7, 0x2, RZ, 0xfc, !PT ;  /* 0x0000000207073812 */ /* 0x000fe200078efcff */
[C---:B------:R-:W-:Y:S01]  /*1630*/  VIADD R8, R45.reuse, -UR5 ;  /* 0x800000052d087c36 */ /* 0x040fe20008000000 */
[----:B------:R-:W-:Y:S02]  /*1640*/  ISETP.GE.AND P3, PT, R45, UR5, PT ;  /* 0x000000052d007c0c */ /* 0x000fe4000bf66270 */
[----:B------:R-:W-:Y:S02]  /*1650*/  LOP3.LUT R7, R7, 0xfffffffe, RZ, 0xc0, !PT ;  /* 0xfffffffe07077812 */ /* 0x000fe400078ec0ff */
[----:B------:R-:W-:-:S02]  /*1660*/  SHF.R.S32.HI R33, RZ, 0x1f, R8 ;  /* 0x0000001fff217819 */ /* 0x000fc40000011408 */
[----:B------:R-:W-:Y:S02]  /*1670*/  SEL R8, R45, R8, !P3 ;  /* 0x000000082d087207 */ /* 0x000fe40005800000 */
[----:B------:R-:W-:Y:S02]  /*1680*/  SEL R35, R2, R41, !P3 ;  /* 0x0000002902237207 */ /* 0x000fe40005800000 */
[----:B------:R-:W-:Y:S02]  /*1690*/  SEL R34, R33, RZ, P3 ;  /* 0x000000ff21227207 */ /* 0x000fe40001800000 */
[----:B------:R-:W-:Y:S02]  /*16a0*/  SEL R37, R3, R63, !P3 ;  /* 0x0000003f03257207 */ /* 0x000fe40005800000 */
[----:B------:R-:W-:Y:S01]  /*16b0*/  IADD3 R33, P2, PT, R8, R35, RZ ;  /* 0x0000002308217210 */ /* 0x000fe20007f5e0ff */
[----:B------:R-:W-:Y:S01]  /*16c0*/  VIADD R35, R44, -UR5 ;  /* 0x800000052c237c36 */ /* 0x000fe20008000000 */
[----:B------:R-:W-:-:S03]  /*16d0*/  @P3 LOP3.LUT R7, R7, 0x1, RZ, 0xfc, !PT ;  /* 0x0000000107073812 */ /* 0x000fc600078efcff */
[----:B------:R-:W-:Y:S01]  /*16e0*/  IMAD.X R34, R34, 0x1, R37, P2 ;  /* 0x0000000122227824 */ /* 0x000fe200010e0625 */
[C---:B------:R-:W-:Y:S02]  /*16f0*/  ISETP.GE.AND P2, PT, R44.reuse, UR5, PT ;  /* 0x000000052c007c0c */ /* 0x040fe4000bf46270 */
[----:B------:R-:W-:Y:S02]  /*1700*/  SHF.R.S32.HI R8, RZ, 0x1f, R35 ;  /* 0x0000001fff087819 */ /* 0x000fe40000011423 */
[----:B------:R-:W-:Y:S02]  /*1710*/  SEL R35, R44, R35, !P2 ;  /* 0x000000232c237207 */ /* 0x000fe40005000000 */
[----:B------:R-:W-:Y:S02]  /*1720*/  SEL R36, R2, R41, !P2 ;  /* 0x0000002902247207 */ /* 0x000fe40005000000 */
[----:B------:R-:W-:Y:S02]  /*1730*/  SEL R8, R8, RZ, P2 ;  /* 0x000000ff08087207 */ /* 0x000fe40001000000 */
[----:B------:R-:W-:-:S02]  /*1740*/  SEL R37, R3, R63, !P2 ;  /* 0x0000003f03257207 */ /* 0x000fc40005000000 */
[----:B------:R-:W-:Y:S02]  /*1750*/  IADD3 R35, P3, PT, R35, R36, RZ ;  /* 0x0000002423237210 */ /* 0x000fe40007f7e0ff */
[----:B------:R-:W-:-:S03]  /*1760*/  LOP3.LUT R7, R7, 0xfffffeff, RZ, 0xc0, !PT ;  /* 0xfffffeff07077812 */ /* 0x000fc600078ec0ff */
[----:B------:R-:W-:Y:S01]  /*1770*/  IMAD.X R36, R8, 0x1, R37, P3 ;  /* 0x0000000108247824 */ /* 0x000fe200018e0625 */
[C---:B------:R-:W-:Y:S01]  /*1780*/  ISETP.GE.AND P3, PT, R43.reuse, UR5, PT ;  /* 0x000000052b007c0c */ /* 0x040fe2000bf66270 */
[----:B------:R-:W-:-:S03]  /*1790*/  VIADD R8, R43, -UR5 ;  /* 0x800000052b087c36 */ /* 0x000fc60008000000 */
[----:B------:R-:W-:Y:S02]  /*17a0*/  SEL R39, R2, R41, !P3 ;  /* 0x0000002902277207 */ /* 0x000fe40005800000 */
[----:B------:R-:W-:Y:S02]  /*17b0*/  SHF.R.S32.HI R37, RZ, 0x1f, R8 ;  /* 0x0000001fff257819 */ /* 0x000fe40000011408 */
[----:B------:R-:W-:Y:S02]  /*17c0*/  SEL R8, R43, R8, !P3 ;  /* 0x000000082b087207 */ /* 0x000fe40005800000 */
[----:B------:R-:W-:Y:S02]  /*17d0*/  SEL R38, R37, RZ, P3 ;  /* 0x000000ff25267207 */ /* 0x000fe40001800000 */
[----:B------:R-:W-:Y:S02]  /*17e0*/  SEL R65, R3, R63, !P3 ;  /* 0x0000003f03417207 */ /* 0x000fe40005800000 */
[----:B------:R-:W-:Y:S01]  /*17f0*/  IADD3 R37, P6, PT, R8, R39, RZ ;  /* 0x0000002708257210 */ /* 0x000fe20007fde0ff */
[----:B------:R-:W-:-:S04]  /*1800*/  VIADD R39, R42, -UR5 ;  /* 0x800000052a277c36 */ /* 0x000fc80008000000 */
[----:B------:R-:W-:Y:S01]  /*1810*/  IMAD.X R38, R38, 0x1, R65, P6 ;  /* 0x0000000126267824 */ /* 0x000fe200030e0641 */
[C---:B------:R-:W-:Y:S02]  /*1820*/  ISETP.GE.AND P6, PT, R42.reuse, UR5, PT ;  /* 0x000000052a007c0c */ /* 0x040fe4000bfc6270 */
[----:B------:R-:W-:Y:S02]  /*1830*/  SHF.R.S32.HI R8, RZ, 0x1f, R39 ;  /* 0x0000001fff087819 */ /* 0x000fe40000011427 */
[----:B------:R-:W-:Y:S02]  /*1840*/  SEL R39, R42, R39, !P6 ;  /* 0x000000272a277207 */ /* 0x000fe40007000000 */
[----:B------:R-:W-:Y:S02]  /*1850*/  SEL R40, R2, R41, !P6 ;  /* 0x0000002902287207 */ /* 0x000fe40007000000 */
[----:B------:R-:W-:Y:S02]  /*1860*/  SEL R8, R8, RZ, P6 ;  /* 0x000000ff08087207 */ /* 0x000fe40003000000 */
[----:B------:R-:W-:-:S02]  /*1870*/  SEL R65, R3, R63, !P6 ;  /* 0x0000003f03417207 */ /* 0x000fc40007000000 */
[----:B------:R-:W-:-:S05]  /*1880*/  IADD3 R39, P4, PT, R39, R40, RZ ;  /* 0x0000002827277210 */ /* 0x000fca0007f9e0ff */
[----:B------:R-:W-:Y:S01]  /*1890*/  IMAD.X R40, R8, 0x1, R65, P4 ;  /* 0x0000000108287824 */ /* 0x000fe200020e0641 */
[----:B------:R-:W-:-:S04]  /*18a0*/  LOP3.LUT R65, R0, 0x1000, RZ, 0xfc, !PT ;  /* 0x0000100000417812 */ /* 0x000fc800078efcff */
[C---:B------:R-:W-:Y:S01]  /*18b0*/  ISETP.GE.AND P4, PT, R65.reuse, UR5, PT ;  /* 0x0000000541007c0c */ /* 0x040fe2000bf86270 */
[----:B------:R-:W-:-:S03]  /*18c0*/  VIADD R8, R65, -UR5 ;  /* 0x8000000541087c36 */ /* 0x000fc60008000000 */
[----:B------:R-:W-:Y:S02]  /*18d0*/  SEL R41, R2, R41, !P4 ;  /* 0x0000002902297207 */ /* 0x000fe40006000000 */
[----:B------:R-:W-:Y:S02]  /*18e0*/  SEL R58, R65, R8, !P4 ;  /* 0x00000008413a7207 */ /* 0x000fe40006000000 */
[----:B------:R-:W-:Y:S02]  /*18f0*/  SHF.R.S32.HI R8, RZ, 0x1f, R8 ;  /* 0x0000001fff087819 */ /* 0x000fe40000011408 */
[----:B------:R-:W-:Y:S02]  /*1900*/  SEL R63, R3, R63, !P4 ;  /* 0x0000003f033f7207 */ /* 0x000fe40006000000 */
[----:B------:R-:W-:Y:S02]  /*1910*/  SEL R8, R8, RZ, P4 ;  /* 0x000000ff08087207 */ /* 0x000fe40002000000 */
[----:B------:R-:W-:-:S02]  /*1920*/  @P4 LOP3.LUT R7, R7, 0x100, RZ, 0xfc, !PT ;  /* 0x0000010007074812 */ /* 0x000fc400078efcff */
[----:B------:R-:W-:-:S05]  /*1930*/  IADD3 R41, P4, PT, R58, R41, RZ ;  /* 0x000000293a297210 */ /* 0x000fca0007f9e0ff */
[----:B------:R-:W-:Y:S01]  /*1940*/  IMAD.X R58, R8, 0x1, R63, P4 ;  /* 0x00000001083a7824 */ /* 0x000fe200020e063f */
[----:B0-----:R-:W-:-:S04]  /*1950*/  LEA R8, P4, R9, UR8, 0x2 ;  /* 0x0000000809087c11 */ /* 0x001fc8000f8810ff */
[----:B------:R-:W-:Y:S02]  /*1960*/  LEA.HI.X R9, R9, UR9, R10, 0x2, P4 ;  /* 0x0000000909097c11 */ /* 0x000fe4000a0f140a */
[----:B------:R-:W-:-:S03]  /*1970*/  LEA R10, P4, R12, UR8, 0x2 ;  /* 0x000000080c0a7c11 */ /* 0x000fc6000f8810ff */
[----:B------:R0:W5:Y:S01]  /*1980*/  LDG.E R63, desc[UR10][R8.64] ;  /* 0x0000000a083f7981 */ /* 0x000162000c1e1900 */
[----:B------:R-:W-:Y:S02]  /*1990*/  LEA.HI.X R11, R12, UR9, R11, 0x2, P4 ;  /* 0x000000090c0b7c11 */ /* 0x000fe4000a0f140b */
[----:B------:R-:W-:-:S03]  /*19a0*/  LEA R12, P4, R13, UR8, 0x2 ;  /* 0x000000080d0c7c11 */ /* 0x000fc6000f8810ff */
[----:B------:R0:W5:Y:S01]  /*19b0*/  LDG.E R65, desc[UR10][R10.64] ;  /* 0x0000000a0a417981 */ /* 0x000162000c1e1900 */
[----:B------:R-:W-:Y:S02]  /*19c0*/  LEA.HI.X R13, R13, UR9, R14, 0x2, P4 ;  /* 0x000000090d0d7c11 */ /* 0x000fe4000a0f140e */
[----:B------:R-:W-:-:S04]  /*19d0*/  LEA R14, P4, R15, UR8, 0x2 ;  /* 0x000000080f0e7c11 */ /* 0x000fc8000f8810ff */
[----:B------:R-:W-:Y:S01]  /*19e0*/  LEA.HI.X R15, R15, UR9, R16, 0x2, P4 ;  /* 0x000000090f0f7c11 */ /* 0x000fe2000a0f1410 */
[----:B------:R0:W5:Y:S01]  /*19f0*/  LDG.E R13, desc[UR10][R12.64] ;  /* 0x0000000a0c0d7981 */ /* 0x000162000c1e1900 */
        /* <DEDUP_REMOVED lines=39> */
[----:B------:R-:W-:-:S04]  /*1c70*/  ISETP.NE.AND P4, PT, R60, RZ, PT ;  /* 0x000000ff3c00720c */ /* 0x000fc80003f85270 */
[----:B------:R0:W5:Y:S09]  /*1c80*/  LDG.E R41, desc[UR10][R40.64] ;  /* 0x0000000a28297981 */ /* 0x000172000c1e1900 */
.L_x_2:
[----:B------:R-:W2:Y:S01]  /*1c90*/  S2UR UR8, SR_CgaCtaId ;  /* 0x00000000000879c3 */ /* 0x000ea20000008800 */
[----:B------:R-:W-:Y:S01]  /*1ca0*/  UMOV UR4, 0x400 ;  /* 0x0000040000047882 */ /* 0x000fe20000000000 */
[C---:B0-----:R-:W-:Y:S01]  /*1cb0*/  VIADD R11, R0.reuse, 0xe00 ;  /* 0x00000e00000b7836 */ /* 0x041fe20000000000 */
[C---:B------:R-:W-:Y:S01]  /*1cc0*/  LOP3.LUT R10, R0.reuse, 0x1000, RZ, 0xfc, !PT ;  /* 0x00001000000a7812 */ /* 0x040fe200078efcff */
[----:B-1----:R-:W-:Y:S01]  /*1cd0*/  VIADD R9, R0, 0xf00 ;  /* 0x00000f0000097836 */ /* 0x002fe20000000000 */
[----:B--2---:R-:W-:-:S06]  /*1ce0*/  ULEA UR4, UR8, UR4, 0x18 ;  /* 0x0000000408047291 */ /* 0x004fcc000f8ec0ff */
[----:B------:R-:W-:-:S05]  /*1cf0*/  LEA R8, R0, UR4, 0x2 ;  /* 0x0000000400087c11 */ /* 0x000fca000f8e10ff */
[----:B-----5:R0:W-:Y:S04]  /*1d00*/  STS [R8], R13 ;  /* 0x0000000d08007388 */ /* 0x0201e80000000800 */
[----:B------:R0:W-:Y:S04]  /*1d10*/  STS [R8+0x400], R15 ;  /* 0x0004000f08007388 */ /* 0x0001e80000000800 */
        /* <DEDUP_REMOVED lines=14> */
[----:B------:R0:W-:Y:S01]  /*1e00*/  STS [R8+0x4000], R41 ;  /* 0x0040002908007388 */ /* 0x0001e20000000800 */
[----:B------:R-:W-:Y:S05]  /*1e10*/  BRA.U !UP0, `(.L_x_3) ;  /* 0x0000000508207547 */ /* 0x000fea000b800000 */
[----:B------:R-:W1:Y:S01]  /*1e20*/  LDCU.64 UR8, c[0x0][0x390] ;  /* 0x00007200ff0877ac */ /* 0x000e620008000a00 */
[----:B------:R-:W-:Y:S02]  /*1e30*/  P2R R5, PR, RZ, 0x2 ;  /* 0x00000002ff057803 */ /* 0x000fe40000000000 */
[----:B------:R-:W-:Y:S02]  /*1e40*/  P2R R9, PR, RZ, 0x1 ;  /* 0x00000001ff097803 */ /* 0x000fe40000000000 */
[----:B------:R-:W-:Y:S02]  /*1e50*/  IADD3 R4, P0, P1, R59, R4, R57 ;  /* 0x000000043b047210 */ /* 0x000fe4000791e039 */
[----:B------:R-:W-:Y:S02]  /*1e60*/  P2R R14, PR, RZ, 0x4 ;  /* 0x00000004ff0e7803 */ /* 0x000fe40000000000 */
[----:B------:R-:W-:Y:S02]  /*1e70*/  LOP3.LUT P2, RZ, R7, 0x20, RZ, 0xc0, !PT ;  /* 0x0000002007ff7812 */ /* 0x000fe4000784c0ff */
[----:B------:R-:W-:-:S02]  /*1e80*/  IADD3.X R53, PT, PT, R53, R61, R56, P0, P1 ;  /* 0x0000003d35357210 */ /* 0x000fc400007e2438 */
[----:B------:R-:W-:Y:S02]  /*1e90*/  IADD3 R2, P0, PT, R2, R0, RZ ;  /* 0x0000000002027210 */ /* 0x000fe40007f1e0ff */
[----:B------:R-:W-:Y:S02]  /*1ea0*/  P2R R12, PR, RZ, 0x4 ;  /* 0x00000004ff0c7803 */ /* 0x000fe40000000000 */
[C---:B------:R-:W-:Y:S01]  /*1eb0*/  LOP3.LUT P2, RZ, R7.reuse, 0x40, RZ, 0xc0, !PT ;  /* 0x0000004007ff7812 */ /* 0x040fe2000784c0ff */
[----:B------:R-:W-:Y:S01]  /*1ec0*/  IMAD.X R3, RZ, RZ, R3, P0 ;  /* 0x000000ffff037224 */ /* 0x000fe200000e0603 */
[----:B-1----:R-:W-:Y:S02]  /*1ed0*/  LEA R38, P0, R2, UR8, 0x2 ;  /* 0x0000000802267c11 */ /* 0x002fe4000f8010ff */
[----:B------:R-:W-:Y:S02]  /*1ee0*/  P2R R10, PR, RZ, 0x4 ;  /* 0x00000004ff0a7803 */ /* 0x000fe40000000000 */
[----:B------:R-:W-:-:S02]  /*1ef0*/  LOP3.LUT P2, RZ, R7, 0x80, RZ, 0xc0, !PT ;  /* 0x0000008007ff7812 */ /* 0x000fc4000784c0ff */
[----:B0-----:R-:W-:Y:S02]  /*1f00*/  LEA.HI.X R39, R2, UR9, R3, 0x2, P0 ;  /* 0x0000000902277c11 */ /* 0x001fe400080f1403 */
[C---:B------:R-:W-:Y:S02]  /*1f10*/  LEA R40, P0, R4.reuse, UR8, 0x2 ;  /* 0x0000000804287c11 */ /* 0x040fe4000f8010ff */
[----:B------:R-:W-:Y:S02]  /*1f20*/  P2R R16, PR, RZ, 0x8 ;  /* 0x00000008ff107803 */ /* 0x000fe40000000000 */
[----:B------:R-:W-:Y:S02]  /*1f30*/  LEA.HI.X R41, R4, UR9, R53, 0x2, P0 ;  /* 0x0000000904297c11 */ /* 0x000fe400080f1435 */
[----:B------:R-:W-:Y:S02]  /*1f40*/  ISETP.GE.AND P0, PT, R0, UR5, PT ;  /* 0x0000000500007c0c */ /* 0x000fe4000bf06270 */
[----:B------:R-:W-:Y:S01]  /*1f50*/  P2R R18, PR, RZ, 0x40 ;  /* 0x00000040ff127803 */ /* 0x000fe20000000000 */
[----:B------:R1:W5:Y:S01]  /*1f60*/  @P2 LDG.E R11, desc[UR10][R40.64+0xc00] ;  /* 0x000c000a280b2981 */ /* 0x000362000c1e1900 */
[----:B------:R-:W-:-:S02]  /*1f70*/  P2R R20, PR, RZ, 0x10 ;  /* 0x00000010ff147803 */ /* 0x000fc40000000000 */
[----:B------:R-:W-:Y:S02]  /*1f80*/  P2R R22, PR, RZ, 0x20 ;  /* 0x00000020ff167803 */ /* 0x000fe40000000000 */
[C---:B------:R-:W-:Y:S02]  /*1f90*/  LOP3.LUT P3, RZ, R7.reuse, 0x10, RZ, 0xc0, !PT ;  /* 0x0000001007ff7812 */ /* 0x040fe4000786c0ff */
[C---:B------:R-:W-:Y:S02]  /*1fa0*/  LOP3.LUT P6, RZ, R7.reuse, 0x8, RZ, 0xc0, !PT ;  /* 0x0000000807ff7812 */ /* 0x040fe400078cc0ff */
[C---:B------:R-:W-:Y:S01]  /*1fb0*/  LOP3.LUT P4, RZ, R7.reuse, 0x4, RZ, 0xc0, !PT ;  /* 0x0000000407ff7812 */ /* 0x040fe2000788c0ff */
[----:B------:R1:W5:Y:S01]  /*1fc0*/  @!P0 LDG.E R3, desc[UR10][R38.64] ;  /* 0x0000000a26038981 */ /* 0x000362000c1e1900 */
[----:B------:R-:W-:Y:S02]  /*1fd0*/  LOP3.LUT P5, RZ, R7, 0x2, RZ, 0xc0, !PT ;  /* 0x0000000207ff7812 */ /* 0x000fe400078ac0ff */
[----:B------:R-:W-:-:S05]  /*1fe0*/  ISETP.NE.AND P1, PT, R5, RZ, PT ;  /* 0x000000ff0500720c */ /* 0x000fca0003f25270 */
[----:B------:R1:W5:Y:S04]  /*1ff0*/  @P3 LDG.E R17, desc[UR10][R40.64+0x1800] ;  /* 0x0018000a28113981 */ /* 0x000368000c1e1900 */
[----:B------:R1:W5:Y:S04]  /*2000*/  @P6 LDG.E R19, desc[UR10][R40.64+0x1c00] ;  /* 0x001c000a28136981 */ /* 0x000368000c1e1900 */
[----:B------:R1:W5:Y:S04]  /*2010*/  @P1 LDG.E R5, desc[UR10][R40.64+0x400] ;  /* 0x0004000a28051981 */ /* 0x000368000c1e1900 */
[----:B------:R1:W5:Y:S04]  /*2020*/  @P4 LDG.E R21, desc[UR10][R40.64+0x2000] ;  /* 0x0020000a28154981 */ /* 0x000368000c1e1900 */
[----:B------:R1:W5:Y:S04]  /*2030*/  @P5 LDG.E R23, desc[UR10][R40.64+0x2400] ;  /* 0x0024000a28175981 */ /* 0x000368000c1e1900 */
[----:B------:R1:W5:Y:S01]  /*2040*/  @!P2 LDG.E R11, desc[UR10][R38.64+0xc00] ;  /* 0x000c000a260ba981 */ /* 0x000362000c1e1900 */
[----:B------:R-:W-:-:S03]  /*2050*/  ISETP.NE.AND P2, PT, R10, RZ, PT ;  /* 0x000000ff0a00720c */ /* 0x000fc60003f45270 */
[----:B------:R1:W5:Y:S10]  /*2060*/  @P0 LDG.E R3, desc[UR10][R40.64] ;  /* 0x0000000a28030981 */ /* 0x000374000c1e1900 */
[----:B------:R1:W5:Y:S01]  /*2070*/  @P2 LDG.E R13, desc[UR10][R40.64+0x1000] ;  /* 0x0010000a280d2981 */ /* 0x000362000c1e1900 */
[----:B------:R-:W-:-:S03]  /*2080*/  ISETP.NE.AND P0, PT, R9, RZ, PT ;  /* 0x000000ff0900720c */ /* 0x000fc60003f05270 */
[----:B------:R1:W5:Y:S04]  /*2090*/  @!P3 LDG.E R17, desc[UR10][R38.64+0x1800] ;  /* 0x0018000a2611b981 */ /* 0x000368000c1e1900 */
[----:B------:R1:W5:Y:S04]  /*20a0*/  @!P6 LDG.E R19, desc[UR10][R38.64+0x1c00] ;  /* 0x001c000a2613e981 */ /* 0x000368000c1e1900 */
[----:B------:R1:W5:Y:S04]  /*20b0*/  @!P1 LDG.E R5, desc[UR10][R38.64+0x400] ;  /* 0x0004000a26059981 */ /* 0x000368000c1e1900 */
[----:B------:R1:W5:Y:S04]  /*20c0*/  @P0 LDG.E R9, desc[UR10][R40.64+0x800] ;  /* 0x0008000a28090981 */ /* 0x000368000c1e1900 */
[----:B------:R1:W5:Y:S04]  /*20d0*/  @!P4 LDG.E R21, desc[UR10][R38.64+0x2000] ;  /* 0x0020000a2615c981 */ /* 0x000368000c1e1900 */
[----:B------:R1:W5:Y:S04]  /*20e0*/  @!P5 LDG.E R23, desc[UR10][R38.64+0x2400] ;  /* 0x0024000a2617d981 */ /* 0x000368000c1e1900 */
[----:B------:R1:W5:Y:S01]  /*20f0*/  @!P2 LDG.E R13, desc[UR10][R38.64+0x1000] ;  /* 0x0010000a260da981 */ /* 0x000362000c1e1900 */
[----:B------:R-:W-:-:S13]  /*2100*/  ISETP.NE.AND P2, PT, R12, RZ, PT ;  /* 0x000000ff0c00720c */ /* 0x000fda0003f45270 */
[----:B------:R1:W5:Y:S01]  /*2110*/  @P2 LDG.E R15, desc[UR10][R40.64+0x1400] ;  /* 0x0014000a280f2981 */ /* 0x000362000c1e1900 */
[C---:B------:R-:W-:Y:S02]  /*2120*/  LOP3.LUT P1, RZ, R7.reuse, 0x100, RZ, 0xc0, !PT ;  /* 0x0000010007ff7812 */ /* 0x040fe4000782c0ff */
[----:B------:R-:W-:Y:S01]  /*2130*/  ISETP.NE.AND P3, PT, R16, RZ, PT ;  /* 0x000000ff1000720c */ /* 0x000fe20003f65270 */
[----:B------:R1:W5:Y:S01]  /*2140*/  @!P0 LDG.E R9, desc[UR10][R38.64+0x800] ;  /* 0x0008000a26098981 */ /* 0x000362000c1e1900 */
[----:B------:R-:W-:Y:S02]  /*2150*/  LOP3.LUT P0, RZ, R7, 0x1, RZ, 0xc0, !PT ;  /* 0x0000000107ff7812 */ /* 0x000fe4000780c0ff */
[----:B------:R-:W-:Y:S02]  /*2160*/  ISETP.NE.AND P6, PT, R18, RZ, PT ;  /* 0x000000ff1200720c */ /* 0x000fe40003fc5270 */
[----:B------:R-:W-:Y:S02]  /*2170*/  ISETP.NE.AND P4, PT, R20, RZ, PT ;  /* 0x000000ff1400720c */ /* 0x000fe40003f85270 */
[----:B------:R-:W-:-:S03]  /*2180*/  ISETP.NE.AND P5, PT, R22, RZ, PT ;  /* 0x000000ff1600720c */ /* 0x000fc60003fa5270 */
[----:B------:R1:W5:Y:S04]  /*2190*/  @P1 LDG.E R37, desc[UR10][R40.64+0x4000] ;  /* 0x0040000a28251981 */ /* 0x000368000c1e1900 */
[----:B------:R1:W5:Y:S04]  /*21a0*/  @P0 LDG.E R25, desc[UR10][R40.64+0x2800] ;  /* 0x0028000a28190981 */ /* 0x000368000c1e1900 */
[----:B------:R1:W5:Y:S04]  /*21b0*/  @P3 LDG.E R29, desc[UR10][R40.64+0x3000] ;  /* 0x0030000a281d3981 */ /* 0x000368000c1e1900 */
[----:B------:R1:W5:Y:S04]  /*21c0*/  @P6 LDG.E R31, desc[UR10][R40.64+0x3400] ;  /* 0x0034000a281f6981 */ /* 0x000368000c1e1900 */
[----:B------:R1:W5:Y:S04]  /*21d0*/  @P4 LDG.E R33, desc[UR10][R40.64+0x3800] ;  /* 0x0038000a28214981 */ /* 0x000368000c1e1900 */
[----:B------:R1:W5:Y:S04]  /*21e0*/  @P5 LDG.E R35, desc[UR10][R40.64+0x3c00] ;  /* 0x003c000a28235981 */ /* 0x000368000c1e1900 */
[----:B------:R1:W5:Y:S01]  /*21f0*/  @!P2 LDG.E R15, desc[UR10][R38.64+0x1400] ;  /* 0x0014000a260fa981 */ /* 0x000362000c1e1900 */
[----:B------:R-:W-:-:S13]  /*2200*/  ISETP.NE.AND P2, PT, R14, RZ, PT ;  /* 0x000000ff0e00720c */ /* 0x000fda0003f45270 */
[----:B------:R1:W5:Y:S04]  /*2210*/  @P2 LDG.E R27, desc[UR10][R40.64+0x2c00] ;  /* 0x002c000a281b2981 */ /* 0x000368000c1e1900 */
[----:B------:R1:W5:Y:S04]  /*2220*/  @!P0 LDG.E R25, desc[UR10][R38.64+0x2800] ;  /* 0x0028000a26198981 */ /* 0x000368000c1e1900 */
[----:B------:R1:W5:Y:S04]  /*2230*/  @!P3 LDG.E R29, desc[UR10][R38.64+0x3000] ;  /* 0x0030000a261db981 */ /* 0x000368000c1e1900 */
[----:B------:R1:W5:Y:S04]  /*2240*/  @!P6 LDG.E R31, desc[UR10][R38.64+0x3400] ;  /* 0x0034000a261fe981 */ /* 0x000368000c1e1900 */
[----:B------:R1:W5:Y:S04]  /*2250*/  @!P4 LDG.E R33, desc[UR10][R38.64+0x3800] ;  /* 0x0038000a2621c981 */ /* 0x000368000c1e1900 */
[----:B------:R1:W5:Y:S04]  /*2260*/  @!P5 LDG.E R35, desc[UR10][R38.64+0x3c00] ;  /* 0x003c000a2623d981 */ /* 0x000368000c1e1900 */
[----:B------:R1:W5:Y:S04]  /*2270*/  @!P1 LDG.E R37, desc[UR10][R38.64+0x4000] ;  /* 0x0040000a26259981 */ /* 0x000368000c1e1900 */
[----:B------:R1:W5:Y:S01]  /*2280*/  @!P2 LDG.E R27, desc[UR10][R38.64+0x2c00] ;  /* 0x002c000a261ba981 */ /* 0x000362000c1e1900 */
[----:B------:R-:W-:Y:S05]  /*2290*/  BRA `(.L_x_4) ;  /* 0x0000000c00287947 */ /* 0x000fea0003800000 */
.L_x_3:
[----:B------:R-:W-:Y:S01]  /*22a0*/  P2R R5, PR, RZ, 0x20 ;  /* 0x00000020ff057803 */ /* 0x000fe20000000000 */
[C---:B0-----:R-:W-:Y:S01]  /*22b0*/  VIADD R37, R44.reuse, -UR5 ;  /* 0x800000052c257c36 */ /* 0x041fe20008000000 */
[----:B------:R-:W-:Y:S01]  /*22c0*/  IADD3 R57, P5, PT, R57, R4, RZ ;  /* 0x0000000439397210 */ /* 0x000fe20007fbe0ff */
[----:B------:R-:W-:Y:S01]  /*22d0*/  VIADD R4, R55, -UR5 ;  /* 0x8000000537047c36 */ /* 0x000fe20008000000 */
[----:B------:R-:W0:Y:S02]  /*22e0*/  LDCU.64 UR8, c[0x0][0x3a8] ;  /* 0x00007500ff0877ac */ /* 0x000e240008000a00 */
[----:B------:R-:W-:Y:S01]  /*22f0*/  SEL R44, R44, R37, !P2 ;  /* 0x000000252c2c7207 */ /* 0x000fe20005000000 */
[----:B------:R-:W-:Y:S01]  /*2300*/  IMAD.X R61, R61, 0x1, R56, P5 ;  /* 0x000000013d3d7824 */ /* 0x000fe200028e0638 */
[----:B------:R-:W-:Y:S02]  /*2310*/  ISETP.NE.AND P5, PT, R5, RZ, PT ;  /* 0x000000ff0500720c */ /* 0x000fe40003fa5270 */
[----:B------:R-:W-:-:S02]  /*2320*/  SHF.R.S32.HI R5, RZ, 0x1f, R4 ;  /* 0x0000001fff057819 */ /* 0x000fc40000011404 */
[----:B------:R-:W-:Y:S02]  /*2330*/  SEL R55, R55, R4, !P1 ;  /* 0x0000000437377207 */ /* 0x000fe40004800000 */
[----:B------:R-:W-:Y:S02]  /*2340*/  SEL R4, R2, R57, !P1 ;  /* 0x0000003902047207 */ /* 0x000fe40004800000 */
[----:B------:R-:W-:Y:S02]  /*2350*/  SEL R13, R5, RZ, P1 ;  /* 0x000000ff050d7207 */ /* 0x000fe40000800000 */
[-C--:B------:R-:W-:Y:S02]  /*2360*/  SEL R14, R3, R61.reuse, !P1 ;  /* 0x0000003d030e7207 */ /* 0x080fe40004800000 */
[----:B------:R-:W-:Y:S02]  /*2370*/  IADD3 R5, P1, PT, R55, R4, RZ ;  /* 0x0000000437057210 */ /* 0x000fe40007f3e0ff */
[----:B------:R-:W-:-:S02]  /*2380*/  SEL R16, R3, R61, !P0 ;  /* 0x0000003d03107207 */ /* 0x000fc40004000000 */
[----:B------:R-:W-:Y:S01]  /*2390*/  SEL R35, R2, R57, !P2 ;  /* 0x0000003902237207 */ /* 0x000fe20005000000 */
[----:B------:R-:W-:Y:S01]  /*23a0*/  IMAD.X R14, R13, 0x1, R14, P1 ;  /* 0x000000010d0e7824 */ /* 0x000fe200008e060e */
[----:B------:R-:W-:Y:S01]  /*23b0*/  ISETP.GE.AND P1, PT, R0, UR5, PT ;  /* 0x0000000500007c0c */ /* 0x000fe2000bf26270 */
[----:B------:R-:W-:Y:S01]  /*23c0*/  VIADD R13, R54, -UR5 ;  /* 0x80000005360d7c36 */ /* 0x000fe20008000000 */
[----:B------:R-:W-:Y:S02]  /*23d0*/  SHF.R.S32.HI R37, RZ, 0x1f, R37 ;  /* 0x0000001fff257819 */ /* 0x000fe40000011425 */
[----:B------:R-:W-:Y:S02]  /*23e0*/  SEL R59, R0, R59, !P1 ;  /* 0x0000003b003b7207 */ /* 0x000fe40004800000 */
[----:B------:R-:W-:Y:S02]  /*23f0*/  SEL R4, R2, R57, !P1 ;  /* 0x0000003902047207 */ /* 0x000fe40004800000 */
[----:B------:R-:W-:-:S02]  /*2400*/  SEL R12, R53, RZ, P1 ;  /* 0x000000ff350c7207 */ /* 0x000fc40000800000 */
[----:B------:R-:W-:Y:S02]  /*2410*/  SEL R15, R3, R61, !P1 ;  /* 0x0000003d030f7207 */ /* 0x000fe40004800000 */
[----:B------:R-:W-:Y:S02]  /*2420*/  IADD3 R4, P1, PT, R59, R4, RZ ;  /* 0x000000043b047210 */ /* 0x000fe40007f3e0ff */
[----:B------:R-:W-:Y:S02]  /*2430*/  SEL R54, R54, R13, !P0 ;  /* 0x0000000d36367207 */ /* 0x000fe40004000000 */
[-C--:B------:R-:W-:Y:S01]  /*2440*/  SEL R36, R2, R57.reuse, !P3 ;  /* 0x0000003902247207 */ /* 0x080fe20005800000 */
[----:B------:R-:W-:Y:S01]  /*2450*/  IMAD.X R15, R12, 0x1, R15, P1 ;  /* 0x000000010c0f7824 */ /* 0x000fe200008e060f */
[----:B------:R-:W-:Y:S02]  /*2460*/  SHF.R.S32.HI R12, RZ, 0x1f, R13 ;  /* 0x0000001fff0c7819 */ /* 0x000fe4000001140d */
[----:B------:R-:W-:-:S02]  /*2470*/  SEL R13, R2, R57, !P0 ;  /* 0x00000039020d7207 */ /* 0x000fc40004000000 */
[----:B------:R-:W-:Y:S02]  /*2480*/  SEL R17, R12, RZ, P0 ;  /* 0x000000ff0c117207 */ /* 0x000fe40000000000 */
[----:B------:R-:W-:Y:S02]  /*2490*/  IADD3 R13, P0, PT, R54, R13, RZ ;  /* 0x0000000d360d7210 */ /* 0x000fe40007f1e0ff */
[----:B------:R-:W-:Y:S02]  /*24a0*/  LOP3.LUT P1, RZ, R7, 0x80, RZ, 0xc0, !PT ;  /* 0x0000008007ff7812 */ /* 0x000fe4000782c0ff */
[----:B------:R-:W-:Y:S01]  /*24b0*/  SEL R40, R2, R57, !P4 ;  /* 0x0000003902287207 */ /* 0x000fe20006000000 */
[----:B------:R-:W-:Y:S01]  /*24c0*/  IMAD.X R16, R17, 0x1, R16, P0 ;  /* 0x0000000111107824 */ /* 0x000fe200000e0610 */
[----:B------:R-:W-:Y:S01]  /*24d0*/  SEL R18, R3, R61, !P1 ;  /* 0x0000003d03127207 */ /* 0x000fe20004800000 */
[----:B------:R-:W-:Y:S01]  /*24e0*/  VIADD R17, R52, -UR5 ;  /* 0x8000000534117c36 */ /* 0x000fe20008000000 */
[----:B------:R-:W-:-:S02]  /*24f0*/  SEL R41, R2, R57, !P5 ;  /* 0x0000003902297207 */ /* 0x000fc40006800000 */
[----:B------:R-:W-:Y:S02]  /*2500*/  SEL R38, R3, R61, !P2 ;  /* 0x0000003d03267207 */ /* 0x000fe40005000000 */
[----:B------:R-:W-:Y:S02]  /*2510*/  SHF.R.S32.HI R12, RZ, 0x1f, R17 ;  /* 0x0000001fff0c7819 */ /* 0x000fe40000011411 */
[----:B------:R-:W-:Y:S02]  /*2520*/  SEL R52, R52, R17, !P1 ;  /* 0x0000001134347207 */ /* 0x000fe40004800000 */
[----:B------:R-:W-:Y:S02]  /*2530*/  SEL R17, R2, R57, !P1 ;  /* 0x0000003902117207 */ /* 0x000fe40004800000 */
[----:B------:R-:W-:Y:S01]  /*2540*/  SEL R19, R12, RZ, P1 ;  /* 0x000000ff0c137207 */ /* 0x000fe20000800000 */
[----:B------:R-:W-:Y:S01]  /*2550*/  VIADD R12, R51, -UR5 ;  /* 0x80000005330c7c36 */ /* 0x000fe20008000000 */
[----:B------:R-:W-:-:S02]  /*2560*/  IADD3 R17, P0, PT, R52, R17, RZ ;  /* 0x0000001134117210 */ /* 0x000fc40007f1e0ff */
[----:B------:R-:W-:Y:S02]  /*2570*/  LOP3.LUT P1, RZ, R7, 0x4, RZ, 0xc0, !PT ;  /* 0x0000000407ff7812 */ /* 0x000fe4000782c0ff */
[----:B------:R-:W-:Y:S01]  /*2580*/  SEL R37, R37, RZ, P2 ;  /* 0x000000ff25257207 */ /* 0x000fe20001000000 */
[----:B------:R-:W-:Y:S01]  /*2590*/  IMAD.X R18, R19, 0x1, R18, P0 ;  /* 0x0000000113127824 */ /* 0x000fe200000e0612 */
[----:B------:R-:W-:Y:S02]  /*25a0*/  LOP3.LUT P0, RZ, R7, 0x40, RZ, 0xc0, !PT ;  /* 0x0000004007ff7812 */ /* 0x000fe4000780c0ff */
[----:B------:R-:W-:Y:S02]  /*25b0*/  SHF.R.S32.HI R19, RZ, 0x1f, R12 ;  /* 0x0000001fff137819 */ /* 0x000fe4000001140c */
[----:B------:R-:W-:Y:S02]  /*25c0*/  SEL R51, R51, R12, !P0 ;  /* 0x0000000c33337207 */ /* 0x000fe40004000000 */
[----:B------:R-:W-:-:S02]  /*25d0*/  SEL R20, R2, R57, !P0 ;  /* 0x0000003902147207 */ /* 0x000fc40004000000 */
[----:B------:R-:W-:Y:S01]  /*25e0*/  SEL R12, R19, RZ, P0 ;  /* 0x000000ff130c7207 */ /* 0x000fe20000000000 */
[----:B------:R-:W-:Y:S01]  /*25f0*/  VIADD R19, R50, -UR5 ;  /* 0x8000000532137c36 */ /* 0x000fe20008000000 */
[----:B------:R-:W-:Y:S02]  /*2600*/  SEL R21, R3, R61, !P0 ;  /* 0x0000003d03157207 */ /* 0x000fe40004000000 */
[----:B------:R-:W-:Y:S02]  /*2610*/  IADD3 R20, P0, PT, R51, R20, RZ ;  /* 0x0000001433147210 */ /* 0x000fe40007f1e0ff */
[----:B------:R-:W-:Y:S02]  /*2620*/  SEL R28, R2, R57, !P1 ;  /* 0x00000039021c7207 */ /* 0x000fe40004800000 */
[----:B------:R-:W-:Y:S01]  /*2630*/  SEL R29, R3, R61, !P1 ;  /* 0x0000003d031d7207 */ /* 0x000fe20004800000 */
[----:B------:R-:W-:Y:S01]  /*2640*/  IMAD.X R21, R12, 0x1, R21, P0 ;  /* 0x000000010c157824 */ /* 0x000fe200000e0615 */
[----:B------:R-:W-:-:S02]  /*2650*/  LOP3.LUT P0, RZ, R7, 0x20, RZ, 0xc0, !PT ;  /* 0x0000002007ff7812 */ /* 0x000fc4000780c0ff */
[----:B------:R-:W-:Y:S02]  /*2660*/  SHF.R.S32.HI R12, RZ, 0x1f, R19 ;  /* 0x0000001fff0c7819 */ /* 0x000fe40000011413 */
[----:B------:R-:W-:Y:S02]  /*2670*/  SEL R50, R50, R19, !P0 ;  /* 0x0000001332327207 */ /* 0x000fe40004000000 */
[----:B------:R-:W-:Y:S02]  /*2680*/  SEL R19, R2, R57, !P0 ;  /* 0x0000003902137207 */ /* 0x000fe40004000000 */
[----:B------:R-:W-:Y:S01]  /*2690*/  SEL R23, R12, RZ, P0 ;  /* 0x000000ff0c177207 */ /* 0x000fe20000000000 */
[----:B------:R-:W-:Y:S01]  /*26a0*/  VIADD R12, R49, -UR5 ;  /* 0x80000005310c7c36 */ /* 0x000fe20008000000 */
[----:B------:R-:W-:Y:S02]  /*26b0*/  SEL R22, R3, R61, !P0 ;  /* 0x0000003d03167207 */ /* 0x000fe40004000000 */
[----:B------:R-:W-:-:S02]  /*26c0*/  IADD3 R19, P0, PT, R50, R19, RZ ;  /* 0x0000001332137210 */ /* 0x000fc40007f1e0ff */
[----:B------:R-:W-:-:S03]  /*26d0*/  SEL R39, R3, R61, !P3 ;  /* 0x0000003d03277207 */ /* 0x000fc60005800000 */
[----:B------:R-:W-:Y:S01]  /*26e0*/  IMAD.X R22, R23, 0x1, R22, P0 ;  /* 0x0000000117167824 */ /* 0x000fe200000e0616 */
[----:B------:R-:W-:Y:S02]  /*26f0*/  LOP3.LUT P0, RZ, R7, 0x10, RZ, 0xc0, !PT ;  /* 0x0000001007ff7812 */ /* 0x000fe4000780c0ff */
[----:B------:R-:W-:Y:S02]  /*2700*/  SHF.R.S32.HI R23, RZ, 0x1f, R12 ;  /* 0x0000001fff177819 */ /* 0x000fe4000001140c */
[----:B------:R-:W-:Y:S02]  /*2710*/  SEL R49, R49, R12, !P0 ;  /* 0x0000000c31317207 */ /* 0x000fe40004000000 */
[----:B------:R-:W-:Y:S02]  /*2720*/  SEL R12, R2, R57, !P0 ;  /* 0x00000039020c7207 */ /* 0x000fe40004000000 */
[----:B------:R-:W-:Y:S02]  /*2730*/  SEL R25, R23, RZ, P0 ;  /* 0x000000ff17197207 */ /* 0x000fe40000000000 */
[----:B------:R-:W-:-:S02]  /*2740*/  SEL R24, R3, R61, !P0 ;  /* 0x0000003d03187207 */ /* 0x000fc40004000000 */
[----:B------:R-:W-:-:S05]  /*2750*/  IADD3 R23, P0, PT, R49, R12, RZ ;  /* 0x0000000c31177210 */ /* 0x000fca0007f1e0ff */
[----:B------:R-:W-:Y:S01]  /*2760*/  IMAD.X R24, R25, 0x1, R24, P0 ;  /* 0x0000000119187824 */ /* 0x000fe200000e0618 */
[----:B------:R-:W-:Y:S01]  /*2770*/  LOP3.LUT P0, RZ, R7, 0x8, RZ, 0xc0, !PT ;  /* 0x0000000807ff7812 */ /* 0x000fe2000780c0ff */
[----:B------:R-:W-:-:S03]  /*2780*/  VIADD R25, R48, -UR5 ;  /* 0x8000000530197c36 */ /* 0x000fc60008000000 */
[----:B------:R-:W-:Y:S02]  /*2790*/  SEL R26, R3, R61, !P0 ;  /* 0x0000003d031a7207 */ /* 0x000fe40004000000 */
[----:B------:R-:W-:Y:S02]  /*27a0*/  SHF.R.S32.HI R12, RZ, 0x1f, R25 ;  /* 0x0000001fff0c7819 */ /* 0x000fe40000011419 */
[----:B------:R-:W-:Y:S02]  /*27b0*/  SEL R48, R48, R25, !P0 ;  /* 0x0000001930307207 */ /* 0x000fe40004000000 */
[----:B------:R-:W-:Y:S02]  /*27c0*/  SEL R25, R2, R57, !P0 ;  /* 0x0000003902197207 */ /* 0x000fe40004000000 */
[----:B------:R-:W-:Y:S01]  /*27d0*/  SEL R27, R12, RZ, P0 ;  /* 0x000000ff0c1b7207 */ /* 0x000fe20000000000 */
[----:B------:R-:W-:Y:S01]  /*27e0*/  VIADD R12, R47, -UR5 ;  /* 0x800000052f0c7c36 */ /* 0x000fe20008000000 */
[----:B------:R-:W-:-:S04]  /*27f0*/  IADD3 R25, P0, PT, R48, R25, RZ ;  /* 0x0000001930197210 */ /* 0x000fc80007f1e0ff */
[----:B------:R-:W-:Y:S01]  /*2800*/  SEL R47, R47, R12, !P1 ;  /* 0x0000000c2f2f7207 */ /* 0x000fe20004800000 */
[----:B------:R-:W-:Y:S01]  /*2810*/  IMAD.X R26, R27, 0x1, R26, P0 ;  /* 0x000000011b1a7824 */ /* 0x000fe200000e061a */
[----:B------:R-:W-:Y:S02]  /*2820*/  SHF.R.S32.HI R27, RZ, 0x1f, R12 ;  /* 0x0000001fff1b7819 */ /* 0x000fe4000001140c */
[----:B------:R-:W-:Y:S02]  /*2830*/  IADD3 R28, P0, PT, R47, R28, RZ ;  /* 0x0000001c2f1c7210 */ /* 0x000fe40007f1e0ff */
[----:B------:R-:W-:Y:S01]  /*2840*/  SEL R12, R27, RZ, P1 ;  /* 0x000000ff1b0c7207 */ /* 0x000fe20000800000 */
[----:B------:R-:W-:Y:S01]  /*2850*/  VIADD R27, R46, -UR5 ;  /* 0x800000052e1b7c36 */ /* 0x000fe20008000000 */
[----:B------:R-:W-:-:S03]  /*2860*/  LOP3.LUT P1, RZ, R7, 0x100, RZ, 0xc0, !PT ;  /* 0x0000010007ff7812 */ /* 0x000fc6000782c0ff */
[----:B------:R-:W-:Y:S01]  /*2870*/  IMAD.X R29, R12, 0x1, R29, P0 ;  /* 0x000000010c1d7824 */ /* 0x000fe200000e061d */
[----:B------:R-:W-:Y:S02]  /*2880*/  LOP3.LUT P0, RZ, R7, 0x2, RZ, 0xc0, !PT ;  /* 0x0000000207ff7812 */ /* 0x000fe4000780c0ff */
[----:B------:R-:W-:Y:S02]  /*2890*/  SHF.R.S32.HI R12, RZ, 0x1f, R27 ;  /* 0x0000001fff0c7819 */ /* 0x000fe4000001141b */
[----:B------:R-:W-:Y:S02]  /*28a0*/  SEL R46, R46, R27, !P0 ;  /* 0x0000001b2e2e7207 */ /* 0x000fe40004000000 */
[----:B------:R-:W-:Y:S02]  /*28b0*/  SEL R27, R2, R57, !P0 ;  /* 0x00000039021b7207 */ /* 0x000fe40004000000 */
[----:B------:R-:W-:Y:S01]  /*28c0*/  SEL R31, R12, RZ, P0 ;  /* 0x000000ff0c1f7207 */ /* 0x000fe20000000000 */
[----:B------:R-:W-:Y:S01]  /*28d0*/  VIADD R12, R45, -UR5 ;  /* 0x800000052d0c7c36 */ /* 0x000fe20008000000 */
[----:B------:R-:W-:-:S02]  /*28e0*/  SEL R32, R3, R61, !P0 ;  /* 0x0000003d03207207 */ /* 0x000fc40004000000 */
[----:B------:R-:W-:-:S05]  /*28f0*/  IADD3 R27, P0, PT, R46, R27, RZ ;  /* 0x0000001b2e1b7210 */ /* 0x000fca0007f1e0ff */
[----:B------:R-:W-:Y:S01]  /*2900*/  IMAD.X R32, R31, 0x1, R32, P0 ;  /* 0x000000011f207824 */ /* 0x000fe200000e0620 */
[----:B------:R-:W-:-:S04]  /*2910*/  LOP3.LUT P0, RZ, R7, 0x1, RZ, 0xc0, !PT ;  /* 0x0000000107ff7812 */ /* 0x000fc8000780c0ff */
[----:B------:R-:W-:Y:S02]  /*2920*/  SEL R30, R45, R12, !P0 ;  /* 0x0000000c2d1e7207 */ /* 0x000fe40004000000 */
[----:B------:R-:W-:Y:S02]  /*2930*/  SHF.R.S32.HI R12, RZ, 0x1f, R12 ;  /* 0x0000001fff0c7819 */ /* 0x000fe4000001140c */
[----:B------:R-:W-:Y:S02]  /*2940*/  SEL R33, R2, R57, !P0 ;  /* 0x0000003902217207 */ /* 0x000fe40004000000 */
[----:B------:R-:W-:Y:S02]  /*2950*/  SEL R34, R3, R61, !P0 ;  /* 0x0000003d03227207 */ /* 0x000fe40004000000 */
[----:B------:R-:W-:Y:S01]  /*2960*/  SEL R31, R12, RZ, P0 ;  /* 0x000000ff0c1f7207 */ /* 0x000fe20000000000 */
[----:B------:R-:W-:Y:S01]  /*2970*/  VIADD R12, R43, -UR5 ;  /* 0x800000052b0c7c36 */ /* 0x000fe20008000000 */
[----:B------:R-:W-:-:S02]  /*2980*/  IADD3 R33, P0, PT, R30, R33, RZ ;  /* 0x000000211e217210 */ /* 0x000fc40007f1e0ff */
[CC--:B------:R-:W-:Y:S02]  /*2990*/  SEL R30, R2.reuse, R57.reuse, !P6 ;  /* 0x00000039021e7207 */ /* 0x0c0fe40007000000 */
[----:B------:R-:W-:Y:S01]  /*29a0*/  SEL R57, R2, R57, !P1 ;  /* 0x0000003902397207 */ /* 0x000fe20004800000 */
[----:B------:R-:W-:Y:S01]  /*29b0*/  IMAD.X R34, R31, 0x1, R34, P0 ;  /* 0x000000011f227824 */ /* 0x000fe200000e0622 */
[----:B------:R-:W-:Y:S01]  /*29c0*/  IADD3 R35, P0, PT, R44, R35, RZ ;  /* 0x000000232c237210 */ /* 0x000fe20007f1e0ff */
[----:B------:R-:W-:Y:S01]  /*29d0*/  VIADD R31, R42, -UR5 ;  /* 0x800000052a1f7c36 */ /* 0x000fe20008000000 */
[CC--:B------:R-:W-:Y:S02]  /*29e0*/  SEL R2, R3.reuse, R61.reuse, !P6 ;  /* 0x0000003d03027207 */ /* 0x0c0fe40007000000 */
[-C--:B------:R-:W-:Y:S01]  /*29f0*/  SEL R44, R3, R61.reuse, !P4 ;  /* 0x0000003d032c7207 */ /* 0x080fe20006000000 */
[----:B------:R-:W-:Y:S01]  /*2a00*/  IMAD.X R38, R37, 0x1, R38, P0 ;  /* 0x0000000125267824 */ /* 0x000fe200000e0626 */
[----:B------:R-:W-:-:S02]  /*2a10*/  SEL R45, R3, R61, !P5 ;  /* 0x0000003d032d7207 */ /* 0x000fc40006800000 */
[----:B------:R-:W-:Y:S02]  /*2a20*/  SEL R61, R3, R61, !P1 ;  /* 0x0000003d033d7207 */ /* 0x000fe40004800000 */
[----:B------:R-:W-:Y:S01]  /*2a30*/  SEL R3, R42, R31, !P6 ;  /* 0x0000001f2a037207 */ /* 0x000fe20007000000 */
[----:B------:R-:W-:Y:S01]  /*2a40*/  VIADD R42, R11, -UR5 ;  /* 0x800000050b2a7c36 */ /* 0x000fe20008000000 */
[----:B------:R-:W-:Y:S02]  /*2a50*/  SEL R43, R43, R12, !P3 ;  /* 0x0000000c2b2b7207 */ /* 0x000fe40005800000 */
[----:B------:R-:W-:Y:S02]  /*2a60*/  SHF.R.S32.HI R12, RZ, 0x1f, R12 ;  /* 0x0000001fff0c7819 */ /* 0x000fe4000001140c */
[----:B------:R-:W-:Y:S01]  /*2a70*/  IADD3 R37, P0, PT, R3, R30, RZ ;  /* 0x0000001e03257210 */ /* 0x000fe20007f1e0ff */
[----:B------:R-:W-:Y:S01]  /*2a80*/  VIADD R30, R9, -UR5 ;  /* 0x80000005091e7c36 */ /* 0x000fe20008000000 */
[----:B------:R-:W-:Y:S01]  /*2a90*/  IADD3 R36, P1, PT, R43, R36, RZ ;  /* 0x000000242b247210 */ /* 0x000fe20007f3e0ff */
[----:B------:R-:W-:Y:S01]  /*2aa0*/  VIADD R43, R10, -UR5 ;  /* 0x800000050a2b7c36 */ /* 0x000fe20008000000 */
[----:B------:R-:W-:-:S02]  /*2ab0*/  SEL R12, R12, RZ, P3 ;  /* 0x000000ff0c0c7207 */ /* 0x000fc40001800000 */
[----:B------:R-:W-:Y:S02]  /*2ac0*/  SHF.R.S32.HI R31, RZ, 0x1f, R31 ;  /* 0x0000001fff1f7819 */ /* 0x000fe4000001141f */
[----:B------:R-:W-:Y:S01]  /*2ad0*/  LOP3.LUT P3, RZ, R7, 0x100, RZ, 0xc0, !PT ;  /* 0x0000010007ff7812 */ /* 0x000fe2000786c0ff */
[----:B------:R-:W-:Y:S01]  /*2ae0*/  IMAD.X R39, R12, 0x1, R39, P1 ;  /* 0x000000010c277824 */ /* 0x000fe200008e0627 */
[----:B------:R-:W-:Y:S02]  /*2af0*/  SEL R11, R11, R42, !P4 ;  /* 0x0000002a0b0b7207 */ /* 0x000fe40006000000 */
[----:B------:R-:W-:Y:S02]  /*2b00*/  SEL R46, R9, R30, !P5 ;  /* 0x0000001e092e7207 */ /* 0x000fe40006800000 */
[----:B------:R-:W-:Y:S02]  /*2b10*/  SEL R31, R31, RZ, P6 ;  /* 0x000000ff1f1f7207 */ /* 0x000fe40003000000 */
[----:B------:R-:W-:-:S02]  /*2b20*/  SHF.R.S32.HI R3, RZ, 0x1f, R42 ;  /* 0x0000001fff037819 */ /* 0x000fc4000001142a */
[----:B------:R-:W-:Y:S01]  /*2b30*/  SEL R10, R10, R43, !P3 ;  /* 0x0000002b0a0a7207 */ /* 0x000fe20005800000 */
[----:B------:R-:W-:Y:S01]  /*2b40*/  IMAD.X R42, R31, 0x1, R2, P0 ;  /* 0x000000011f2a7824 */ /* 0x000fe200000e0602 */
[----:B------:R-:W-:Y:S02]  /*2b50*/  LOP3.LUT P6, RZ, R7, 0x100, RZ, 0xc0, !PT ;  /* 0x0000010007ff7812 */ /* 0x000fe400078cc0ff */
[----:B------:R-:W-:Y:S02]  /*2b60*/  SHF.R.S32.HI R30, RZ, 0x1f, R30 ;  /* 0x0000001fff1e7819 */ /* 0x000fe4000001141e */
[----:B------:R-:W-:Y:S02]  /*2b70*/  SHF.R.S32.HI R43, RZ, 0x1f, R43 ;  /* 0x0000001fff2b7819 */ /* 0x000fe4000001142b */
[----:B------:R-:W-:Y:S02]  /*2b80*/  IADD3 R40, P2, PT, R11, R40, RZ ;  /* 0x000000280b287210 */ /* 0x000fe40007f5e0ff */
[----:B------:R-:W-:-:S02]  /*2b90*/  IADD3 R9, P1, PT, R46, R41, RZ ;  /* 0x000000292e097210 */ /* 0x000fc40007f3e0ff */
[----:B------:R-:W-:Y:S02]  /*2ba0*/  SEL R3, R3, RZ, P4 ;  /* 0x000000ff03037207 */ /* 0x000fe40002000000 */
[----:B------:R-:W-:Y:S02]  /*2bb0*/  IADD3 R41, P3, PT, R10, R57, RZ ;  /* 0x000000390a297210 */ /* 0x000fe40007f7e0ff */
[----:B------:R-:W-:Y:S02]  /*2bc0*/  SEL R30, R30, RZ, P5 ;  /* 0x000000ff1e1e7207 */ /* 0x000fe40002800000 */
[----:B------:R-:W-:Y:S01]  /*2bd0*/  SEL R10, R43, RZ, P6 ;  /* 0x000000ff2b0a7207 */ /* 0x000fe20003000000 */
[----:B------:R-:W-:Y:S01]  /*2be0*/  IMAD.X R43, R3, 0x1, R44, P2 ;  /* 0x00000001032b7824 */ /* 0x000fe200010e062c */
[----:B0-----:R-:W-:Y:S01]  /*2bf0*/  LEA R2, P0, R4, UR8, 0x2 ;  /* 0x0000000804027c11 */ /* 0x001fe2000f8010ff */
[----:B------:R-:W-:Y:S01]  /*2c00*/  IMAD.X R44, R30, 0x1, R45, P1 ;  /* 0x000000011e2c7824 */ /* 0x000fe200008e062d */
[----:B------:R-:W-:Y:S01]  /*2c10*/  LEA R30, P1, R13, UR8, 0x2 ;  /* 0x000000080d1e7c11 */ /* 0x000fe2000f8210ff */
[----:B------:R-:W-:Y:S01]  /*2c20*/  IMAD.X R46, R10, 0x1, R61, P3 ;  /* 0x000000010a2e7824 */ /* 0x000fe200018e063d */
[----:B------:R-:W-:-:S02]  /*2c30*/  LEA.HI.X R3, R4, UR9, R15, 0x2, P0 ;  /* 0x0000000904037c11 */ /* 0x000fc400080f140f */
[----:B------:R-:W-:Y:S02]  /*2c40*/  LEA R4, P0, R5, UR8, 0x2 ;  /* 0x0000000805047c11 */ /* 0x000fe4000f8010ff */
[----:B------:R-:W-:Y:S02]  /*2c50*/  LEA R10, P2, R17, UR8, 0x2 ;  /* 0x00000008110a7c11 */ /* 0x000fe4000f8410ff */
[----:B------:R-:W-:Y:S01]  /*2c60*/  LEA R12, P3, R20, UR8, 0x2 ;  /* 0x00000008140c7c11 */ /* 0x000fe2000f8610ff */
[----:B------:R0:W5:Y:S01]  /*2c70*/  LDG.E R3, desc[UR10][R2.64] ;  /* 0x0000000a02037981 */ /* 0x000162000c1e1900 */
[----:B------:R-:W-:Y:S02]  /*2c80*/  LEA.HI.X R5, R5, UR9, R14, 0x2, P0 ;  /* 0x0000000905057c11 */ /* 0x000fe400080f140e */
[----:B------:R-:W-:Y:S02]  /*2c90*/  LEA.HI.X R31, R13, UR9, R16, 0x2, P1 ;  /* 0x000000090d1f7c11 */ /* 0x000fe400088f1410 */
[----:B------:R-:W-:-:S02]  /*2ca0*/  LEA.HI.X R11, R17, UR9, R18, 0x2, P2 ;  /* 0x00000009110b7c11 */ /* 0x000fc400090f1412 */
[----:B------:R-:W-:Y:S01]  /*2cb0*/  LEA R14, P0, R19, UR8, 0x2 ;  /* 0x00000008130e7c11 */ /* 0x000fe2000f8010ff */
[----:B------:R0:W5:Y:S01]  /*2cc0*/  LDG.E R5, desc[UR10][R4.64] ;  /* 0x0000000a04057981 */ /* 0x000162000c1e1900 */
[----:B------:R-:W-:Y:S02]  /*2cd0*/  LEA.HI.X R13, R20, UR9, R21, 0x2, P3 ;  /* 0x00000009140d7c11 */ /* 0x000fe400098f1415 */
[----:B------:R-:W-:Y:S01]  /*2ce0*/  LEA R18, P2, R25, UR8, 0x2 ;  /* 0x0000000819127c11 */ /* 0x000fe2000f8410ff */
[----:B------:R0:W5:Y:S01]  /*2cf0*/  LDG.E R11, desc[UR10][R10.64] ;  /* 0x0000000a0a0b7981 */ /* 0x000162000c1e1900 */
[----:B------:R-:W-:Y:S02]  /*2d00*/  LEA R16, P1, R23, UR8, 0x2 ;  /* 0x0000000817107c11 */ /* 0x000fe4000f8210ff */
[----:B------:R-:W-:Y:S01]  /*2d10*/  LEA R20, P3, R28, UR8, 0x2 ;  /* 0x000000081c147c11 */ /* 0x000fe2000f8610ff */
[----:B------:R0:W5:Y:S01]  /*2d20*/  LDG.E R13, desc[UR10][R12.64] ;  /* 0x0000000a0c0d7981 */ /* 0x000162000c1e1900 */
[----:B------:R-:W-:-:S02]  /*2d30*/  LEA.HI.X R15, R19, UR9, R22, 0x2, P0 ;  /* 0x00000009130f7c11 */ /* 0x000fc400080f1416 */
[----:B------:R-:W-:Y:S02]  /*2d40*/  LEA.HI.X R19, R25, UR9, R26, 0x2, P2 ;  /* 0x0000000919137c11 */ /* 0x000fe400090f141a */
[----:B------:R-:W-:Y:S02]  /*2d50*/  LEA R22, P0, R27, UR8, 0x2 ;  /* 0x000000081b167c11 */ /* 0x000fe4000f8010ff */
[----:B------:R-:W-:Y:S01]  /*2d60*/  LEA.HI.X R17, R23, UR9, R24, 0x2, P1 ;  /* 0x0000000917117c11 */ /* 0x000fe200088f1418 */
[----:B------:R0:W5:Y:S01]  /*2d70*/  LDG.E R15, desc[UR10][R14.64] ;  /* 0x0000000a0e0f7981 */ /* 0x000162000c1e1900 */
[----:B------:R-:W-:Y:S02]  /*2d80*/  LEA.HI.X R21, R28, UR9, R29, 0x2, P3 ;  /* 0x000000091c157c11 */ /* 0x000fe400098f141d */
[----:B------:R-:W-:Y:S01]  /*2d90*/  LEA R26, P2, R35, UR8, 0x2 ;  /* 0x00000008231a7c11 */ /* 0x000fe2000f8410ff */
[----:B------:R0:W5:Y:S01]  /*2da0*/  LDG.E R19, desc[UR10][R18.64] ;  /* 0x0000000a12137981 */ /* 0x000162000c1e1900 */
[----:B------:R-:W-:-:S02]  /*2db0*/  LEA R24, P1, R33, UR8, 0x2 ;  /* 0x0000000821187c11 */ /* 0x000fc4000f8210ff */
[C---:B------:R-:W-:Y:S01]  /*2dc0*/  LEA R28, P3, R36.reuse, UR8, 0x2 ;  /* 0x00000008241c7c11 */ /* 0x040fe2000f8610ff */
[----:B------:R0:W5:Y:S01]  /*2dd0*/  LDG.E R17, desc[UR10][R16.64] ;  /* 0x0000000a10117981 */ /* 0x000162000c1e1900 */
[----:B------:R-:W-:Y:S02]  /*2de0*/  LEA.HI.X R23, R27, UR9, R32, 0x2, P0 ;  /* 0x000000091b177c11 */ /* 0x000fe400080f1420 */
[----:B------:R-:W-:Y:S01]  /*2df0*/  LEA.HI.X R27, R35, UR9, R38, 0x2, P2 ;  /* 0x00000009231b7c11 */ /* 0x000fe200090f1426 */
[----:B------:R0:W5:Y:S01]  /*2e00*/  LDG.E R21, desc[UR10][R20.64] ;  /* 0x0000000a14157981 */ /* 0x000162000c1e1900 */
[----:B------:R-:W-:Y:S02]  /*2e10*/  LEA.HI.X R25, R33, UR9, R34, 0x2, P1 ;  /* 0x0000000921197c11 */ /* 0x000fe400088f1422 */
[----:B------:R-:W-:Y:S01]  /*2e20*/  LEA.HI.X R29, R36, UR9, R39, 0x2, P3 ;  /* 0x00000009241d7c11 */ /* 0x000fe200098f1427 */
[----:B------:R0:W5:Y:S01]  /*2e30*/  LDG.E R23, desc[UR10][R22.64] ;  /* 0x0000000a16177981 */ /* 0x000162000c1e1900 */
[----:B------:R-:W-:-:S02]  /*2e40*/  LEA R38, P0, R37, UR8, 0x2 ;  /* 0x0000000825267c11 */ /* 0x000fc4000f8010ff */
[C---:B------:R-:W-:Y:S01]  /*2e50*/  LEA R32, P1, R40.reuse, UR8, 0x2 ;  /* 0x0000000828207c11 */ /* 0x040fe2000f8210ff */
[----:B------:R0:W5:Y:S01]  /*2e60*/  LDG.E R25, desc[UR10][R24.64] ;  /* 0x0000000a18197981 */ /* 0x000162000c1e1900 */
[----:B------:R-:W-:Y:S02]  /*2e70*/  LEA R34, P2, R9, UR8, 0x2 ;  /* 0x0000000809227c11 */ /* 0x000fe4000f8410ff */
[----:B------:R-:W-:Y:S01]  /*2e80*/  LEA R36, P3, R41, UR8, 0x2 ;  /* 0x0000000829247c11 */ /* 0x000fe2000f8610ff */
[----:B------:R0:W5:Y:S01]  /*2e90*/  LDG.E R27, desc[UR10][R26.64] ;  /* 0x0000000a1a1b7981 */ /* 0x000162000c1e1900 */
[----:B------:R-:W-:Y:S02]  /*2ea0*/  LEA.HI.X R39, R37, UR9, R42, 0x2, P0 ;  /* 0x0000000925277c11 */ /* 0x000fe400080f142a */
[----:B------:R-:W-:Y:S01]  /*2eb0*/  LEA.HI.X R33, R40, UR9, R43, 0x2, P1 ;  /* 0x0000000928217c11 */ /* 0x000fe200088f142b */
[----:B------:R0:W5:Y:S01]  /*2ec0*/  LDG.E R29, desc[UR10][R28.64] ;  /* 0x0000000a1c1d7981 */ /* 0x000162000c1e1900 */
[----:B------:R-:W-:-:S02]  /*2ed0*/  LEA.HI.X R35, R9, UR9, R44, 0x2, P2 ;  /* 0x0000000909237c11 */ /* 0x000fc400090f142c */
[----:B------:R-:W-:Y:S01]  /*2ee0*/  LEA.HI.X R37, R41, UR9, R46, 0x2, P3 ;  /* 0x0000000929257c11 */ /* 0x000fe200098f142e */
[----:B------:R0:W5:Y:S04]  /*2ef0*/  LDG.E R9, desc[UR10][R30.64] ;  /* 0x0000000a1e097981 */ /* 0x000168000c1e1900 */
[----:B------:R0:W5:Y:S04]  /*2f00*/  LDG.E R33, desc[UR10][R32.64] ;  /* 0x0000000a20217981 */ /* 0x000168000c1e1900 */
[----:B------:R0:W5:Y:S04]  /*2f10*/  LDG.E R35, desc[UR10][R34.64] ;  /* 0x0000000a22237981 */ /* 0x000168000c1e1900 */
[----:B------:R0:W5:Y:S04]  /*2f20*/  LDG.E R31, desc[UR10][R38.64] ;  /* 0x0000000a261f7981 */ /* 0x000168000c1e1900 */
[----:B------:R0:W5:Y:S02]  /*2f30*/  LDG.E R37, desc[UR10][R36.64] ;  /* 0x0000000a24257981 */ /* 0x000164000c1e1900 */
.L_x_4:
[----:B------:R-:W-:Y:S01]  /*2f40*/  BAR.SYNC.DEFER_BLOCKING 0x0 ;  /* 0x0000000000007b1d */ /* 0x000fe20000010000 */
[----:B0-----:R-:W-:-:S07]  /*2f50*/  IMAD R2, R0, 0x11, RZ ;  /* 0x0000001100027824 */ /* 0x001fce00078e02ff */
[----:B------:R-:W-:Y:S01]  /*2f60*/  PREEXIT ;  /* 0x000000000000782d */ /* 0x000fe20000000000 */
[----:B------:R-:W-:Y:S01]  /*2f70*/  VIADD R45, R6, UR5 ;  /* 0x00000005062d7c36 */ /* 0x000fe20008000000 */
[----:B------:R-:W-:Y:S01]  /*2f80*/  ULEA UR8, UR5, UR4, 0x2 ;  /* 0x0000000405087291 */ /* 0x000fe2000f8e10ff */
[----:B------:R-:W-:Y:S03]  /*2f90*/  BSSY.RECONVERGENT B0, `(.L_x_5) ;  /* 0x0000017000007945 */ /* 0x000fe60003800200 */
[----:B-1----:R-:W-:-:S04]  /*2fa0*/  VIMNMX R39, PT, PT, R45, R2, PT ;  /* 0x000000022d277248 */ /* 0x002fc80003fe0100 */
[C---:B------:R-:W-:Y:S01]  /*2fb0*/  ISETP.GE.AND P0, PT, R39.reuse, R6, PT ;  /* 0x000000062700720c */ /* 0x040fe20003f06270 */
[C---:B------:R-:W-:Y:S01]  /*2fc0*/  IMAD.IADD R6, R39.reuse, 0x1, -R6 ;  /* 0x0000000127067824 */ /* 0x040fe200078e0a06 */
[----:B------:R-:W-:-:S04]  /*2fd0*/  VIMNMX R2, PT, PT, R39, UR5, PT ;  /* 0x0000000527027c48 */ /* 0x000fc8000bfe0100 */
[----:B------:R-:W-:-:S04]  /*2fe0*/  SEL R6, R6, RZ, P0 ;  /* 0x000000ff06067207 */ /* 0x000fc80000000000 */
[----:B------:R-:W-:-:S13]  /*2ff0*/  ISETP.GE.AND P0, PT, R6, R2, PT ;  /* 0x000000020600720c */ /* 0x000fda0003f06270 */
[----:B------:R-:W-:Y:S05]  /*3000*/  @P0 BRA `(.L_x_6) ;  /* 0x00000000003c0947 */ /* 0x000fea0003800000 */
.L_x_7:
[----:B------:R-:W-:-:S05]  /*3010*/  IMAD.IADD R4, R2, 0x1, -R6 ;  /* 0x0000000102047824 */ /* 0x000fca00078e0a06 */
[----:B------:R-:W-:-:S04]  /*3020*/  LEA.HI R41, R4, R4, RZ, 0x1 ;  /* 0x0000000404297211 */ /* 0x000fc800078f08ff */
[----:B------:R-:W-:-:S04]  /*3030*/  LEA.HI.SX32 R41, R41, R6, 0x1f ;  /* 0x0000000629297211 */ /* 0x000fc800078ffaff */
[----:B------:R-:W-:Y:S02]  /*3040*/  LOP3.LUT R10, RZ, R41, RZ, 0x33, !PT ;  /* 0x00000029ff0a7212 */ /* 0x000fe400078e33ff */
[----:B------:R-:W-:-:S03]  /*3050*/  LEA R4, R41, UR4, 0x2 ;  /* 0x0000000429047c11 */ /* 0x000fc6000f8e10ff */
[----:B------:R-:W-:-:S03]  /*3060*/  IMAD.IADD R10, R39, 0x1, R10 ;  /* 0x00000001270a7824 */ /* 0x000fc600078e020a */
[----:B------:R-:W0:Y:S02]  /*3070*/  LDS R4, [R4] ;  /* 0x0000000004047984 */ /* 0x000e240000000800 */
[----:B------:R-:W-:-:S06]  /*3080*/  LEA R10, R10, UR8, 0x2 ;  /* 0x000000080a0a7c11 */ /* 0x000fcc000f8e10ff */
[----:B------:R-:W1:Y:S01]  /*3090*/  LDS R10, [R10] ;  /* 0x000000000a0a7984 */ /* 0x000e620000000800 */
[----:B0-----:R-:W-:-:S04]  /*30a0*/  ISETP.GT.AND P0, PT, R4, RZ, PT ;  /* 0x000000ff0400720c */ /* 0x001fc80003f04270 */
[----:B-1----:R-:W-:-:S04]  /*30b0*/  ISETP.LT.AND P0, PT, R10, RZ, P0 ;  /* 0x000000ff0a00720c */ /* 0x002fc80000701270 */
[----:B------:R-:W-:-:S09]  /*30c0*/  SEL R2, R2, R41, P0 ;  /* 0x0000002902027207 */ /* 0x000fd20000000000 */
[----:B------:R-:W-:-:S05]  /*30d0*/  @P0 VIADD R6, R41, 0x1 ;  /* 0x0000000129060836 */ /* 0x000fca0000000000 */
[----:B------:R-:W-:-:S13]  /*30e0*/  ISETP.GE.AND P0, PT, R6, R2, PT ;  /* 0x000000020600720c */ /* 0x000fda0003f06270 */
[----:B------:R-:W-:Y:S05]  /*30f0*/  @!P0 BRA `(.L_x_7) ;  /* 0xfffffffc00c48947 */ /* 0x000fea000383ffff */
.L_x_6:
[----:B------:R-:W-:Y:S05]  /*3100*/  BSYNC.RECONVERGENT B0 ;  /* 0x0000000000007941 */ /* 0x000fea0003800200 */
.L_x_5:
[----:B------:R-:W-:Y:S01]  /*3110*/  IMAD.IADD R39, R39, 0x1, -R6 ;  /* 0x0000000127277824 */ /* 0x000fe200078e0a06 */
[----:B------:R-:W-:Y:S01]  /*3120*/  LEA R4, R6, UR4, 0x2 ;  /* 0x0000000406047c11 */ /* 0x000fe2000f8e10ff */
[----:B------:R-:W-:Y:S01]  /*3130*/  BSSY.RECONVERGENT B0, `(.L_x_8) ;  /* 0x000000c000007945 */ /* 0x000fe20003800200 */
[----:B------:R-:W-:Y:S01]  /*3140*/  PLOP3.LUT P4, PT, PT, PT, PT, 0x8, 0x80 ;  /* 0x000000000080781c */ /* 0x000fe20003f8e170 */
[C---:B------:R-:W-:Y:S01]  /*3150*/  VIADD R38, R39.reuse, UR5 ;  /* 0x0000000527267c36 */ /* 0x040fe20008000000 */
[----:B------:R-:W-:Y:S01]  /*3160*/  LEA R2, R39, UR8, 0x2 ;  /* 0x0000000827027c11 */ /* 0x000fe2000f8e10ff */
[----:B------:R0:W1:Y:S03]  /*3170*/  LDS R43, [R4] ;  /* 0x00000000042b7984 */ /* 0x0000660000000800 */
[----:B------:R-:W-:Y:S01]  /*3180*/  ISETP.GE.AND P0, PT, R38, R45, PT ;  /* 0x0000002d2600720c */ /* 0x000fe20003f06270 */
[----:B------:R0:W2:-:S12]  /*3190*/  LDS R42, [R2] ;  /* 0x00000000022a7984 */ /* 0x0000980000000800 */
[----:B0-----:R-:W-:Y:S05]  /*31a0*/  @P0 BRA `(.L_x_9) ;  /* 0x0000000000100947 */ /* 0x001fea0003800000 */
[----:B------:R-:W-:Y:S02]  /*31b0*/  ISETP.GE.AND P0, PT, R6, UR5, PT ;  /* 0x0000000506007c0c */ /* 0x000fe4000bf06270 */
[----:B------:R-:W-:-:S11]  /*31c0*/  PLOP3.LUT P4, PT, PT, PT, PT, 0x80, 0x8 ;  /* 0x000000000008781c */ /* 0x000fd60003f8f070 */
[----:B-1----:R-:W-:-:S04]  /*31d0*/  @!P0 ISETP.GE.AND P1, PT, R43, 0x1, PT ;  /* 0x000000012b00880c */ /* 0x002fc80003f26270 */
[----:B--2---:R-:W-:-:S13]  /*31e0*/  @!P0 ISETP.GT.OR P4, PT, R42, -0x1, !P1 ;  /* 0xffffffff2a00880c */ /* 0x004fda0004f84670 */
.L_x_9:
[----:B------:R-:W-:Y:S05]  /*31f0*/  BSYNC.RECONVERGENT B0 ;  /* 0x0000000000007941 */ /* 0x000fea0003800200 */
.L_x_8:
[----:B-12---:R-:W-:Y:S01]  /*3200*/  SEL R28, R42, R43, P4 ;  /* 0x0000002b2a1c7207 */ /* 0x006fe20002000000 */
[----:B------:R-:W-:Y:S01]  /*3210*/  VIADD R10, R38, 0x1 ;  /* 0x00000001260a7836 */ /* 0x000fe20000000000 */
[----:B------:R0:W1:Y:S01]  /*3220*/  @P4 LDS R42, [R2+0x4] ;  /* 0x00000400022a4984 */ /* 0x0000620000000800 */
[----:B------:R-:W-:Y:S01]  /*3230*/  @!P4 IMAD.MOV R10, RZ, RZ, R38 ;  /* 0x000000ffff0ac224 */ /* 0x000fe200078e0226 */
[----:B------:R-:W-:Y:S01]  /*3240*/  BSSY.RECONVERGENT B0, `(.L_x_10) ;  /* 0x000000d000007945 */ /* 0x000fe20003800200 */
[----:B------:R-:W-:Y:S01]  /*3250*/  VIADD R39, R6, 0x1 ;  /* 0x0000000106277836 */ /* 0x000fe20000000000 */
[----:B------:R0:W2:Y:S01]  /*3260*/  @!P4 LDS R43, [R4+0x4] ;  /* 0x00000400042bc984 */ /* 0x0000a20000000800 */
[----:B------:R-:W-:Y:S01]  /*3270*/  @P4 IMAD.MOV R39, RZ, RZ, R6 ;  /* 0x000000ffff274224 */ /* 0x000fe200078e0206 */
[C---:B------:R-:W-:Y:S01]  /*3280*/  ISETP.GE.AND P0, PT, R10.reuse, R45, PT ;  /* 0x0000002d0a00720c */ /* 0x040fe20003f06270 */
[----:B------:R-:W-:Y:S01]  /*3290*/  VIADD R40, R10, 0x1 ;  /* 0x000000010a287836 */ /* 0x000fe20000000000 */
[----:B------:R-:W-:Y:S01]  /*32a0*/  PLOP3.LUT P5, PT, PT, PT, PT, 0x8, 0x80 ;  /* 0x000000000080781c */ /* 0x000fe20003fae170 */
[----:B------:R-:W-:-:S10]  /*32b0*/  VIADD R51, R39, 0x1 ;  /* 0x0000000127337836 */ /* 0x000fd40000000000 */
[----:B0-----:R-:W-:Y:S05]  /*32c0*/  @P0 BRA `(.L_x_11) ;  /* 0x0000000000100947 */ /* 0x001fea0003800000 */
[----:B------:R-:W-:Y:S02]  /*32d0*/  ISETP.GE.AND P0, PT, R39, UR5, PT ;  /* 0x0000000527007c0c */ /* 0x000fe4000bf06270 */
[----:B------:R-:W-:-:S11]  /*32e0*/  PLOP3.LUT P5, PT, PT, PT, PT, 0x80, 0x8 ;  /* 0x000000000008781c */ /* 0x000fd60003faf070 */
[----:B--2---:R-:W-:-:S04]  /*32f0*/  @!P0 ISETP.GE.AND P1, PT, R43, 0x1, PT ;  /* 0x000000012b00880c */ /* 0x004fc80003f26270 */
[----:B-1----:R-:W-:-:S13]  /*3300*/  @!P0 ISETP.GT.OR P5, PT, R42, -0x1, !P1 ;  /* 0xffffffff2a00880c */ /* 0x002fda0004fa4670 */
.L_x_11:
[----:B------:R-:W-:Y:S05]  /*3310*/  BSYNC.RECONVERGENT B0 ;  /* 0x0000000000007941 */ /* 0x000fea0003800200 */
.L_x_10:
[----:B------:R-:W-:Y:S01]  /*3320*/  @P5 IMAD.MOV R51, RZ, RZ, R39 ;  /* 0x000000ffff335224 */ /* 0x000fe200078e0227 */
[----:B-12---:R-:W-:Y:S01]  /*3330*/  SEL R26, R42, R43, P5 ;  /* 0x0000002b2a1a7207 */ /* 0x006fe20002800000 */
[----:B------:R-:W-:Y:S01]  /*3340*/  @!P5 IMAD.MOV R40, RZ, RZ, R10 ;  /* 0x000000ffff28d224 */ /* 0x000fe200078e020a */
[----:B------:R-:W-:Y:S01]  /*3350*/  BSSY.RECONVERGENT B0, `(.L_x_12) ;  /* 0x000000e000007945 */ /* 0x000fe20003800200 */
[C---:B------:R-:W-:Y:S01]  /*3360*/  VIADD R41, R51.reuse, 0x1 ;  /* 0x0000000133297836 */ /* 0x040fe20000000000 */
[----:B------:R-:W-:Y:S01]  /*3370*/  @!P5 LEA R2, R51, UR4, 0x2 ;  /* 0x000000043302dc11 */ /* 0x000fe2000f8e10ff */
[C---:B------:R-:W-:Y:S01]  /*3380*/  VIADD R4, R40.reuse, 0x1 ;  /* 0x0000000128047836 */ /* 0x040fe20000000000 */
[C---:B------:R-:W-:Y:S02]  /*3390*/  @P5 LEA R12, R40.reuse, UR4, 0x2 ;  /* 0x00000004280c5c11 */ /* 0x040fe4000f8e10ff */
[----:B------:R-:W-:Y:S01]  /*33a0*/  ISETP.GE.AND P0, PT, R40, R45, PT ;  /* 0x0000002d2800720c */ /* 0x000fe20003f06270 */
[----:B------:R0:W1:Y:S01]  /*33b0*/  @!P5 LDS R43, [R2] ;  /* 0x00000000022bd984 */ /* 0x0000620000000800 */
[----:B------:R-:W-:-:S03]  /*33c0*/  PLOP3.LUT P3, PT, PT, PT, PT, 0x8, 0x80 ;  /* 0x000000000080781c */ /* 0x000fc60003f6e170 */
[----:B------:R0:W2:Y:S08]  /*33d0*/  @P5 LDS R42, [R12] ;  /* 0x000000000c2a5984 */ /* 0x0000b00000000800 */
[----:B0-----:R-:W-:Y:S05]  /*33e0*/  @P0 BRA `(.L_x_13) ;  /* 0x0000000000100947 */ /* 0x001fea0003800000 */
[----:B------:R-:W-:Y:S02]  /*33f0*/  ISETP.GE.AND P0, PT, R51, UR5, PT ;  /* 0x0000000533007c0c */ /* 0x000fe4000bf06270 */
[----:B------:R-:W-:-:S11]  /*3400*/  PLOP3.LUT P3, PT, PT, PT, PT, 0x80, 0x8 ;  /* 0x000000000008781c */ /* 0x000fd60003f6f070 */
[----:B-1----:R-:W-:-:S04]  /*3410*/  @!P0 ISETP.GE.AND P1, PT, R43, 0x1, PT ;  /* 0x000000012b00880c */ /* 0x002fc80003f26270 */
[----:B--2---:R-:W-:-:S13]  /*3420*/  @!P0 ISETP.GT.OR P3, PT, R42, -0x1, !P1 ;  /* 0xffffffff2a00880c */ /* 0x004fda0004f64670 */
.L_x_13:
[----:B------:R-:W-:Y:S05]  /*3430*/  BSYNC.RECONVERGENT B0 ;  /* 0x0000000000007941 */ /* 0x000fea0003800200 */
.L_x_12:
        /* <DEDUP_REMOVED lines=17> */
.L_x_15:
[----:B------:R-:W-:Y:S05]  /*3550*/  BSYNC.RECONVERGENT B0 ;  /* 0x0000000000007941 */ /* 0x000fea0003800200 */
.L_x_14:
        /* <DEDUP_REMOVED lines=17> */
.L_x_17:
[----:B------:R-:W-:Y:S05]  /*3670*/  BSYNC.RECONVERGENT B0 ;  /* 0x0000000000007941 */ /* 0x000fea0003800200 */
.L_x_16:
[----:B------:R-:W-:Y:S01]  /*3680*/  @P1 IMAD.MOV R53, RZ, RZ, R55 ;  /* 0x000000ffff351224 */ /* 0x000fe200078e0237 */
[----:B-12---:R-:W-:Y:S01]  /*3690*/  SEL R32, R42, R43, P1 ;  /* 0x0000002b2a207207 */ /* 0x006fe20000800000 */
[----:B------:R-:W-:Y:S01]  /*36a0*/  @!P1 IMAD.MOV R14, RZ, RZ, R2 ;  /* 0x000000ffff0e9224 */ /* 0x000fe200078e0202 */
[----:B------:R-:W-:Y:S01]  /*36b0*/  BSSY.RECONVERGENT B0, `(.L_x_18) ;  /* 0x000000e000007945 */ /* 0x000fe20003800200 */
[----:B------:R-:W-:Y:S02]  /*36c0*/  PLOP3.LUT P0, PT, PT, PT, PT, 0x8, 0x80 ;  /* 0x000000000080781c */ /* 0x000fe40003f0e170 */
[----:B------:R-:W-:Y:S02]  /*36d0*/  @!P1 LEA R12, R53, UR4, 0x2 ;  /* 0x00000004350c9c11 */ /* 0x000fe4000f8e10ff */
[C---:B------:R-:W-:Y:S02]  /*36e0*/  @P1 LEA R16, R14.reuse, UR4, 0x2 ;  /* 0x000000040e101c11 */ /* 0x040fe4000f8e10ff */
[----:B------:R-:W-:Y:S01]  /*36f0*/  ISETP.GE.AND P6, PT, R14, R45, PT ;  /* 0x0000002d0e00720c */ /* 0x000fe20003fc6270 */
[----:B------:R0:W1:Y:S04]  /*3700*/  @!P1 LDS R43, [R12] ;  /* 0x000000000c2b9984 */ /* 0x0000680000000800 */
[----:B------:R0:W2:Y:S08]  /*3710*/  @P1 LDS R42, [R16] ;  /* 0x00000000102a1984 */ /* 0x0000b00000000800 */
[----:B0-----:R-:W-:Y:S05]  /*3720*/  @P6 BRA `(.L_x_19) ;  /* 0x0000000000186947 */ /* 0x001fea0003800000 */
[----:B------:R-:W-:Y:S02]  /*3730*/  ISETP.GE.AND P6, PT, R53, UR5, PT ;  /* 0x0000000535007c0c */ /* 0x000fe4000bfc6270 */
[----:B------:R-:W-:Y:S02]  /*3740*/  P2R R12, PR, RZ, 0x2 ;  /* 0x00000002ff0c7803 */ /* 0x000fe40000000000 */
[----:B------:R-:W-:-:S09]  /*3750*/  PLOP3.LUT P0, PT, PT, PT, PT, 0x80, 0x8 ;  /* 0x000000000008781c */ /* 0x000fd20003f0f070 */
[----:B-1----:R-:W-:-:S04]  /*3760*/  @!P6 ISETP.GE.AND P1, PT, R43, 0x1, PT ;  /* 0x000000012b00e80c */ /* 0x002fc80003f26270 */
[----:B--2---:R-:W-:Y:S02]  /*3770*/  @!P6 ISETP.GT.OR P0, PT, R42, -0x1, !P1 ;  /* 0xffffffff2a00e80c */ /* 0x004fe40004f04670 */
[----:B------:R-:W-:-:S13]  /*3780*/  ISETP.NE.AND P1, PT, R12, RZ, PT ;  /* 0x000000ff0c00720c */ /* 0x000fda0003f25270 */
.L_x_19:
[----:B------:R-:W-:Y:S05]  /*3790*/  BSYNC.RECONVERGENT B0 ;  /* 0x0000000000007941 */ /* 0x000fea0003800200 */
.L_x_18:
[----:B------:R-:W-:Y:S01]  /*37a0*/  VIADD R16, R53, 0x1 ;  /* 0x0000000135107836 */ /* 0x000fe20000000000 */
[----:B-12---:R-:W-:Y:S01]  /*37b0*/  SEL R34, R42, R43, P0 ;  /* 0x0000002b2a227207 */ /* 0x006fe20000000000 */
[----:B------:R-:W-:Y:S01]  /*37c0*/  VIADD R49, R14, 0x1 ;  /* 0x000000010e317836 */ /* 0x000fe20000000000 */
[----:B------:R-:W-:Y:S01]  /*37d0*/  P2R R18, PR, RZ, 0x2 ;  /* 0x00000002ff127803 */ /* 0x000fe20000000000 */
[----:B------:R-:W-:Y:S01]  /*37e0*/  @P0 IMAD.MOV R16, RZ, RZ, R53 ;  /* 0x000000ffff100224 */ /* 0x000fe200078e0235 */
[----:B------:R-:W-:Y:S01]  /*37f0*/  PLOP3.LUT P1, PT, PT, PT, PT, 0x8, 0x80 ;  /* 0x000000000080781c */ /* 0x000fe20003f2e170 */
[----:B------:R-:W-:Y:S01]  /*3800*/  @!P0 IMAD.MOV R49, RZ, RZ, R14 ;  /* 0x000000ffff318224 */ /* 0x000fe200078e020e */
[----:B------:R-:W-:Y:S01]  /*3810*/  LOP3.LUT R7, R7, 0xfffffffd, RZ, 0xc0, !PT ;  /* 0xfffffffd07077812 */ /* 0x000fe200078ec0ff */
[----:B------:R-:W-:Y:S01]  /*3820*/  BSSY.RECONVERGENT B0, `(.L_x_20) ;  /* 0x0000013000007945 */ /* 0x000fe20003800200 */
[----:B------:R-:W-:Y:S02]  /*3830*/  @!P0 LEA R12, R16, UR4, 0x2 ;  /* 0x00000004100c8c11 */ /* 0x000fe4000f8e10ff */
[----:B------:R-:W-:-:S02]  /*3840*/  @P0 LEA R20, R49, UR4, 0x2 ;  /* 0x0000000431140c11 */ /* 0x000fc4000f8e10ff */
[----:B------:R-:W-:Y:S01]  /*3850*/  ISETP.GE.AND P6, PT, R49, R45, PT ;  /* 0x0000002d3100720c */ /* 0x000fe20003fc6270 */
[----:B------:R0:W1:Y:S04]  /*3860*/  @!P0 LDS R43, [R12] ;  /* 0x000000000c2b8984 */ /* 0x0000680000000800 */
[----:B------:R0:W2:Y:S01]  /*3870*/  @P0 LDS R42, [R20] ;  /* 0x00000000142a0984 */ /* 0x0000a20000000800 */
[----:B------:R-:W-:Y:S02]  /*3880*/  @P1 LOP3.LUT R7, R7, 0x2, RZ, 0xfc, !PT ;  /* 0x0000000207071812 */ /* 0x000fe400078efcff */
[----:B------:R-:W-:-:S05]  /*3890*/  ISETP.NE.AND P1, PT, R18, RZ, PT ;  /* 0x000000ff1200720c */ /* 0x000fca0003f25270 */
[----:B0-----:R-:W-:Y:S08]  /*38a0*/  @P6 BRA `(.L_x_21) ;  /* 0x0000000000286947 */ /* 0x001ff00003800000 */
[----:B------:R-:W-:Y:S02]  /*38b0*/  ISETP.GE.AND P6, PT, R16, UR5, PT ;  /* 0x0000000510007c0c */ /* 0x000fe4000bfc6270 */
[----:B------:R-:W-:Y:S02]  /*38c0*/  P2R R12, PR, RZ, 0x2 ;  /* 0x00000002ff0c7803 */ /* 0x000fe40000000000 */
[----:B------:R-:W-:Y:S02]  /*38d0*/  P2R R18, PR, RZ, 0x1 ;  /* 0x00000001ff127803 */ /* 0x000fe40000000000 */
[----:B------:R-:W-:Y:S02]  /*38e0*/  PLOP3.LUT P0, PT, PT, PT, PT, 0x80, 0x8 ;  /* 0x000000000008781c */ /* 0x000fe40003f0f070 */
[----:B------:R-:W-:-:S05]  /*38f0*/  LOP3.LUT R7, R7, 0xfffffffd, RZ, 0xc0, !PT ;  /* 0xfffffffd07077812 */ /* 0x000fca00078ec0ff */
[----:B-1----:R-:W-:-:S04]  /*3900*/  @!P6 ISETP.GE.AND P1, PT, R43, 0x1, PT ;  /* 0x000000012b00e80c */ /* 0x002fc80003f26270 */
[----:B--2---:R-:W-:Y:S02]  /*3910*/  @!P6 ISETP.GT.OR P0, PT, R42, -0x1, !P1 ;  /* 0xffffffff2a00e80c */ /* 0x004fe40004f04670 */
[----:B------:R-:W-:-:S11]  /*3920*/  ISETP.NE.AND P1, PT, R12, RZ, PT ;  /* 0x000000ff0c00720c */ /* 0x000fd60003f25270 */
[----:B------:R-:W-:Y:S02]  /*3930*/  @P0 LOP3.LUT R7, R7, 0x2, RZ, 0xfc, !PT ;  /* 0x0000000207070812 */ /* 0x000fe400078efcff */
[----:B------:R-:W-:-:S13]  /*3940*/  ISETP.NE.AND P0, PT, R18, RZ, PT ;  /* 0x000000ff1200720c */ /* 0x000fda0003f05270 */
.L_x_21:
[----:B------:R-:W-:Y:S05]  /*3950*/  BSYNC.RECONVERGENT B0 ;  /* 0x0000000000007941 */ /* 0x000fea0003800200 */
.L_x_20:
[----:B------:R-:W-:Y:S01]  /*3960*/  LOP3.LUT P6, RZ, R7, 0x2, RZ, 0xc0, !PT ;  /* 0x0000000207ff7812 */ /* 0x000fe200078cc0ff */
[----:B------:R-:W-:Y:S01]  /*3970*/  VIADD R18, R16, 0x1 ;  /* 0x0000000110127836 */ /* 0x000fe20000000000 */
[----:B------:R-:W-:Y:S01]  /*3980*/  BSSY.RECONVERGENT B0, `(.L_x_22) ;  /* 0x0000013000007945 */ /* 0x000fe20003800200 */
[----:B------:R-:W-:Y:S01]  /*3990*/  VIADD R46, R49, 0x1 ;  /* 0x00000001312e7836 */ /* 0x000fe20000000000 */
[----:B-12---:R-:W-:Y:S02]  /*39a0*/  SEL R36, R42, R43, P6 ;  /* 0x0000002b2a247207 */ /* 0x006fe40003000000 */
[----:B------:R-:W-:Y:S02]  /*39b0*/  SEL R12, R38, R6, P4 ;  /* 0x00000006260c7207 */ /* 0x000fe40002000000 */
[----:B------:R-:W-:-:S05]  /*39c0*/  PLOP3.LUT P4, PT, PT, PT, PT, 0x8, 0x80 ;  /* 0x000000000080781c */ /* 0x000fca0003f8e170 */
[----:B------:R-:W-:Y:S02]  /*39d0*/  @P6 IMAD.MOV R18, RZ, RZ, R16 ;  /* 0x000000ffff126224 */ /* 0x000fe400078e0210 */
[----:B------:R-:W-:-:S03]  /*39e0*/  @!P6 IMAD.MOV R46, RZ, RZ, R49 ;  /* 0x000000ffff2ee224 */ /* 0x000fc600078e0231 */
[----:B------:R-:W-:Y:S02]  /*39f0*/  @!P6 LEA R20, R18, UR4, 0x2 ;  /* 0x000000041214ec11 */ /* 0x000fe4000f8e10ff */
[----:B------:R-:W-:-:S03]  /*3a00*/  @P6 LEA R22, R46, UR4, 0x2 ;  /* 0x000000042e166c11 */ /* 0x000fc6000f8e10ff */
[----:B------:R0:W1:Y:S04]  /*3a10*/  @!P6 LDS R43, [R20] ;  /* 0x00000000142be984 */ /* 0x0000680000000800 */
[----:B------:R0:W2:Y:S01]  /*3a20*/  @P6 LDS R42, [R22] ;  /* 0x00000000162a6984 */ /* 0x0000a20000000800 */
[----:B------:R-:W-:-:S13]  /*3a30*/  ISETP.GE.AND P6, PT, R46, R45, PT ;  /* 0x0000002d2e00720c */ /* 0x000fda0003fc6270 */
[----:B0-----:R-:W-:Y:S05]  /*3a40*/  @P6 BRA `(.L_x_23) ;  /* 0x0000000000186947 */ /* 0x001fea0003800000 */
[----:B------:R-:W-:Y:S02]  /*3a50*/  ISETP.GE.AND P6, PT, R18, UR5, PT ;  /* 0x0000000512007c0c */ /* 0x000fe4000bfc6270 */
[----:B------:R-:W-:Y:S02]  /*3a60*/  P2R R6, PR, RZ, 0x1 ;  /* 0x00000001ff067803 */ /* 0x000fe40000000000 */
[----:B------:R-:W-:-:S09]  /*3a70*/  PLOP3.LUT P4, PT, PT, PT, PT, 0x80, 0x8 ;  /* 0x000000000008781c */ /* 0x000fd20003f8f070 */
[----:B-1----:R-:W-:-:S04]  /*3a80*/  @!P6 ISETP.GE.AND P0, PT, R43, 0x1, PT ;  /* 0x000000012b00e80c */ /* 0x002fc80003f06270 */
[----:B--2---:R-:W-:Y:S02]  /*3a90*/  @!P6 ISETP.GT.OR P4, PT, R42, -0x1, !P0 ;  /* 0xffffffff2a00e80c */ /* 0x004fe40004784670 */
[----:B------:R-:W-:-:S13]  /*3aa0*/  ISETP.NE.AND P0, PT, R6, RZ, PT ;  /* 0x000000ff0600720c */ /* 0x000fda0003f05270 */
.L_x_23:
[----:B------:R-:W-:Y:S05]  /*3ab0*/  BSYNC.RECONVERGENT B0 ;  /* 0x0000000000007941 */ /* 0x000fea0003800200 */
.L_x_22:
[----:B------:R-:W-:Y:S01]  /*3ac0*/  VIADD R20, R18, 0x1 ;  /* 0x0000000112147836 */ /* 0x000fe20000000000 */
[----:B-12---:R-:W-:Y:S01]  /*3ad0*/  SEL R38, R42, R43, P4 ;  /* 0x0000002b2a267207 */ /* 0x006fe20002000000 */
[----:B------:R-:W-:Y:S01]  /*3ae0*/  VIADD R22, R46, 0x1 ;  /* 0x000000012e167836 */ /* 0x000fe20000000000 */
[----:B------:R-:W-:Y:S01]  /*3af0*/  BSSY.RECONVERGENT B0, `(.L_x_24) ;  /* 0x0000011000007945 */ /* 0x000fe20003800200 */
[----:B------:R-:W-:Y:S01]  /*3b00*/  @P4 IMAD.MOV R20, RZ, RZ, R18 ;  /* 0x000000ffff144224 */ /* 0x000fe200078e0212 */
[----:B------:R-:W-:Y:S01]  /*3b10*/  SEL R10, R10, R39, P5 ;  /* 0x000000270a0a7207 */ /* 0x000fe20002800000 */
[----:B------:R-:W-:Y:S01]  /*3b20*/  @!P4 IMAD.MOV R22, RZ, RZ, R46 ;  /* 0x000000ffff16c224 */ /* 0x000fe200078e022e */
[----:B------:R-:W-:Y:S02]  /*3b30*/  PLOP3.LUT P5, PT, PT, PT, PT, 0x8, 0x80 ;  /* 0x000000000080781c */ /* 0x000fe40003fae170 */
[----:B------:R-:W-:Y:S02]  /*3b40*/  @!P4 LEA R6, R20, UR4, 0x2 ;  /* 0x000000041406cc11 */ /* 0x000fe4000f8e10ff */
[----:B------:R-:W-:-:S02]  /*3b50*/  @P4 LEA R44, R22, UR4, 0x2 ;  /* 0x00000004162c4c11 */ /* 0x000fc4000f8e10ff */
        /* <DEDUP_REMOVED lines=10> */
.L_x_25:
[----:B------:R-:W-:Y:S05]  /*3c00*/  BSYNC.RECONVERGENT B0 ;  /* 0x0000000000007941 */ /* 0x000fea0003800200 */
.L_x_24:
[----:B------:R-:W-:Y:S01]  /*3c10*/  VIADD R47, R20, 0x1 ;  /* 0x00000001142f7836 */ /* 0x000fe20000000000 */
[----:B-12---:R-:W-:Y:S01]  /*3c20*/  SEL R39, R42, R43, P5 ;  /* 0x0000002b2a277207 */ /* 0x006fe20002800000 */
[----:B------:R-:W-:Y:S01]  /*3c30*/  VIADD R48, R22, 0x1 ;  /* 0x0000000116307836 */ /* 0x000fe20000000000 */
[----:B------:R-:W-:Y:S01]  /*3c40*/  SEL R6, R40, R51, P3 ;  /* 0x0000003328067207 */ /* 0x000fe20001800000 */
        /* <DEDUP_REMOVED lines=10> */
[----:B------:R-:W-:-:S07]  /*3cf0*/  @P6 LOP3.LUT R7, R7, 0x1, RZ, 0xfc, !PT ;  /* 0x0000000107076812 */ /* 0x000fce00078efcff */
[----:B0-----:R-:W-:Y:S05]  /*3d00*/  @P3 BRA `(.L_x_27) ;  /* 0x0000000000203947 */ /* 0x001fea0003800000 */
[----:B------:R-:W-:Y:S02]  /*3d10*/  ISETP.GE.AND P3, PT, R47, UR5, PT ;  /* 0x000000052f007c0c */ /* 0x000fe4000bf66270 */
[----:B------:R-:W-:Y:S02]  /*3d20*/  P2R R40, PR, RZ, 0x1 ;  /* 0x00000001ff287803 */ /* 0x000fe40000000000 */
[----:B------:R-:W-:Y:S02]  /*3d30*/  PLOP3.LUT P0, PT, PT, PT, PT, 0x80, 0x8 ;  /* 0x000000000008781c */ /* 0x000fe40003f0f070 */
[----:B------:R-:W-:-:S07]  /*3d40*/  LOP3.LUT R7, R7, 0xfffffffe, RZ, 0xc0, !PT ;  /* 0xfffffffe07077812 */ /* 0x000fce00078ec0ff */
[----:B-1----:R-:W-:-:S04]  /*3d50*/  @!P3 ISETP.GE.AND P6, PT, R43, 0x1, PT ;  /* 0x000000012b00b80c */ /* 0x002fc80003fc6270 */
[----:B--2---:R-:W-:-:S13]  /*3d60*/  @!P3 ISETP.GT.OR P0, PT, R42, -0x1, !P6 ;  /* 0xffffffff2a00b80c */ /* 0x004fda0007704670 */
[----:B------:R-:W-:Y:S02]  /*3d70*/  @P0 LOP3.LUT R7, R7, 0x1, RZ, 0xfc, !PT ;  /* 0x0000000107070812 */ /* 0x000fe400078efcff */
[----:B------:R-:W-:-:S13]  /*3d80*/  ISETP.NE.AND P0, PT, R40, RZ, PT ;  /* 0x000000ff2800720c */ /* 0x000fda0003f05270 */
.L_x_27:
[----:B------:R-:W-:Y:S05]  /*3d90*/  BSYNC.RECONVERGENT B0 ;  /* 0x0000000000007941 */ /* 0x000fea0003800200 */
.L_x_26:
[----:B------:R-:W-:Y:S01]  /*3da0*/  LOP3.LUT P3, RZ, R7, 0x1, RZ, 0xc0, !PT ;  /* 0x0000000107ff7812 */ /* 0x000fe2000786c0ff */
[----:B------:R-:W-:Y:S01]  /*3db0*/  VIADD R51, R48, 0x1 ;  /* 0x0000000130337836 */ /* 0x000fe20000000000 */
[----:B------:R-:W-:Y:S01]  /*3dc0*/  SEL R4, R4, R41, P2 ;  /* 0x0000002904047207 */ /* 0x000fe20001000000 */
[----:B------:R-:W-:Y:S01]  /*3dd0*/  VIADD R50, R47, 0x1 ;  /* 0x000000012f327836 */ /* 0x000fe20000000000 */
[----:B------:R-:W-:Y:S01]  /*3de0*/  BSSY.RECONVERGENT B0, `(.L_x_28) ;  /* 0x000000f000007945 */ /* 0x000fe20003800200 */
[----:B-12---:R-:W-:-:S08]  /*3df0*/  SEL R40, R42, R43, P3 ;  /* 0x0000002b2a287207 */ /* 0x006fd00001800000 */
[----:B------:R-:W-:Y:S02]  /*3e00*/  @!P3 IMAD.MOV R51, RZ, RZ, R48 ;  /* 0x000000ffff33b224 */ /* 0x000fe400078e0230 */
[----:B------:R-:W-:-:S03]  /*3e10*/  @P3 IMAD.MOV R50, RZ, RZ, R47 ;  /* 0x000000ffff323224 */ /* 0x000fc600078e022f */
[C---:B------:R-:W-:Y:S02]  /*3e20*/  ISETP.GE.AND P2, PT, R51.reuse, R45, PT ;  /* 0x0000002d3300720c */ /* 0x040fe40003f46270 */
[----:B------:R-:W-:Y:S02]  /*3e30*/  @!P3 LEA R44, R50, UR4, 0x2 ;  /* 0x00000004322cbc11 */ /* 0x000fe4000f8e10ff */
[----:B------:R-:W-:-:S03]  /*3e40*/  @P3 LEA R52, R51, UR4, 0x2 ;  /* 0x0000000433343c11 */ /* 0x000fc6000f8e10ff */
[----:B------:R0:W1:Y:S04]  /*3e50*/  @!P3 LDS R43, [R44] ;  /* 0x000000002c2bb984 */ /* 0x0000680000000800 */
[----:B------:R0:W2:Y:S01]  /*3e60*/  @P3 LDS R42, [R52] ;  /* 0x00000000342a3984 */ /* 0x0000a20000000800 */
[----:B------:R-:W-:Y:S01]  /*3e70*/  PLOP3.LUT P3, PT, PT, PT, PT, 0x8, 0x80 ;  /* 0x000000000080781c */ /* 0x000fe20003f6e170 */
[----:B------:R-:W-:-:S12]  /*3e80*/  @P2 BRA `(.L_x_29) ;  /* 0x0000000000102947 */ /* 0x000fd80003800000 */
[----:B------:R-:W-:Y:S02]  /*3e90*/  ISETP.GE.AND P2, PT, R50, UR5, PT ;  /* 0x0000000532007c0c */ /* 0x000fe4000bf46270 */
[----:B------:R-:W-:-:S11]  /*3ea0*/  PLOP3.LUT P3, PT, PT, PT, PT, 0x80, 0x8 ;  /* 0x000000000008781c */ /* 0x000fd60003f6f070 */
[----:B-1----:R-:W-:-:S04]  /*3eb0*/  @!P2 ISETP.GE.AND P6, PT, R43, 0x1, PT ;  /* 0x000000012b00a80c */ /* 0x002fc80003fc6270 */
[----:B--2---:R-:W-:-:S13]  /*3ec0*/  @!P2 ISETP.GT.OR P3, PT, R42, -0x1, !P6 ;  /* 0xffffffff2a00a80c */ /* 0x004fda0007764670 */
.L_x_29:
[----:B------:R-:W-:Y:S05]  /*3ed0*/  BSYNC.RECONVERGENT B0 ;  /* 0x0000000000007941 */ /* 0x000fea0003800200 */
.L_x_28:
[----:B0-----:R-:W-:Y:S01]  /*3ee0*/  VIADD R52, R50, 0x1 ;  /* 0x0000000132347836 */ /* 0x001fe20000000000 */
[----:B-12---:R-:W-:Y:S01]  /*3ef0*/  SEL R41, R42, R43, P3 ;  /* 0x0000002b2a297207 */ /* 0x006fe20001800000 */
[----:B------:R-:W-:Y:S01]  /*3f00*/  VIADD R54, R51, 0x1 ;  /* 0x0000000133367836 */ /* 0x000fe20000000000 */
[----:B------:R-:W-:Y:S01]  /*3f10*/  SEL R2, R2, R55, P1 ;  /* 0x0000003702027207 */ /* 0x000fe20000800000 */
[----:B------:R-:W-:Y:S01]  /*3f20*/  @P3 IMAD.MOV R52, RZ, RZ, R50 ;  /* 0x000000ffff343224 */ /* 0x000fe200078e0232 */
[----:B------:R-:W-:Y:S01]  /*3f30*/  BSSY.RECONVERGENT B0, `(.L_x_30) ;  /* 0x000000d000007945 */ /* 0x000fe20003800200 */
        /* <DEDUP_REMOVED lines=9> */
[----:B------:R-:W-:-:S11]  /*3fd0*/  PLOP3.LUT P2, PT, PT, PT, PT, 0x80, 0x8 ;  /* 0x000000000008781c */ /* 0x000fd60003f4f070 */
[----:B-1----:R-:W-:-:S04]  /*3fe0*/  @!P1 ISETP.GE.AND P6, PT, R43, 0x1, PT ;  /* 0x000000012b00980c */ /* 0x002fc80003fc6270 */
[----:B--2---:R-:W-:-:S13]  /*3ff0*/  @!P1 ISETP.GT.OR P2, PT, R42, -0x1, !P6 ;  /* 0xffffffff2a00980c */ /* 0x004fda0007744670 */
.L_x_31:
[----:B------:R-:W-:Y:S05]  /*4000*/  BSYNC.RECONVERGENT B0 ;  /* 0x0000000000007941 */ /* 0x000fea0003800200 */
.L_x_30:
[----:B------:R-:W-:Y:S01]  /*4010*/  VIADD R55, R52, 0x1 ;  /* 0x0000000134377836 */ /* 0x000fe20000000000 */
        /* <DEDUP_REMOVED lines=17> */
.L_x_33:
[----:B------:R-:W-:Y:S05]  /*4130*/  BSYNC.RECONVERGENT B0 ;  /* 0x0000000000007941 */ /* 0x000fea0003800200 */
.L_x_32:
[----:B------:R-:W-:Y:S01]  /*4140*/  VIADD R57, R55, 0x1 ;  /* 0x0000000137397836 */ /* 0x000fe20000000000 */
[----:B-12---:R-:W-:Y:S01]  /*4150*/  SEL R53, R42, R43, P1 ;  /* 0x0000002b2a357207 */ /* 0x006fe20000800000 */
[----:B------:R-:W-:Y:S01]  /*4160*/  VIADD R58, R56, 0x1 ;  /* 0x00000001383a7836 */ /* 0x000fe20000000000 */
[----:B------:R-:W-:Y:S01]  /*4170*/  LOP3.LUT P0, RZ, R7, 0x2, RZ, 0xc0, !PT ;  /* 0x0000000207ff7812 */ /* 0x000fe2000780c0ff */
[----:B------:R-:W-:Y:S01]  /*4180*/  @P1 IMAD.MOV R57, RZ, RZ, R55 ;  /* 0x000000ffff391224 */ /* 0x000fe200078e0237 */
[----:B------:R-:W-:Y:S01]  /*4190*/  BSSY.RECONVERGENT B0, `(.L_x_34) ;  /* 0x0000010000007945 */ /* 0x000fe20003800200 */
[----:B------:R-:W-:Y:S01]  /*41a0*/  @!P1 IMAD.MOV R58, RZ, RZ, R56 ;  /* 0x000000ffff3a9224 */ /* 0x000fe200078e0238 */
[----:B------:R-:W-:Y:S02]  /*41b0*/  SEL R16, R49, R16, P0 ;  /* 0x0000001031107207 */ /* 0x000fe40000000000 */
[----:B------:R-:W-:Y:S02]  /*41c0*/  @!P1 LEA R59, R57, UR4, 0x2 ;  /* 0x00000004393b9c11 */ /* 0x000fe4000f8e10ff */
[----:B------:R-:W-:-:S02]  /*41d0*/  @P1 LEA R60, R58, UR4, 0x2 ;  /* 0x000000043a3c1c11 */ /* 0x000fc4000f8e10ff */
[----:B------:R-:W-:Y:S01]  /*41e0*/  ISETP.GE.AND P6, PT, R58, R45, PT ;  /* 0x0000002d3a00720c */ /* 0x000fe20003fc6270 */
[----:B------:R0:W1:Y:S01]  /*41f0*/  @!P1 LDS R43, [R59] ;  /* 0x000000003b2b9984 */ /* 0x0000620000000800 */
[----:B------:R-:W-:-:S03]  /*4200*/  PLOP3.LUT P0, PT, PT, PT, PT, 0x8, 0x80 ;  /* 0x000000000080781c */ /* 0x000fc60003f0e170 */
        /* <DEDUP_REMOVED lines=8> */
.L_x_35:
[----:B------:R-:W-:Y:S05]  /*4290*/  BSYNC.RECONVERGENT B0 ;  /* 0x0000000000007941 */ /* 0x000fea0003800200 */
.L_x_34:
        /* <DEDUP_REMOVED lines=20> */
.L_x_37:
[----:B------:R-:W-:Y:S05]  /*43e0*/  BSYNC.RECONVERGENT B0 ;  /* 0x0000000000007941 */ /* 0x000fea0003800200 */
.L_x_36:
        /* <DEDUP_REMOVED lines=20> */
.L_x_39:
[----:B------:R-:W-:Y:S05]  /*4530*/  BSYNC.RECONVERGENT B0 ;  /* 0x0000000000007941 */ /* 0x000fea0003800200 */
.L_x_38:
[----:B------:R-:W-:Y:S01]  /*4540*/  VIADD R65, R62, 0x1 ;  /* 0x000000013e417836 */ /* 0x000fe20000000000 */
[----:B-12---:R-:W-:Y:S01]  /*4550*/  SEL R61, R42, R43, P5 ;  /* 0x0000002b2a3d7207 */ /* 0x006fe20002800000 */
[----:B------:R-:W-:Y:S01]  /*4560*/  VIADD R64, R63, 0x1 ;  /* 0x000000013f407836 */ /* 0x000fe20000000000 */
[----:B------:R-:W-:Y:S01]  /*4570*/  LOP3.LUT P6, RZ, R7, 0x1, RZ, 0xc0, !PT ;  /* 0x0000000107ff7812 */ /* 0x000fe200078cc0ff */
[----:B------:R-:W-:Y:S01]  /*4580*/  @P5 IMAD.MOV R65, RZ, RZ, R62 ;  /* 0x000000ffff415224 */ /* 0x000fe200078e023e */
[----:B------:R-:W-:Y:S01]  /*4590*/  P2R R68, PR, RZ, 0x1 ;  /* 0x00000001ff447803 */ /* 0x000fe20000000000 */
[----:B------:R-:W-:Y:S01]  /*45a0*/  @!P5 IMAD.MOV R64, RZ, RZ, R63 ;  /* 0x000000ffff40d224 */ /* 0x000fe200078e023f */
[----:B------:R-:W-:Y:S01]  /*45b0*/  SEL R22, R48, R47, P6 ;  /* 0x0000002f30167207 */ /* 0x000fe20003000000 */
[----:B------:R-:W-:Y:S01]  /*45c0*/  BSSY.RECONVERGENT B0, `(.L_x_40) ;  /* 0x0000015000007945 */ /* 0x000fe20003800200 */
[----:B------:R-:W-:Y:S02]  /*45d0*/  @!P5 LEA R66, R65, UR4, 0x2 ;  /* 0x000000044142dc11 */ /* 0x000fe4000f8e10ff */
[----:B------:R-:W-:-:S02]  /*45e0*/  @P5 LEA R67, R64, UR4, 0x2 ;  /* 0x0000000440435c11 */ /* 0x000fc4000f8e10ff */
[----:B------:R-:W-:Y:S01]  /*45f0*/  ISETP.GE.AND P6, PT, R64, R45, PT ;  /* 0x0000002d4000720c */ /* 0x000fe20003fc6270 */
[----:B------:R0:W1:Y:S01]  /*4600*/  @!P5 LDS R43, [R66] ;  /* 0x00000000422bd984 */ /* 0x0000620000000800 */
[----:B------:R-:W-:Y:S02]  /*4610*/  PLOP3.LUT P0, PT, PT, PT, PT, 0x8, 0x80 ;  /* 0x000000000080781c */ /* 0x000fe40003f0e170 */
[----:B------:R-:W-:Y:S01]  /*4620*/  LOP3.LUT R7, R7, 0xfffffffe, RZ, 0xc0, !PT ;  /* 0xfffffffe07077812 */ /* 0x000fe200078ec0ff */
[----:B------:R0:W2:Y:S10]  /*4630*/  @P5 LDS R42, [R67] ;  /* 0x00000000432a5984 */ /* 0x0000b40000000800 */
[----:B------:R-:W-:-:S02]  /*4640*/  @P0 LOP3.LUT R7, R7, 0x1, RZ, 0xfc, !PT ;  /* 0x0000000107070812 */ /* 0x000fc400078efcff */
[----:B------:R-:W-:Y:S01]  /*4650*/  ISETP.NE.AND P0, PT, R68, RZ, PT ;  /* 0x000000ff4400720c */ /* 0x000fe20003f05270 */
[----:B0-----:R-:W-:-:S12]  /*4660*/  @P6 BRA `(.L_x_41) ;  /* 0x0000000000286947 */ /* 0x001fd80003800000 */
        /* <DEDUP_REMOVED lines=10> */
.L_x_41:
[----:B------:R-:W-:Y:S05]  /*4710*/  BSYNC.RECONVERGENT B0 ;  /* 0x0000000000007941 */ /* 0x000fea0003800200 */
.L_x_40:
[----:B------:R-:W-:Y:S01]  /*4720*/  BAR.SYNC.DEFER_BLOCKING 0x0 ;  /* 0x0000000000007b1d */ /* 0x000fe20000010000 */
[----:B------:R-:W-:Y:S02]  /*4730*/  LOP3.LUT P6, RZ, R7, 0x1, RZ, 0xc0, !PT ;  /* 0x0000000107ff7812 */ /* 0x000fe400078cc0ff */
[----:B------:R-:W-:Y:S02]  /*4740*/  SEL R52, R54, R52, P2 ;  /* 0x0000003436347207 */ /* 0x000fe40001000000 */
[----:B-12---:R-:W-:Y:S02]  /*4750*/  SEL R54, R42, R43, P6 ;  /* 0x0000002b2a367207 */ /* 0x006fe40003000000 */
[----:B------:R-:W-:Y:S02]  /*4760*/  SEL R50, R51, R50, P3 ;  /* 0x0000003233327207 */ /* 0x000fe40001800000 */
[----:B------:R-:W-:Y:S02]  /*4770*/  SEL R55, R56, R55, P1 ;  /* 0x0000003738377207 */ /* 0x000fe40000800000 */
[----:B------:R-:W-:-:S02]  /*4780*/  SEL R57, R58, R57, P0 ;  /* 0x000000393a397207 */ /* 0x000fc40000000000 */
[----:B------:R-:W-:Y:S02]  /*4790*/  SEL R59, R60, R59, P4 ;  /* 0x0000003b3c3b7207 */ /* 0x000fe40002000000 */
[----:B------:R-:W-:Y:S02]  /*47a0*/  SEL R7, R63, R62, P5 ;  /* 0x0000003e3f077207 */ /* 0x000fe40002800000 */
[----:B------:R-:W-:Y:S01]  /*47b0*/  SEL R42, R64, R65, P6 ;  /* 0x00000041402a7207 */ /* 0x000fe20003000000 */
[----:B------:R-:W-:Y:S06]  /*47c0*/  BRA.U !UP0, `(.L_x_42) ;  /* 0x0000000508147547 */ /* 0x000fec000b800000 */
[----:B------:R-:W0:Y:S01]  /*47d0*/  S2R R48, SR_LANEID ;  /* 0x0000000000307919 */ /* 0x000e220000000000 */
[----:B------:R-:W-:Y:S01]  /*47e0*/  SHF.R.U32.HI R43, RZ, 0x5, R0 ;  /* 0x00000005ff2b7819 */ /* 0x000fe20000011600 */
[----:B------:R-:W1:Y:S04]  /*47f0*/  LDCU.64 UR6, c[0x0][0x3a0] ;  /* 0x00007400ff0677ac */ /* 0x000e680008000a00 */
[----:B0-----:R-:W-:-:S04]  /*4800*/  IMAD R43, R43, 0x20, R48 ;  /* 0x000000202b2b7824 */ /* 0x001fc800078e0230 */
[----:B------:R-:W-:-:S04]  /*4810*/  IMAD R45, R43, 0x11, RZ ;  /* 0x000000112b2d7824 */ /* 0x000fc800078e02ff */
[----:B------:R-:W-:Y:S01]  /*4820*/  IMAD R47, R48, -0x10, R45 ;  /* 0xfffffff0302f7824 */ /* 0x000fe200078e022d */
[----:B------:R-:W-:Y:S02]  /*4830*/  LEA R43, R45, UR4, 0x2 ;  /* 0x000000042d2b7c11 */ /* 0x000fe4000f8e10ff */
[----:B------:R-:W-:-:S03]  /*4840*/  LOP3.LUT R45, R0, 0x1f, RZ, 0xc0, !PT ;  /* 0x0000001f002d7812 */ /* 0x000fc600078ec0ff */
[----:B------:R0:W-:Y:S04]  /*4850*/  STS [R43+0x4], R26 ;  /* 0x0000041a2b007388 */ /* 0x0001e80000000800 */
[----:B------:R-:W-:Y:S04]  /*4860*/  STS [R43], R28 ;  /* 0x0000001c2b007388 */ /* 0x000fe80000000800 */
[----:B------:R2:W-:Y:S01]  /*4870*/  STS [R43+0x8], R24 ;  /* 0x000008182b007388 */ /* 0x0005e20000000800 */
[----:B0-----:R-:W-:-:S03]  /*4880*/  LEA R26, R47, UR4, 0x2 ;  /* 0x000000042f1a7c11 */ /* 0x001fc6000f8e10ff */
[----:B------:R-:W-:Y:S04]  /*4890*/  STS [R43+0xc], R30 ;  /* 0x00000c1e2b007388 */ /* 0x000fe80000000800 */
[----:B------:R-:W-:Y:S01]  /*48a0*/  STS [R43+0x10], R32 ;  /* 0x000010202b007388 */ /* 0x000fe20000000800 */
[----:B--2---:R-:W-:-:S03]  /*48b0*/  LOP3.LUT R24, R0, 0x3e0, RZ, 0xc0, !PT ;  /* 0x000003e000187812 */ /* 0x004fc600078ec0ff */
[----:B------:R-:W-:Y:S04]  /*48c0*/  STS [R43+0x14], R34 ;  /* 0x000014222b007388 */ /* 0x000fe80000000800 */
[----:B------:R-:W-:Y:S04]  /*48d0*/  STS [R43+0x18], R36 ;  /* 0x000018242b007388 */ /* 0x000fe80000000800 */
[----:B------:R0:W-:Y:S04]  /*48e0*/  STS [R43+0x1c], R38 ;  /* 0x00001c262b007388 */ /* 0x0001e80000000800 */
[----:B------:R2:W-:Y:S04]  /*48f0*/  STS [R43+0x20], R39 ;  /* 0x000020272b007388 */ /* 0x0005e80000000800 */
[----:B------:R-:W-:Y:S01]  /*4900*/  STS [R43+0x24], R40 ;  /* 0x000024282b007388 */ /* 0x000fe20000000800 */
[----:B0-----:R-:W-:-:S03]  /*4910*/  IMAD R38, R24, 0x11, R45 ;  /* 0x0000001118267824 */ /* 0x001fc600078e022d */
[----:B------:R0:W-:Y:S01]  /*4920*/  STS [R43+0x28], R41 ;  /* 0x000028292b007388 */ /* 0x0001e20000000800 */
[----:B--2---:R-:W-:-:S03]  /*4930*/  IMAD.MOV.U32 R39, RZ, RZ, RZ ;  /* 0x000000ffff277224 */ /* 0x004fc600078e00ff */
[----:B------:R-:W-:Y:S04]  /*4940*/  STS [R43+0x2c], R44 ;  /* 0x00002c2c2b007388 */ /* 0x000fe80000000800 */
[----:B------:R-:W-:Y:S01]  /*4950*/  STS [R43+0x30], R53 ;  /* 0x000030352b007388 */ /* 0x000fe20000000800 */
[----:B0-----:R-:W-:-:S03]  /*4960*/  IMAD.U32 R41, RZ, RZ, UR12 ;  /* 0x0000000cff297e24 */ /* 0x001fc6000f8e00ff */
[----:B------:R-:W-:Y:S01]  /*4970*/  STS [R43+0x34], R49 ;  /* 0x000034312b007388 */ /* 0x000fe20000000800 */
[----:B------:R-:W-:-:S03]  /*4980*/  IMAD.WIDE.U32 R38, R41, 0x1100, R38 ;  /* 0x0000110029267825 */ /* 0x000fc600078e0026 */
[----:B------:R-:W-:Y:S01]  /*4990*/  STS [R43+0x38], R46 ;  /* 0x0000382e2b007388 */ /* 0x000fe20000000800 */
[----:B-1----:R-:W-:-:S03]  /*49a0*/  LEA R40, P0, R38, UR6, 0x2 ;  /* 0x0000000626287c11 */ /* 0x002fc6000f8010ff */
[----:B------:R-:W-:Y:S01]  /*49b0*/  STS [R43+0x3c], R61 ;  /* 0x00003c3d2b007388 */ /* 0x000fe20000000800 */
[----:B------:R-:W-:-:S03]  /*49c0*/  LEA.HI.X R41, R38, UR7, R39, 0x2, P0 ;  /* 0x0000000726297c11 */ /* 0x000fc600080f1427 */
[----:B------:R-:W-:Y:S01]  /*49d0*/  STS [R43+0x40], R54 ;  /* 0x000040362b007388 */ /* 0x000fe20000000800 */
[----:B------:R-:W-:-:S03]  /*49e0*/  NOP ;  /* 0x0000000000007918 */ /* 0x000fc60000000000 */
[----:B------:R-:W0:Y:S04]  /*49f0*/  LDS R47, [R26] ;  /* 0x000000001a2f7984 */ /* 0x000e280000000800 */
[----:B------:R-:W1:Y:S04]  /*4a00*/  LDS R51, [R26+0x80] ;  /* 0x000080001a337984 */ /* 0x000e680000000800 */
[----:B------:R-:W2:Y:S04]  /*4a10*/  LDS R49, [R26+0x100] ;  /* 0x000100001a317984 */ /* 0x000ea80000000800 */
[----:B------:R-:W3:Y:S04]  /*4a20*/  LDS R53, [R26+0x180] ;  /* 0x000180001a357984 */ /* 0x000ee80000000800 */
[----:B------:R-:W4:Y:S04]  /*4a30*/  LDS R61, [R26+0x200] ;  /* 0x000200001a3d7984 */ /* 0x000f280000000800 */
        /* <DEDUP_REMOVED lines=12> */
[----:B0-----:R0:W-:Y:S04]  /*4b00*/  STG.E desc[UR10][R40.64], R47 ;  /* 0x0000002f28007986 */ /* 0x0011e8000c10190a */
[----:B-1----:R0:W-:Y:S04]  /*4b10*/  STG.E desc[UR10][R40.64+0x80], R51 ;  /* 0x0000803328007986 */ /* 0x0021e8000c10190a */
[----:B--2---:R0:W-:Y:S04]  /*4b20*/  STG.E desc[UR10][R40.64+0x100], R49 ;  /* 0x0001003128007986 */ /* 0x0041e8000c10190a */
[----:B---3--:R0:W-:Y:S04]  /*4b30*/  STG.E desc[UR10][R40.64+0x180], R53 ;  /* 0x0001803528007986 */ /* 0x0081e8000c10190a */
[----:B----4-:R0:W-:Y:S04]  /*4b40*/  STG.E desc[UR10][R40.64+0x200], R61 ;  /* 0x0002003d28007986 */ /* 0x0101e8000c10190a */
[----:B------:R0:W-:Y:S04]  /*4b50*/  STG.E desc[UR10][R40.64+0x280], R63 ;  /* 0x0002803f28007986 */ /* 0x0001e8000c10190a */
        /* <DEDUP_REMOVED lines=10> */
[----:B------:R0:W-:Y:S01]  /*4c00*/  STG.E desc[UR10][R40.64+0x800], R32 ;  /* 0x0008002028007986 */ /* 0x0001e2000c10190a */
[----:B------:R-:W-:Y:S05]  /*4c10*/  BRA `(.L_x_43) ;  /* 0x0000000400107947 */ /* 0x000fea0003800000 */
.L_x_42:
[----:B------:R-:W0:Y:S01]  /*4c20*/  S2R R45, SR_LANEID ;  /* 0x00000000002d7919 */ /* 0x000e220000000000 */
[----:B------:R-:W-:Y:S01]  /*4c30*/  SHF.R.U32.HI R48, RZ, 0x5, R0 ;  /* 0x00000005ff307819 */ /* 0x000fe20000011600 */
[----:B------:R-:W1:Y:S04]  /*4c40*/  LDCU.64 UR8, c[0x0][0x388] ;  /* 0x00007100ff0877ac */ /* 0x000e680008000a00 */
[----:B0-----:R-:W-:-:S04]  /*4c50*/  IMAD R48, R48, 0x20, R45 ;  /* 0x0000002030307824 */ /* 0x001fc800078e022d */
[----:B------:R-:W-:-:S04]  /*4c60*/  IMAD R48, R48, 0x11, RZ ;  /* 0x0000001130307824 */ /* 0x000fc800078e02ff */
[----:B------:R-:W-:Y:S01]  /*4c70*/  IMAD R45, R45, -0x10, R48 ;  /* 0xfffffff02d2d7824 */ /* 0x000fe200078e0230 */
[----:B------:R-:W-:-:S05]  /*4c80*/  LEA R43, R48, UR4, 0x2 ;  /* 0x00000004302b7c11 */ /* 0x000fca000f8e10ff */
[----:B------:R0:W-:Y:S04]  /*4c90*/  STS [R43+0x4], R26 ;  /* 0x0000041a2b007388 */ /* 0x0001e80000000800 */
[----:B------:R-:W-:Y:S04]  /*4ca0*/  STS [R43], R28 ;  /* 0x0000001c2b007388 */ /* 0x000fe80000000800 */
[----:B------:R2:W-:Y:S01]  /*4cb0*/  STS [R43+0x8], R24 ;  /* 0x000008182b007388 */ /* 0x0005e20000000800 */
[----:B0-----:R-:W-:-:S03]  /*4cc0*/  LEA R26, R45, UR4, 0x2 ;  /* 0x000000042d1a7c11 */ /* 0x001fc6000f8e10ff */
[----:B------:R-:W-:Y:S01]  /*4cd0*/  STS [R43+0xc], R30 ;  /* 0x00000c1e2b007388 */ /* 0x000fe20000000800 */
[----:B------:R-:W-:-:S03]  /*4ce0*/  LOP3.LUT R45, R0, 0x1f, RZ, 0xc0, !PT ;  /* 0x0000001f002d7812 */ /* 0x000fc600078ec0ff */
[----:B------:R-:W-:Y:S01]  /*4cf0*/  STS [R43+0x10], R32 ;  /* 0x000010202b007388 */ /* 0x000fe20000000800 */
[----:B--2---:R-:W-:-:S03]  /*4d00*/  LOP3.LUT R24, R0, 0x3e0, RZ, 0xc0, !PT ;  /* 0x000003e000187812 */ /* 0x004fc600078ec0ff */
[----:B------:R-:W-:Y:S02]  /*4d10*/  STS [R43+0x14], R34 ;  /* 0x000014222b007388 */ /* 0x000fe40000000800 */
[----:B------:R-:W-:Y:S02]  /*4d20*/  IMAD R0, R24, 0x11, RZ ;  /* 0x0000001118007824 */ /* 0x000fe400078e02ff */
[----:B------:R-:W-:Y:S04]  /*4d30*/  STS [R43+0x18], R36 ;  /* 0x000018242b007388 */ /* 0x000fe80000000800 */
[----:B------:R-:W-:Y:S04]  /*4d40*/  STS [R43+0x1c], R38 ;  /* 0x00001c262b007388 */ /* 0x000fe80000000800 */
[----:B------:R0:W-:Y:S04]  /*4d50*/  STS [R43+0x20], R39 ;  /* 0x000020272b007388 */ /* 0x0001e80000000800 */
[----:B------:R-:W-:Y:S04]  /*4d60*/  STS [R43+0x24], R40 ;  /* 0x000024282b007388 */ /* 0x000fe80000000800 */
[----:B------:R-:W-:Y:S01]  /*4d70*/  STS [R43+0x28], R41 ;  /* 0x000028292b007388 */ /* 0x000fe20000000800 */
[----:B0-----:R-:W-:-:S03]  /*4d80*/  LOP3.LUT R39, R45, UR6, RZ, 0xfc, !PT ;  /* 0x000000062d277c12 */ /* 0x001fc6000f8efcff */
[----:B------:R-:W-:Y:S01]  /*4d90*/  STS [R43+0x2c], R44 ;  /* 0x00002c2c2b007388 */ /* 0x000fe20000000800 */
[----:B------:R-:W-:-:S03]  /*4da0*/  IADD3 R0, P0, PT, R0, R39, RZ ;  /* 0x0000002700007210 */ /* 0x000fc60007f1e0ff */
[----:B------:R-:W-:Y:S02]  /*4db0*/  STS [R43+0x30], R53 ;  /* 0x000030352b007388 */ /* 0x000fe40000000800 */
[----:B------:R-:W-:Y:S02]  /*4dc0*/  IMAD.X R39, RZ, RZ, UR7, P0 ;  /* 0x00000007ff277e24 */ /* 0x000fe400080e06ff */
[----:B------:R-:W-:Y:S01]  /*4dd0*/  STS [R43+0x34], R49 ;  /* 0x000034312b007388 */ /* 0x000fe20000000800 */
[----:B-1----:R-:W-:-:S03]  /*4de0*/  LEA R38, P0, R0, UR8, 0x2 ;  /* 0x0000000800267c11 */ /* 0x002fc6000f8010ff */
[----:B------:R-:W-:Y:S01]  /*4df0*/  STS [R43+0x38], R46 ;  /* 0x0000382e2b007388 */ /* 0x000fe20000000800 */
[----:B------:R-:W-:-:S03]  /*4e00*/  LEA.HI.X R39, R0, UR9, R39, 0x2, P0 ;  /* 0x0000000900277c11 */ /* 0x000fc600080f1427 */
[----:B------:R-:W-:Y:S04]  /*4e10*/  STS [R43+0x3c], R61 ;  /* 0x00003c3d2b007388 */ /* 0x000fe80000000800 */
        /* <DEDUP_REMOVED lines=35> */
[----:B------:R0:W-:Y:S02]  /*5050*/  STG.E desc[UR10][R38.64+0x800], R32 ;  /* 0x0008002026007986 */ /* 0x0001e4000c10190a */
.L_x_43:
[----:B------:R-:W-:Y:S01]  /*5060*/  BAR.SYNC.DEFER_BLOCKING 0x0 ;  /* 0x0000000000007b1d */ /* 0x000fe20000010000 */
[----:B------:R-:W-:Y:S02]  /*5070*/  LEA R12, R12, UR4, 0x2 ;  /* 0x000000040c0c7c11 */ /* 0x000fe4000f8e10ff */
[----:B------:R-:W-:Y:S02]  /*5080*/  LEA R10, R10, UR4, 0x2 ;  /* 0x000000040a0a7c11 */ /* 0x000fe4000f8e10ff */
[----:B------:R-:W-:Y:S02]  /*5090*/  LEA R6, R6, UR4, 0x2 ;  /* 0x0000000406067c11 */ /* 0x000fe4000f8e10ff */
[----:B------:R-:W-:Y:S02]  /*50a0*/  LEA R4, R4, UR4, 0x2 ;  /* 0x0000000404047c11 */ /* 0x000fe4000f8e10ff */
[----:B------:R-:W-:Y:S02]  /*50b0*/  LEA R2, R2, UR4, 0x2 ;  /* 0x0000000402027c11 */ /* 0x000fe4000f8e10ff */
[----:B------:R-:W-:-:S02]  /*50c0*/  LEA R14, R14, UR4, 0x2 ;  /* 0x000000040e0e7c11 */ /* 0x000fc4000f8e10ff */
[----:B------:R-:W-:Y:S02]  /*50d0*/  LEA R16, R16, UR4, 0x2 ;  /* 0x0000000410107c11 */ /* 0x000fe4000f8e10ff */
[----:B------:R-:W-:Y:S02]  /*50e0*/  LEA R18, R18, UR4, 0x2 ;  /* 0x0000000412127c11 */ /* 0x000fe4000f8e10ff */
[----:B------:R-:W-:Y:S02]  /*50f0*/  LEA R20, R20, UR4, 0x2 ;  /* 0x0000000414147c11 */ /* 0x000fe4000f8e10ff */
[----:B------:R-:W-:Y:S02]  /*5100*/  LEA R22, R22, UR4, 0x2 ;  /* 0x0000000416167c11 */ /* 0x000fe4000f8e10ff */
[----:B------:R-:W-:Y:S02]  /*5110*/  LEA R50, R50, UR4, 0x2 ;  /* 0x0000000432327c11 */ /* 0x000fe4000f8e10ff */
[----:B------:R-:W-:Y:S01]  /*5120*/  LEA R52, R52, UR4, 0x2 ;  /* 0x0000000434347c11 */ /* 0x000fe2000f8e10ff */
[----:B-----5:R1:W-:Y:S01]  /*5130*/  STS [R8], R3 ;  /* 0x0000000308007388 */ /* 0x0203e20000000800 */
[----:B------:R-:W-:-:S02]  /*5140*/  LEA R42, R42, UR4, 0x2 ;  /* 0x000000042a2a7c11 */ /* 0x000fc4000f8e10ff */
[----:B------:R-:W-:Y:S01]  /*5150*/  LEA R55, R55, UR4, 0x2 ;  /* 0x0000000437377c11 */ /* 0x000fe2000f8e10ff */
[----:B------:R1:W-:Y:S01]  /*5160*/  STS [R8+0x400], R5 ;  /* 0x0004000508007388 */ /* 0x0003e20000000800 */
[----:B------:R-:W-:Y:S02]  /*5170*/  LEA R57, R57, UR4, 0x2 ;  /* 0x0000000439397c11 */ /* 0x000fe4000f8e10ff */
[----:B------:R-:W-:Y:S01]  /*5180*/  LEA R59, R59, UR4, 0x2 ;  /* 0x000000043b3b7c11 */ /* 0x000fe2000f8e10ff */
[----:B------:R1:W-:Y:S01]  /*5190*/  STS [R8+0x800], R9 ;  /* 0x0008000908007388 */ /* 0x0003e20000000800 */
[----:B------:R-:W-:-:S03]  /*51a0*/  LEA R7, R7, UR4, 0x2 ;  /* 0x0000000407077c11 */ /* 0x000fc6000f8e10ff */
        /* <DEDUP_REMOVED lines=14> */
[----:B------:R-:W-:Y:S06]  /*5290*/  BAR.SYNC.DEFER_BLOCKING 0x0 ;  /* 0x0000000000007b1d */ /* 0x000fec0000010000 */
[----:B------:R-:W2:Y:S04]  /*52a0*/  LDS R12, [R12] ;  /* 0x000000000c0c7984 */ /* 0x000ea80000000800 */
[----:B------:R-:W3:Y:S04]  /*52b0*/  LDS R10, [R10] ;  /* 0x000000000a0a7984 */ /* 0x000ee80000000800 */
[----:B------:R-:W4:Y:S04]  /*52c0*/  LDS R6, [R6] ;  /* 0x0000000006067984 */ /* 0x000f280000000800 */
[----:B------:R-:W1:Y:S04]  /*52d0*/  LDS R4, [R4] ;  /* 0x0000000004047984 */ /* 0x000e680000000800 */
        /* <DEDUP_REMOVED lines=8> */
[----:B0-----:R0:W0:Y:S04]  /*5360*/  LDS R0, [R55] ;  /* 0x0000000037007984 */ /* 0x0010280000000800 */
[----:B------:R0:W0:Y:S04]  /*5370*/  LDS R8, [R57] ;  /* 0x0000000039087984 */ /* 0x0000280000000800 */
[----:B------:R0:W0:Y:S04]  /*5380*/  LDS R28, [R59] ;  /* 0x000000003b1c7984 */ /* 0x0000280000000800 */
[----:B------:R0:W0:Y:S04]  /*5390*/  LDS R30, [R7] ;  /* 0x00000000071e7984 */ /* 0x0000280000000800 */
[----:B------:R-:W0:Y:S01]  /*53a0*/  LDS R42, [R42] ;  /* 0x000000002a2a7984 */ /* 0x000e220000000800 */
[----:B------:R-:W-:Y:S06]  /*53b0*/  BAR.SYNC.DEFER_BLOCKING 0x0 ;  /* 0x0000000000007b1d */ /* 0x000fec0000010000 */
[----:B--234-:R-:W-:Y:S05]  /*53c0*/  BRA.U !UP0, `(.L_x_44) ;  /* 0x0000000108f07547 */ /* 0x01cfea000b800000 */
[----:B------:R-:W-:Y:S01]  /*53d0*/  STS [R43], R12 ;  /* 0x0000000c2b007388 */ /* 0x000fe20000000800 */
[----:B------:R-:W2:Y:S01]  /*53e0*/  LDCU.64 UR4, c[0x0][0x3a8] ;  /* 0x00007500ff0477ac */ /* 0x000ea20008000a00 */
[----:B------:R-:W-:Y:S02]  /*53f0*/  IMAD R24, R24, 0x11, R45 ;  /* 0x0000001118187824 */ /* 0x000fe400078e022d */
[----:B------:R-:W-:Y:S01]  /*5400*/  STS [R43+0x4], R10 ;  /* 0x0000040a2b007388 */ /* 0x000fe20000000800 */
[----:B-1----:R-:W-:Y:S02]  /*5410*/  IMAD.U32 R3, RZ, RZ, UR12 ;  /* 0x0000000cff037e24 */ /* 0x002fe4000f8e00ff */
[----:B------:R-:W-:Y:S01]  /*5420*/  IMAD.MOV.U32 R25, RZ, RZ, RZ ;  /* 0x000000ffff197224 */ /* 0x000fe200078e00ff */
[----:B------:R-:W-:Y:S01]  /*5430*/  STS [R43+0x8], R6 ;  /* 0x000008062b007388 */ /* 0x000fe20000000800 */
[----:B------:R-:W-:-:S03]  /*5440*/  IMAD.WIDE.U32 R24, R3, 0x1100, R24 ;  /* 0x0000110003187825 */ /* 0x000fc600078e0018 */
[----:B------:R-:W-:Y:S04]  /*5450*/  STS [R43+0xc], R4 ;  /* 0x00000c042b007388 */ /* 0x000fe80000000800 */
[----:B------:R2:W-:Y:S04]  /*5460*/  STS [R43+0x10], R2 ;  /* 0x000010022b007388 */ /* 0x0005e80000000800 */
[----:B------:R-:W-:Y:S04]  /*5470*/  STS [R43+0x14], R14 ;  /* 0x0000140e2b007388 */ /* 0x000fe80000000800 */
[----:B------:R-:W-:Y:S01]  /*5480*/  STS [R43+0x18], R16 ;  /* 0x000018102b007388 */ /* 0x000fe20000000800 */
[----:B--2---:R-:W-:-:S03]  /*5490*/  LEA R2, P0, R24, UR4, 0x2 ;  /* 0x0000000418027c11 */ /* 0x004fc6000f8010ff */
[----:B------:R-:W-:Y:S01]  /*54a0*/  STS [R43+0x1c], R18 ;  /* 0x00001c122b007388 */ /* 0x000fe20000000800 */
[----:B------:R-:W-:-:S03]  /*54b0*/  LEA.HI.X R3, R24, UR5, R25, 0x2, P0 ;  /* 0x0000000518037c11 */ /* 0x000fc600080f1419 */
[----:B------:R-:W-:Y:S04]  /*54c0*/  STS [R43+0x20], R20 ;  /* 0x000020142b007388 */ /* 0x000fe80000000800 */
[----:B------:R-:W-:Y:S04]  /*54d0*/  STS [R43+0x24], R22 ;  /* 0x000024162b007388 */ /* 0x000fe80000000800 */
[----:B------:R-:W-:Y:S04]  /*54e0*/  STS [R43+0x28], R50 ;  /* 0x000028322b007388 */ /* 0x000fe80000000800 */
[----:B------:R-:W-:Y:S04]  /*54f0*/  STS [R43+0x2c], R52 ;  /* 0x00002c342b007388 */ /* 0x000fe80000000800 */
[----:B0-----:R-:W-:Y:S04]  /*5500*/  STS [R43+0x30], R0 ;  /* 0x000030002b007388 */ /* 0x001fe80000000800 */
[----:B------:R-:W-:Y:S04]  /*5510*/  STS [R43+0x34], R8 ;  /* 0x000034082b007388 */ /* 0x000fe80000000800 */
[----:B------:R-:W-:Y:S04]  /*5520*/  STS [R43+0x38], R28 ;  /* 0x0000381c2b007388 */ /* 0x000fe80000000800 */
        /* <DEDUP_REMOVED lines=8> */
[----:B------:R-:W5:Y:S04]  /*55b0*/  LDS R15, [R26+0x280] ;  /* 0x000280001a0f7984 */ /* 0x000f680000000800 */
        /* <DEDUP_REMOVED lines=11> */
[----:B0-----:R-:W-:Y:S04]  /*5670*/  STG.E desc[UR10][R2.64], R5 ;  /* 0x0000000502007986 */ /* 0x001fe8000c10190a */
[----:B-1----:R-:W-:Y:S04]  /*5680*/  STG.E desc[UR10][R2.64+0x80], R7 ;  /* 0x0000800702007986 */ /* 0x002fe8000c10190a */
[----:B--2---:R-:W-:Y:S04]  /*5690*/  STG.E desc[UR10][R2.64+0x100], R9 ;  /* 0x0001000902007986 */ /* 0x004fe8000c10190a */
[----:B---3--:R-:W-:Y:S04]  /*56a0*/  STG.E desc[UR10][R2.64+0x180], R11 ;  /* 0x0001800b02007986 */ /* 0x008fe8000c10190a */
[----:B----4-:R-:W-:Y:S04]  /*56b0*/  STG.E desc[UR10][R2.64+0x200], R13 ;  /* 0x0002000d02007986 */ /* 0x010fe8000c10190a */
[----:B-----5:R-:W-:Y:S04]  /*56c0*/  STG.E desc[UR10][R2.64+0x280], R15 ;  /* 0x0002800f02007986 */ /* 0x020fe8000c10190a */
[----:B------:R-:W-:Y:S04]  /*56d0*/  STG.E desc[UR10][R2.64+0x300], R17 ;  /* 0x0003001102007986 */ /* 0x000fe8000c10190a */
        /* <DEDUP_REMOVED lines=9> */
[----:B------:R-:W-:Y:S01]  /*5770*/  STG.E desc[UR10][R2.64+0x780], R37 ;  /* 0x0007802502007986 */ /* 0x000fe2000c10190a */
[----:B------:R-:W-:Y:S05]  /*5780*/  EXIT ;  /* 0x000000000000794d */ /* 0x000fea0003800000 */
.L_x_44:
[----:B------:R-:W-:Y:S01]  /*5790*/  STS [R43], R12 ;  /* 0x0000000c2b007388 */ /* 0x000fe20000000800 */
[----:B------:R-:W2:Y:S01]  /*57a0*/  LDCU.64 UR4, c[0x0][0x390] ;  /* 0x00007200ff0477ac */ /* 0x000ea20008000a00 */
[----:B------:R-:W-:Y:S02]  /*57b0*/  IMAD.U32 R39, RZ, RZ, UR12 ;  /* 0x0000000cff277e24 */ /* 0x000fe4000f8e00ff */
[----:B------:R-:W-:Y:S01]  /*57c0*/  STS [R43+0x4], R10 ;  /* 0x0000040a2b007388 */ /* 0x000fe20000000800 */
[----:B-1----:R-:W-:-:S03]  /*57d0*/  IMAD.MOV.U32 R3, RZ, RZ, RZ ;  /* 0x000000ffff037224 */ /* 0x002fc600078e00ff */
[----:B------:R-:W-:Y:S04]  /*57e0*/  STS [R43+0x8], R6 ;  /* 0x000008062b007388 */ /* 0x000fe80000000800 */
[----:B------:R-:W-:Y:S04]  /*57f0*/  STS [R43+0xc], R4 ;  /* 0x00000c042b007388 */ /* 0x000fe80000000800 */
[----:B------:R1:W-:Y:S04]  /*5800*/  STS [R43+0x10], R2 ;  /* 0x000010022b007388 */ /* 0x0003e80000000800 */
[----:B------:R-:W-:Y:S04]  /*5810*/  STS [R43+0x14], R14 ;  /* 0x0000140e2b007388 */ /* 0x000fe80000000800 */
[----:B------:R-:W-:Y:S01]  /*5820*/  STS [R43+0x18], R16 ;  /* 0x000018102b007388 */ /* 0x000fe20000000800 */
[----:B-1----:R-:W-:-:S03]  /*5830*/  IMAD.MOV.U32 R2, RZ, RZ, R45 ;  /* 0x000000ffff027224 */ /* 0x002fc600078e002d */
[----:B------:R-:W-:Y:S01]  /*5840*/  STS [R43+0x1c], R18 ;  /* 0x00001c122b007388 */ /* 0x000fe20000000800 */
[----:B------:R-:W-:-:S03]  /*5850*/  IMAD.WIDE.U32 R2, R39, 0x1100, R2 ;  /* 0x0000110027027825 */ /* 0x000fc600078e0002 */
[----:B------:R-:W-:Y:S01]  /*5860*/  STS [R43+0x20], R20 ;  /* 0x000020142b007388 */ /* 0x000fe20000000800 */
[----:B------:R-:W-:-:S03]  /*5870*/  IMAD R39, R24, 0x11, RZ ;  /* 0x0000001118277824 */ /* 0x000fc600078e02ff */
[----:B------:R-:W-:Y:S04]  /*5880*/  STS [R43+0x24], R22 ;  /* 0x000024162b007388 */ /* 0x000fe80000000800 */
[----:B------:R-:W-:Y:S04]  /*5890*/  STS [R43+0x28], R50 ;  /* 0x000028322b007388 */ /* 0x000fe80000000800 */
[----:B------:R-:W-:Y:S04]  /*58a0*/  STS [R43+0x2c], R52 ;  /* 0x00002c342b007388 */ /* 0x000fe80000000800 */
[----:B0-----:R0:W-:Y:S04]  /*58b0*/  STS [R43+0x30], R0 ;  /* 0x000030002b007388 */ /* 0x0011e80000000800 */
[----:B------:R-:W-:Y:S04]  /*58c0*/  STS [R43+0x34], R8 ;  /* 0x000034082b007388 */ /* 0x000fe80000000800 */
[----:B------:R-:W-:Y:S01]  /*58d0*/  STS [R43+0x38], R28 ;  /* 0x0000381c2b007388 */ /* 0x000fe20000000800 */
[----:B0-----:R-:W-:-:S03]  /*58e0*/  IADD3 R0, P0, PT, R39, R2, RZ ;  /* 0x0000000227007210 */ /* 0x001fc60007f1e0ff */
[----:B------:R-:W-:Y:S02]  /*58f0*/  STS [R43+0x3c], R30 ;  /* 0x00003c1e2b007388 */ /* 0x000fe40000000800 */
[----:B------:R-:W-:Y:S02]  /*5900*/  IMAD.X R3, RZ, RZ, R3, P0 ;  /* 0x000000ffff037224 */ /* 0x000fe400000e0603 */
[----:B------:R-:W-:Y:S01]  /*5910*/  STS [R43+0x40], R42 ;  /* 0x0000402a2b007388 */ /* 0x000fe20000000800 */
[----:B------:R-:W-:-:S03]  /*5920*/  NOP ;  /* 0x0000000000007918 */ /* 0x000fc60000000000 */
[----:B------:R-:W0:Y:S01]  /*5930*/  LDS R5, [R26] ;  /* 0x000000001a057984 */ /* 0x000e220000000800 */
[----:B--2---:R-:W-:-:S03]  /*5940*/  LEA R2, P0, R0, UR4, 0x2 ;  /* 0x0000000400027c11 */ /* 0x004fc6000f8010ff */
[----:B------:R-:W1:Y:S01]  /*5950*/  LDS R7, [R26+0x80] ;  /* 0x000080001a077984 */ /* 0x000e620000000800 */
[----:B------:R-:W-:-:S03]  /*5960*/  LEA.HI.X R3, R0, UR5, R3, 0x2, P0 ;  /* 0x0000000500037c11 */ /* 0x000fc600080f1403 */
        /* <DEDUP_REMOVED lines=33> */
.L_x_0:
[----:B------:R-:W0:Y:S01]  /*5b80*/  LDCU.64 UR4, c[0x0][0x3b8] ;  /* 0x00007700ff0477ac */ /* 0x000e220008000a00 */
[----:B------:R-:W1:Y:S01]  /*5b90*/  LDC.64 R6, c[0x0][0x3c0] ;  /* 0x0000f000ff067b82 */ /* 0x000e620000000a00 */
[----:B------:R-:W3:Y:S07]  /*5ba0*/  LDCU.64 UR8, c[0x0][0x398] ;  /* 0x00007300ff0877ac */ /* 0x000eee0008000a00 */
[----:B------:R-:W4:Y:S01]  /*5bb0*/  LDC.64 R10, c[0x0][0x398] ;  /* 0x0000e600ff0a7b82 */ /* 0x000f220000000a00 */
[----:B0-----:R-:W-:-:S04]  /*5bc0*/  ULEA UR4, UP0, UR12, UR4, 0x3 ;  /* 0x000000040c047291 */ /* 0x001fc8000f8018ff */
[----:B------:R-:W-:Y:S02]  /*5bd0*/  ULEA.HI.X UR5, UR12, UR5, URZ, 0x3, UP0 ;  /* 0x000000050c057291 */ /* 0x000fe400080f1cff */
[----:B------:R-:W-:-:S04]  /*5be0*/  IMAD.U32 R4, RZ, RZ, UR4 ;  /* 0x00000004ff047e24 */ /* 0x000fc8000f8e00ff */
[----:B------:R-:W-:Y:S01]  /*5bf0*/  IMAD.U32 R5, RZ, RZ, UR5 ;  /* 0x00000005ff057e24 */ /* 0x000fe2000f8e00ff */
[----:B-1----:R-:W-:Y:S01]  /*5c00*/  IADD3 R12, P2, PT, RZ, -R6, RZ ;  /* 0x80000006ff0c7210 */ /* 0x002fe20007f5e0ff */
[----:B------:R-:W0:Y:S03]  /*5c10*/  LDCU.U8 UR4, c[0x0][0x380] ;  /* 0x00007000ff0477ac */ /* 0x000e260008000000 */
[----:B------:R-:W5:Y:S04]  /*5c20*/  LDG.E.64 R2, desc[UR10][R4.64+0x8] ;  /* 0x0000080a04027981 */ /* 0x000f68000c1e1b00 */
[----:B------:R1:W2:Y:S01]  /*5c30*/  LDG.E.64 R36, desc[UR10][R4.64] ;  /* 0x0000000a04247981 */ /* 0x0002a2000c1e1b00 */
[----:B------:R-:W-:Y:S01]  /*5c40*/  LOP3.LUT R13, R12, UR12, RZ, 0xc0, !PT ;  /* 0x0000000c0c0d7c12 */ /* 0x000fe2000f8ec0ff */
[----:B---3--:R-:W-:Y:S01]  /*5c50*/  UIADD3 UR5, UP0, UPT, -UR6, UR8, URZ ;  /* 0x0000000806057290 */ /* 0x008fe2000ff1e1ff */
[----:B------:R-:W-:Y:S01]  /*5c60*/  SHF.R.U64 R6, R6, 0x1, R7 ;  /* 0x0000000106067819 */ /* 0x000fe20000001207 */
[----:B------:R-:W-:Y:S01]  /*5c70*/  BSSY.RECONVERGENT B0, `(.L_x_45) ;  /* 0x0000238000007945 */ /* 0x000fe20003800200 */
[----:B------:R-:W-:Y:S01]  /*5c80*/  IADD3 R8, P0, PT, -R13, UR12, RZ ;  /* 0x0000000c0d087c10 */ /* 0x000fe2000ff1e1ff */
[----:B------:R-:W-:-:S04]  /*5c90*/  ACQBULK ;  /* 0x000000000000782e */ /* 0x000fc80000000000 */
[----:B------:R-:W-:Y:S02]  /*5ca0*/  IMAD.X R14, RZ, RZ, -0x1, P0 ;  /* 0xffffffffff0e7424 */ /* 0x000fe400000e06ff */
[----:B------:R-:W-:-:S04]  /*5cb0*/  IMAD.WIDE.U32 R8, R8, 0x1100, RZ ;  /* 0x0000110008087825 */ /* 0x000fc800078e00ff */
[----:B------:R-:W-:Y:S01]  /*5cc0*/  IMAD R15, R14, 0x1100, RZ ;  /* 0x000011000e0f7824 */ /* 0x000fe200078e02ff */
[----:B------:R-:W-:-:S03]  /*5cd0*/  ISETP.GT.U32.AND P0, PT, R8, -0x1101, PT ;  /* 0xffffeeff0800780c */ /* 0x000fc60003f04070 */
[----:B------:R-:W-:Y:S02]  /*5ce0*/  IMAD.IADD R15, R9, 0x1, R15 ;  /* 0x00000001090f7824 */ /* 0x000fe400078e020f */
[----:B-1----:R-:W-:-:S03]  /*5cf0*/  IMAD.X R5, RZ, RZ, ~R7, P2 ;  /* 0x000000ffff057224 */ /* 0x002fc600010e0e07 */
[----:B------:R-:W-:Y:S02]  /*5d00*/  ISETP.GT.U32.AND.EX P2, PT, R15, -0x1, PT, P0 ;  /* 0xffffffff0f00780c */ /* 0x000fe40003f44100 */
[----:B------:R-:W-:Y:S02]  /*5d10*/  SHF.R.U32.HI R4, RZ, 0x1, R7 ;  /* 0x00000001ff047819 */ /* 0x000fe40000011607 */
[----:B------:R-:W-:Y:S02]  /*5d20*/  SEL R7, R8, 0xffffeeff, P2 ;  /* 0xffffeeff08077807 */ /* 0x000fe40001000000 */
[----:B------:R-:W-:Y:S01]  /*5d30*/  LOP3.LUT R12, R12, UR12, RZ, 0xfc, !PT ;  /* 0x0000000c0c0c7c12 */ /* 0x000fe2000f8efcff */
[----:B------:R-:W-:Y:S01]  /*5d40*/  IMAD R39, R4, 0x1100, RZ ;  /* 0x0000110004277824 */ /* 0x000fe200078e02ff */
[----:B------:R-:W-:Y:S01]  /*5d50*/  LOP3.LUT R9, RZ, R7, RZ, 0x33, !PT ;  /* 0x00000007ff097212 */ /* 0x000fe200078e33ff */
[----:B------:R-:W-:Y:S01]  /*5d60*/  IMAD.WIDE.U32 R6, R6, 0x1100, RZ ;  /* 0x0000110006067825 */ /* 0x000fe200078e00ff */
[----:B------:R-:W-:-:S03]  /*5d70*/  ISETP.NE.U32.AND P1, PT, R12, -0x1, PT ;  /* 0xffffffff0c00780c */ /* 0x000fc60003f25070 */
[----:B----4-:R-:W-:Y:S01]  /*5d80*/  IMAD.WIDE.U32 R10, R13, -0x1100, R10 ;  /* 0xffffef000d0a7825 */ /* 0x010fe200078e000a */
[----:B------:R-:W-:-:S03]  /*5d90*/  ISETP.NE.AND.EX P0, PT, R5, -0x1, PT, P1 ;  /* 0xffffffff0500780c */ /* 0x000fc60003f05310 */
[----:B------:R-:W-:Y:S01]  /*5da0*/  IMAD.IADD R39, R7, 0x1, R39 ;  /* 0x0000000107277824 */ /* 0x000fe200078e0227 */
[----:B------:R-:W-:Y:S01]  /*5db0*/  ISETP.GT.U32.AND P1, PT, R10, R6, PT ;  /* 0x000000060a00720c */ /* 0x000fe20003f24070 */
[----:B------:R-:W-:Y:S01]  /*5dc0*/  IMAD.IADD R11, R11, 0x1, -R13 ;  /* 0x000000010b0b7824 */ /* 0x000fe200078e0a0d */
[----:B------:R-:W-:Y:S02]  /*5dd0*/  SEL R14, R15, 0xffffffff, P2 ;  /* 0xffffffff0f0e7807 */ /* 0x000fe40001000000 */
[----:B------:R-:W-:Y:S02]  /*5de0*/  ISETP.LT.U32.AND P2, PT, R6, R10, PT ;  /* 0x0000000a0600720c */ /* 0x000fe40003f41070 */
[----:B------:R-:W-:Y:S02]  /*5df0*/  ISETP.GT.U32.AND.EX P1, PT, R11, R39, PT, P1 ;  /* 0x000000270b00720c */ /* 0x000fe40003f24110 */
[----:B------:R-:W-:Y:S01]  /*5e00*/  LOP3.LUT R14, RZ, R14, RZ, 0x33, !PT ;  /* 0x0000000eff0e7212 */ /* 0x000fe200078e33ff */
[----:B------:R-:W-:-:S02]  /*5e10*/  UIADD3.X UR6, UPT, UPT, ~UR7, UR9, URZ, UP0, !UPT ;  /* 0x0000000907067290 */ /* 0x000fc400087fe5ff */
[----:B------:R-:W-:Y:S02]  /*5e20*/  UISETP.LT.U32.AND UP0, UPT, UR5, 0x1100, UPT ;  /* 0x000011000500788c */ /* 0x000fe4000bf01070 */
[----:B0-----:R-:W-:Y:S02]  /*5e30*/  UPRMT UR4, UR4, 0x8880, URZ ;  /* 0x0000888004047896 */ /* 0x001fe400080000ff */
[----:B------:R-:W-:-:S04]  /*5e40*/  UISETP.LT.U32.AND.EX UP0, UPT, UR6, URZ, UPT, UP0 ;  /* 0x000000ff0600728c */ /* 0x000fc8000bf01100 */
[----:B------:R-:W-:Y:S02]  /*5e50*/  USEL UR5, UR5, 0x1100, UP0 ;  /* 0x0000110005057887 */ /* 0x000fe40008000000 */
[----:B------:R-:W-:Y:S01]  /*5e60*/  UISETP.NE.AND UP0, UPT, UR4, URZ, UPT ;  /* 0x000000ff0400728c */ /* 0x000fe2000bf05270 */
[----:B-----5:R-:W-:-:S04]  /*5e70*/  IMAD.WIDE.U32 R2, R13, -0x1100, R2 ;  /* 0xffffef000d027825 */ /* 0x020fc800078e0002 */
[----:B--2---:R-:W-:Y:S01]  /*5e80*/  IMAD.WIDE.U32 R4, R13, -0x1100, R36 ;  /* 0xffffef000d047825 */ /* 0x004fe200078e0024 */
[----:B------:R-:W-:-:S03]  /*5e90*/  IADD3 R9, P3, P4, -R2, R8, R9 ;  /* 0x0000000802097210 */ /* 0x000fc60007c7e109 */
[--C-:B------:R-:W-:Y:S01]  /*5ea0*/  IMAD.IADD R3, R3, 0x1, -R13.reuse ;  /* 0x0000000103037824 */ /* 0x100fe200078e0a0d */
[----:B------:R-:W-:Y:S01]  /*5eb0*/  IADD3 R12, P5, PT, R8, -R4, RZ ;  /* 0x80000004080c7210 */ /* 0x000fe20007fbe0ff */
[----:B------:R-:W-:Y:S01]  /*5ec0*/  IMAD.IADD R8, R5, 0x1, -R13 ;  /* 0x0000000105087824 */ /* 0x000fe200078e0a0d */
[-C--:B------:R-:W-:Y:S02]  /*5ed0*/  SEL R5, R10, R6.reuse, P1 ;  /* 0x000000060a057207 */ /* 0x080fe40000800000 */
[----:B------:R-:W-:Y:S02]  /*5ee0*/  IADD3.X R3, PT, PT, ~R3, R15, R14, P3, P4 ;  /* 0x0000000f03037210 */ /* 0x000fe40001fe850e */
[----:B------:R-:W-:Y:S02]  /*5ef0*/  ISETP.LT.U32.AND.EX P3, PT, R39, R11, PT, P2 ;  /* 0x0000000b2700720c */ /* 0x000fe40003f61120 */
[----:B------:R-:W-:Y:S02]  /*5f00*/  SEL R11, R11, R39, P1 ;  /* 0x000000270b0b7207 */ /* 0x000fe40000800000 */
[----:B------:R-:W-:-:S02]  /*5f10*/  IADD3 R14, P1, PT, R5, -R6, RZ ;  /* 0x80000006050e7210 */ /* 0x000fc40007f3e0ff */
[----:B------:R-:W-:Y:S01]  /*5f20*/  SEL R9, R6, R9, !P0 ;  /* 0x0000000906097207 */ /* 0x000fe20004000000 */
[----:B------:R-:W-:Y:S01]  /*5f30*/  IMAD.X R8, R15, 0x1, ~R8, P5 ;  /* 0x000000010f087824 */ /* 0x000fe200028e0e08 */
[----:B------:R-:W-:Y:S01]  /*5f40*/  SEL R3, R39, R3, !P0 ;  /* 0x0000000327037207 */ /* 0x000fe20004000000 */
[----:B------:R-:W-:Y:S01]  /*5f50*/  IMAD.X R11, R11, 0x1, ~R39, P1 ;  /* 0x000000010b0b7824 */ /* 0x000fe200008e0e27 */
[-C--:B------:R-:W-:Y:S02]  /*5f60*/  ISETP.LT.U32.AND P2, PT, R9, R14.reuse, PT ;  /* 0x0000000e0900720c */ /* 0x080fe40003f41070 */
[----:B------:R-:W-:Y:S02]  /*5f70*/  ISETP.LT.U32.AND P1, PT, R12, R14, PT ;  /* 0x0000000e0c00720c */ /* 0x000fe40003f21070 */
[----:B------:R-:W-:Y:S02]  /*5f80*/  SEL R5, R6, R10, P3 ;  /* 0x0000000a06057207 */ /* 0x000fe40001800000 */
[----:B------:R-:W-:-:S02]  /*5f90*/  ISETP.LT.U32.AND.EX P2, PT, R3, R11, PT, P2 ;  /* 0x0000000b0300720c */ /* 0x000fc40003f41120 */
[-C--:B------:R-:W-:Y:S02]  /*5fa0*/  ISETP.LT.U32.AND.EX P1, PT, R8, R11.reuse, PT, P1 ;  /* 0x0000000b0800720c */ /* 0x080fe40003f21110 */
[----:B------:R-:W-:Y:S02]  /*5fb0*/  SEL R5, R5, R2, !P0 ;  /* 0x0000000205057207 */ /* 0x000fe40004000000 */
[-C--:B------:R-:W-:Y:S02]  /*5fc0*/  SEL R2, R12, R14.reuse, P1 ;  /* 0x0000000e0c027207 */ /* 0x080fe40000800000 */
[----:B------:R-:W-:Y:S01]  /*5fd0*/  SEL R9, R9, R14, P2 ;  /* 0x0000000e09097207 */ /* 0x000fe20001000000 */
[----:B------:R-:W-:Y:S01]  /*5fe0*/  IMAD.IADD R5, R5, 0x1, -R4 ;  /* 0x0000000105057824 */ /* 0x000fe200078e0a04 */
[----:B------:R-:W-:-:S03]  /*5ff0*/  SEL R3, R8, R11, P1 ;  /* 0x0000000b08037207 */ /* 0x000fc60000800000 */
[----:B------:R-:W-:Y:S01]  /*6000*/  IMAD.IADD R4, R9, 0x1, -R2 ;  /* 0x0000000109047824 */ /* 0x000fe200078e0a02 */
[----:B------:R-:W-:Y:S06]  /*6010*/  BRA.U !UP0, `(.L_x_46) ;  /* 0x0000000908b47547 */ /* 0x000fec000b800000 */
[----:B------:R-:W0:Y:S01]  /*6020*/  LDCU.64 UR8, c[0x0][0x388] ;  /* 0x00007100ff0877ac */ /* 0x000e220008000a00 */
[----:B------:R-:W-:Y:S01]  /*6030*/  IMAD.IADD R9, R5, 0x1, R4 ;  /* 0x0000000105097824 */ /* 0x000fe200078e0204 */
[----:B------:R-:W-:Y:S01]  /*6040*/  IADD3 R7, P0, PT, R36, R0, RZ ;  /* 0x0000000024077210 */ /* 0x000fe20007f1e0ff */
[----:B------:R-:W-:Y:S01]  /*6050*/  IMAD.MOV.U32 R38, RZ, RZ, R6 ;  /* 0x000000ffff267224 */ /* 0x000fe200078e0006 */
[----:B------:R-:W-:Y:S01]  /*6060*/  UMOV UR4, URZ ;  /* 0x000000ff00047c82 */ /* 0x000fe20008000000 */
[C---:B------:R-:W-:Y:S01]  /*6070*/  VIADD R6, R0.reuse, 0x100 ;  /* 0x0000010000067836 */ /* 0x040fe20000000000 */
[----:B------:R-:W-:Y:S01]  /*6080*/  R2UR UR7, R9 ;  /* 0x00000000090772ca */ /* 0x000fe200000e0000 */
[----:B------:R-:W-:Y:S01]  /*6090*/  IMAD.X R8, RZ, RZ, R37, P0 ;  /* 0x000000ffff087224 */ /* 0x000fe200000e0625 */
[C---:B------:R-:W-:Y:S01]  /*60a0*/  LOP3.LUT R12, R0.reuse, 0x400, RZ, 0xfc, !PT ;  /* 0x00000400000c7812 */ /* 0x040fe200078efcff */
[----:B------:R-:W-:Y:S01]  /*60b0*/  IMAD.WIDE.U32 R38, R13, 0x1100, R38 ;  /* 0x000011000d267825 */ /* 0x000fe200078e0026 */
[----:B------:R-:W-:Y:S01]  /*60c0*/  BSSY.RECONVERGENT B1, `(.L_x_47) ;  /* 0x000001b000017945 */ /* 0x000fe20003800200 */
[----:B------:R-:W-:-:S02]  /*60d0*/  LOP3.LUT R50, R0, 0x800, RZ, 0xfc, !PT ;  /* 0x0000080000327812 */ /* 0x000fc400078efcff */
[----:B------:R-:W-:Y:S02]  /*60e0*/  VIADD R16, R39, UR4 ;  /* 0x0000000427107c36 */ /* 0x000fe40008000000 */
[C---:B------:R-:W-:Y:S02]  /*60f0*/  VIADD R10, R0.reuse, 0x300 ;  /* 0x00000300000a7836 */ /* 0x040fe40000000000 */
[C---:B------:R-:W-:Y:S01]  /*6100*/  VIADD R14, R0.reuse, 0x500 ;  /* 0x00000500000e7836 */ /* 0x040fe20000000000 */
[C---:B0-----:R-:W-:Y:S01]  /*6110*/  LEA R32, P0, R7.reuse, UR8, 0x2 ;  /* 0x0000000807207c11 */ /* 0x041fe2000f8010ff */
[C---:B------:R-:W-:Y:S01]  /*6120*/  VIADD R20, R0.reuse, 0x700 ;  /* 0x0000070000147836 */ /* 0x040fe20000000000 */
[C---:B------:R-:W-:Y:S01]  /*6130*/  ISETP.GE.AND P5, PT, R0.reuse, UR7, PT ;  /* 0x0000000700007c0c */ /* 0x040fe2000bfa6270 */
[C---:B------:R-:W-:Y:S01]  /*6140*/  VIADD R68, R0.reuse, 0x900 ;  /* 0x0000090000447836 */ /* 0x040fe20000000000 */
[----:B------:R-:W-:Y:S01]  /*6150*/  LEA.HI.X R33, R7, UR9, R8, 0x2, P0 ;  /* 0x0000000907217c11 */ /* 0x000fe200080f1408 */
[----:B------:R-:W-:Y:S01]  /*6160*/  IMAD.IADD R7, R0, 0x1, -R5 ;  /* 0x0000000100077824 */ /* 0x000fe200078e0a05 */
[----:B------:R-:W-:Y:S01]  /*6170*/  ISETP.GE.AND P4, PT, R6, UR7, PT ;  /* 0x0000000706007c0c */ /* 0x000fe2000bf86270 */
[----:B------:R-:W-:Y:S01]  /*6180*/  VIADD R8, R0, 0x200 ;  /* 0x0000020000087836 */ /* 0x000fe20000000000 */
[----:B------:R-:W-:-:S02]  /*6190*/  ISETP.GE.AND P2, PT, R10, UR7, PT ;  /* 0x000000070a007c0c */ /* 0x000fc4000bf46270 */
[----:B------:R-:W-:Y:S02]  /*61a0*/  SHF.R.S32.HI R9, RZ, 0x1f, R7 ;  /* 0x0000001fff097819 */ /* 0x000fe40000011407 */
[----:B------:R-:W-:Y:S02]  /*61b0*/  IADD3 R7, P0, P1, R7, R38, R2 ;  /* 0x0000002607077210 */ /* 0x000fe4000791e002 */
[----:B------:R-:W-:Y:S02]  /*61c0*/  ISETP.GE.AND P3, PT, R8, UR7, PT ;  /* 0x0000000708007c0c */ /* 0x000fe4000bf66270 */
[----:B------:R-:W-:Y:S02]  /*61d0*/  IADD3.X R18, PT, PT, R9, R16, R3, P0, P1 ;  /* 0x0000001009127210 */ /* 0x000fe400007e2403 */
[----:B------:R-:W-:Y:S02]  /*61e0*/  LEA R34, P6, R7, UR8, 0x2 ;  /* 0x0000000807227c11 */ /* 0x000fe4000f8c10ff */
[----:B------:R-:W-:-:S02]  /*61f0*/  ISETP.GE.AND P1, PT, R12, UR7, PT ;  /* 0x000000070c007c0c */ /* 0x000fc4000bf26270 */
[----:B------:R-:W-:Y:S01]  /*6200*/  LEA.HI.X R35, R7, UR9, R18, 0x2, P6 ;  /* 0x0000000907237c11 */ /* 0x000fe2000b0f1412 */
[----:B------:R-:W-:Y:S01]  /*6210*/  VIADD R18, R0, 0x600 ;  /* 0x0000060000127836 */ /* 0x000fe20000000000 */
[----:B------:R-:W-:Y:S01]  /*6220*/  ISETP.GE.AND P0, PT, R14, UR7, PT ;  /* 0x000000070e007c0c */ /* 0x000fe2000bf06270 */
[----:B------:R-:W-:-:S12]  /*6230*/  @P5 BRA `(.L_x_48) ;  /* 0x00000000000c5947 */ /* 0x000fd80003800000 */
[----:B------:R-:W-:-:S13]  /*6240*/  ISETP.GE.AND P6, PT, R0, R5, PT ;  /* 0x000000050000720c */ /* 0x000fda0003fc6270 */
[----:B------:R0:W5:Y:S04]  /*6250*/  @!P6 LDG.E R9, desc[UR10][R32.64] ;  /* 0x0000000a2009e981 */ /* 0x000168000c1e1900 */
[----:B------:R0:W5:Y:S02]  /*6260*/  @P6 LDG.E R9, desc[UR10][R34.64] ;  /* 0x0000000a22096981 */ /* 0x000164000c1e1900 */
.L_x_48:
[----:B------:R-:W-:Y:S05]  /*6270*/  BSYNC.RECONVERGENT B1 ;  /* 0x0000000000017941 */ /* 0x000fea0003800200 */
.L_x_47:
[----:B------:R-:W-:Y:S04]  /*6280*/  BSSY.RECONVERGENT B1, `(.L_x_49) ;  /* 0x0000005000017945 */ /* 0x000fe80003800200 */
[----:B------:R-:W-:Y:S05]  /*6290*/  @P4 BRA `(.L_x_50) ;  /* 0x00000000000c4947 */ /* 0x000fea0003800000 */
[----:B------:R-:W-:-:S13]  /*62a0*/  ISETP.GE.AND P6, PT, R6, R5, PT ;  /* 0x000000050600720c */ /* 0x000fda0003fc6270 */
[----:B------:R1:W5:Y:S04]  /*62b0*/  @P6 LDG.E R11, desc[UR10][R34.64+0x400] ;  /* 0x0004000a220b6981 */ /* 0x000368000c1e1900 */
[----:B------:R1:W5:Y:S02]  /*62c0*/  @!P6 LDG.E R11, desc[UR10][R32.64+0x400] ;  /* 0x0004000a200be981 */ /* 0x000364000c1e1900 */
.L_x_50:
[----:B------:R-:W-:Y:S05]  /*62d0*/  BSYNC.RECONVERGENT B1 ;  /* 0x0000000000017941 */ /* 0x000fea0003800200 */
.L_x_49:
[----:B------:R-:W-:Y:S04]  /*62e0*/  BSSY.RECONVERGENT B1, `(.L_x_51) ;  /* 0x0000005000017945 */ /* 0x000fe80003800200 */
[----:B------:R-:W-:Y:S05]  /*62f0*/  @P3 BRA `(.L_x_52) ;  /* 0x00000000000c3947 */ /* 0x000fea0003800000 */
[----:B------:R-:W-:-:S13]  /*6300*/  ISETP.GE.AND P6, PT, R8, R5, PT ;  /* 0x000000050800720c */ /* 0x000fda0003fc6270 */
[----:B------:R2:W5:Y:S04]  /*6310*/  @P6 LDG.E R13, desc[UR10][R34.64+0x800] ;  /* 0x0008000a220d6981 */ /* 0x000568000c1e1900 */
[----:B------:R2:W5:Y:S02]  /*6320*/  @!P6 LDG.E R13, desc[UR10][R32.64+0x800] ;  /* 0x0008000a200de981 */ /* 0x000564000c1e1900 */
.L_x_52:
[----:B------:R-:W-:Y:S05]  /*6330*/  BSYNC.RECONVERGENT B1 ;  /* 0x0000000000017941 */ /* 0x000fea0003800200 */
.L_x_51:
[----:B------:R-:W-:Y:S04]  /*6340*/  BSSY.RECONVERGENT B1, `(.L_x_53) ;  /* 0x0000005000017945 */ /* 0x000fe80003800200 */
[----:B------:R-:W-:Y:S05]  /*6350*/  @P2 BRA `(.L_x_54) ;  /* 0x00000000000c2947 */ /* 0x000fea0003800000 */
[----:B------:R-:W-:-:S13]  /*6360*/  ISETP.GE.AND P6, PT, R10, R5, PT ;  /* 0x000000050a00720c */ /* 0x000fda0003fc6270 */
[----:B------:R3:W5:Y:S04]  /*6370*/  @P6 LDG.E R15, desc[UR10][R34.64+0xc00] ;  /* 0x000c000a220f6981 */ /* 0x000768000c1e1900 */
[----:B------:R3:W5:Y:S02]  /*6380*/  @!P6 LDG.E R15, desc[UR10][R32.64+0xc00] ;  /* 0x000c000a200fe981 */ /* 0x000764000c1e1900 */
.L_x_54:
[----:B------:R-:W-:Y:S05]  /*6390*/  BSYNC.RECONVERGENT B1 ;  /* 0x0000000000017941 */ /* 0x000fea0003800200 */
.L_x_53:
[----:B------:R-:W-:Y:S04]  /*63a0*/  BSSY.RECONVERGENT B1, `(.L_x_55) ;  /* 0x0000005000017945 */ /* 0x000fe80003800200 */
[----:B------:R-:W-:Y:S05]  /*63b0*/  @P1 BRA `(.L_x_56) ;  /* 0x00000000000c1947 */ /* 0x000fea0003800000 */
[----:B------:R-:W-:-:S13]  /*63c0*/  ISETP.GE.AND P6, PT, R12, R5, PT ;  /* 0x000000050c00720c */ /* 0x000fda0003fc6270 */
[----:B------:R4:W5:Y:S04]  /*63d0*/  @P6 LDG.E R17, desc[UR10][R34.64+0x1000] ;  /* 0x0010000a22116981 */ /* 0x000968000c1e1900 */
[----:B------:R4:W5:Y:S02]  /*63e0*/  @!P6 LDG.E R17, desc[UR10][R32.64+0x1000] ;  /* 0x0010000a2011e981 */ /* 0x000964000c1e1900 */
.L_x_56:
[----:B------:R-:W-:Y:S05]  /*63f0*/  BSYNC.RECONVERGENT B1 ;  /* 0x0000000000017941 */ /* 0x000fea0003800200 */
.L_x_55:
[----:B------:R-:W-:Y:S04]  /*6400*/  BSSY.RECONVERGENT B1, `(.L_x_57) ;  /* 0x0000005000017945 */ /* 0x000fe80003800200 */
[----:B------:R-:W-:Y:S05]  /*6410*/  @P0 BRA `(.L_x_58) ;  /* 0x00000000000c0947 */ /* 0x000fea0003800000 */
[----:B------:R-:W-:-:S13]  /*6420*/  ISETP.GE.AND P6, PT, R14, R5, PT ;  /* 0x000000050e00720c */ /* 0x000fda0003fc6270 */
[----:B------:R0:W5:Y:S04]  /*6430*/  @P6 LDG.E R19, desc[UR10][R34.64+0x1400] ;  /* 0x0014000a22136981 */ /* 0x000168000c1e1900 */
[----:B------:R0:W5:Y:S02]  /*6440*/  @!P6 LDG.E R19, desc[UR10][R32.64+0x1400] ;  /* 0x0014000a2013e981 */ /* 0x000164000c1e1900 */
.L_x_58:
[----:B------:R-:W-:Y:S05]  /*6450*/  BSYNC.RECONVERGENT B1 ;  /* 0x0000000000017941 */ /* 0x000fea0003800200 */
.L_x_57:
[----:B------:R-:W-:Y:S01]  /*6460*/  ISETP.GE.AND P6, PT, R18, UR7, PT ;  /* 0x0000000712007c0c */ /* 0x000fe2000bfc6270 */
[----:B------:R-:W-:Y:S01]  /*6470*/  BSSY.RECONVERGENT B1, `(.L_x_59) ;  /* 0x000000e000017945 */ /* 0x000fe20003800200 */
[----:B------:R-:W-:Y:S01]  /*6480*/  LOP3.LUT R7, R7, 0xffffffbf, RZ, 0xc0, !PT ;  /* 0xffffffbf07077812 */ /* 0x000fe200078ec0ff */
[C---:B------:R-:W-:Y:S01]  /*6490*/  VIADD R72, R0.reuse, 0xa00 ;  /* 0x00000a0000487836 */ /* 0x040fe20000000000 */
[C---:B------:R-:W-:Y:S01]  /*64a0*/  LOP3.LUT R44, R0.reuse, 0xc00, RZ, 0xfc, !PT ;  /* 0x00000c00002c7812 */ /* 0x040fe200078efcff */
[C---:B------:R-:W-:Y:S01]  /*64b0*/  VIADD R42, R0.reuse, 0xb00 ;  /* 0x00000b00002a7836 */ /* 0x040fe20000000000 */
[C---:B------:R-:W-:Y:S01]  /*64c0*/  LOP3.LUT R46, R0.reuse, 0x1000, RZ, 0xfc, !PT ;  /* 0x00001000002e7812 */ /* 0x040fe200078efcff */
[C---:B------:R-:W-:Y:S02]  /*64d0*/  VIADD R48, R0.reuse, 0xd00 ;  /* 0x00000d0000307836 */ /* 0x040fe40000000000 */
[C---:B------:R-:W-:Y:S02]  /*64e0*/  VIADD R30, R0.reuse, 0xe00 ;  /* 0x00000e00001e7836 */ /* 0x040fe40000000000 */
[----:B------:R-:W-:-:S02]  /*64f0*/  VIADD R40, R0, 0xf00 ;  /* 0x00000f0000287836 */ /* 0x000fc40000000000 */
[----:B------:R-:W-:Y:S01]  /*6500*/  @P6 LOP3.LUT R7, R7, 0x40, RZ, 0xfc, !PT ;  /* 0x0000004007076812 */ /* 0x000fe200078efcff */
[----:B------:R-:W-:Y:S06]  /*6510*/  @P6 BRA `(.L_x_60) ;  /* 0x00000000000c6947 */ /* 0x000fec0003800000 */
[----:B------:R-:W-:-:S13]  /*6520*/  ISETP.GE.AND P6, PT, R18, R5, PT ;  /* 0x000000051200720c */ /* 0x000fda0003fc6270 */
[----:B------:R0:W5:Y:S04]  /*6530*/  @P6 LDG.E R21, desc[UR10][R34.64+0x1800] ;  /* 0x0018000a22156981 */ /* 0x000168000c1e1900 */
[----:B------:R0:W5:Y:S02]  /*6540*/  @!P6 LDG.E R21, desc[UR10][R32.64+0x1800] ;  /* 0x0018000a2015e981 */ /* 0x000164000c1e1900 */
.L_x_60:
[----:B------:R-:W-:Y:S05]  /*6550*/  BSYNC.RECONVERGENT B1 ;  /* 0x0000000000017941 */ /* 0x000fea0003800200 */
.L_x_59:
[----:B------:R-:W-:Y:S01]  /*6560*/  ISETP.GE.AND P6, PT, R20, UR7, PT ;  /* 0x0000000714007c0c */ /* 0x000fe2000bfc6270 */
[----:B------:R-:W-:Y:S01]  /*6570*/  BSSY.RECONVERGENT B1, `(.L_x_61) ;  /* 0x0000007000017945 */ /* 0x000fe20003800200 */
[----:B------:R-:W-:-:S11]  /*6580*/  LOP3.LUT R7, R7, 0xfffffbff, RZ, 0xc0, !PT ;  /* 0xfffffbff07077812 */ /* 0x000fd600078ec0ff */
[----:B------:R-:W-:Y:S01]  /*6590*/  @P6 LOP3.LUT R7, R7, 0x400, RZ, 0xfc, !PT ;  /* 0x0000040007076812 */ /* 0x000fe200078efcff */
[----:B------:R-:W-:Y:S06]  /*65a0*/  @P6 BRA `(.L_x_62) ;  /* 0x00000000000c6947 */ /* 0x000fec0003800000 */
[----:B------:R-:W-:-:S13]  /*65b0*/  ISETP.GE.AND P6, PT, R20, R5, PT ;  /* 0x000000051400720c */ /* 0x000fda0003fc6270 */
[----:B------:R0:W5:Y:S04]  /*65c0*/  @P6 LDG.E R22, desc[UR10][R34.64+0x1c00] ;  /* 0x001c000a22166981 */ /* 0x000168000c1e1900 */
[----:B------:R0:W5:Y:S02]  /*65d0*/  @!P6 LDG.E R22, desc[UR10][R32.64+0x1c00] ;  /* 0x001c000a2016e981 */ /* 0x000164000c1e1900 */
.L_x_62:
[----:B------:R-:W-:Y:S05]  /*65e0*/  BSYNC.RECONVERGENT B1 ;  /* 0x0000000000017941 */ /* 0x000fea0003800200 */
.L_x_61:
        /* <DEDUP_REMOVED lines=8> */
.L_x_64:
[----:B------:R-:W-:Y:S05]  /*6670*/  BSYNC.RECONVERGENT B1 ;  /* 0x0000000000017941 */ /* 0x000fea0003800200 */
.L_x_63:
        /* <DEDUP_REMOVED lines=8> */
.L_x_66:
[----:B------:R-:W-:Y:S05]  /*6700*/  BSYNC.RECONVERGENT B1 ;  /* 0x0000000000017941 */ /* 0x000fea0003800200 */
.L_x_65:
        /* <DEDUP_REMOVED lines=8> */
.L_x_68:
[----:B------:R-:W-:Y:S05]  /*6790*/  BSYNC.RECONVERGENT B1 ;  /* 0x0000000000017941 */ /* 0x000fea0003800200 */
.L_x_67:
        /* <DEDUP_REMOVED lines=8> */
.L_x_70:
[----:B------:R-:W-:Y:S05]  /*6820*/  BSYNC.RECONVERGENT B1 ;  /* 0x0000000000017941 */ /* 0x000fea0003800200 */
.L_x_69:
        /* <DEDUP_REMOVED lines=8> */
.L_x_72:
[----:B------:R-:W-:Y:S05]  /*68b0*/  BSYNC.RECONVERGENT B1 ;  /* 0x0000000000017941 */ /* 0x000fea0003800200 */
.L_x_71:
        /* <DEDUP_REMOVED lines=8> */
.L_x_74:
[----:B------:R-:W-:Y:S05]  /*6940*/  BSYNC.RECONVERGENT B1 ;  /* 0x0000000000017941 */ /* 0x000fea0003800200 */
.L_x_73:
        /* <DEDUP_REMOVED lines=8> */
.L_x_76:
[----:B------:R-:W-:Y:S05]  /*69d0*/  BSYNC.RECONVERGENT B1 ;  /* 0x0000000000017941 */ /* 0x000fea0003800200 */
.L_x_75:
        /* <DEDUP_REMOVED lines=8> */
.L_x_78:
[----:B------:R-:W-:Y:S05]  /*6a60*/  BSYNC.RECONVERGENT B1 ;  /* 0x0000000000017941 */ /* 0x000fea0003800200 */
.L_x_77:
[----:B------:R-:W-:Y:S02]  /*6a70*/  ISETP.GE.AND P6, PT, R46, UR7, PT ;  /* 0x000000072e007c0c */ /* 0x000fe4000bfc6270 */
[----:B------:R-:W-:-:S11]  /*6a80*/  LOP3.LUT R7, R7, 0xfffffffe, RZ, 0xc0, !PT ;  /* 0xfffffffe07077812 */ /* 0x000fd600078ec0ff */
[----:B------:R-:W-:Y:S01]  /*6a90*/  @P6 LOP3.LUT R7, R7, 0x1, RZ, 0xfc, !PT ;  /* 0x0000000107076812 */ /* 0x000fe200078efcff */
[----:B------:R-:W-:Y:S06]  /*6aa0*/  @P6 BRA `(.L_x_79) ;  /* 0x0000001400506947 */ /* 0x000fec0003800000 */
[----:B------:R-:W-:-:S13]  /*6ab0*/  ISETP.GE.AND P6, PT, R46, R5, PT ;  /* 0x000000052e00720c */ /* 0x000fda0003fc6270 */
[----:B------:R0:W5:Y:S04]  /*6ac0*/  @P6 LDG.E R31, desc[UR10][R34.64+0x4000] ;  /* 0x0040000a221f6981 */ /* 0x000168000c1e1900 */
[----:B------:R0:W5:Y:S01]  /*6ad0*/  @!P6 LDG.E R31, desc[UR10][R32.64+0x4000] ;  /* 0x0040000a201fe981 */ /* 0x000162000c1e1900 */
[----:B------:R-:W-:Y:S05]  /*6ae0*/  BRA `(.L_x_79) ;  /* 0x0000001400407947 */ /* 0x000fea0003800000 */
.L_x_46:
[----:B------:R-:W-:Y:S01]  /*6af0*/  IMAD.IADD R8, R5, 0x1, R4 ;  /* 0x0000000105087824 */ /* 0x000fe200078e0204 */
[----:B------:R-:W-:Y:S01]  /*6b00*/  LOP3.LUT R7, R7, 0xfffffffb, RZ, 0xc0, !PT ;  /* 0xfffffffb07077812 */ /* 0x000fe200078ec0ff */
[----:B------:R-:W-:Y:S02]  /*6b10*/  VIADD R40, R0, 0xe00 ;  /* 0x00000e0000287836 */ /* 0x000fe40000000000 */
[----:B------:R-:W-:Y:S01]  /*6b20*/  IMAD.MOV.U32 R38, RZ, RZ, R6 ;  /* 0x000000ffff267224 */ /* 0x000fe200078e0006 */
[----:B------:R-:W-:Y:S01]  /*6b30*/  R2UR UR7, R8 ;  /* 0x00000000080772ca */ /* 0x000fe200000e0000 */
[----:B------:R-:W-:Y:S02]  /*6b40*/  VIADD R12, R0, 0xf00 ;  /* 0x00000f00000c7836 */ /* 0x000fe40000000000 */
[----:B------:R-:W-:-:S04]  /*6b50*/  IMAD.WIDE.U32 R38, R13, 0x1100, R38 ;  /* 0x000011000d267825 */ /* 0x000fc800078e0026 */
[----:B------:R-:W-:Y:S01]  /*6b60*/  IMAD.MOV.U32 R33, RZ, RZ, RZ ;  /* 0x000000ffff217224 */ /* 0x000fe200078e00ff */
[----:B------:R-:W-:-:S03]  /*6b70*/  IADD3 R32, P0, PT, R2, R38, RZ ;  /* 0x0000002602207210 */ /* 0x000fc60007f1e0ff */
[----:B------:R-:W-:Y:S02]  /*6b80*/  IMAD.IADD R16, R39, 0x1, R33 ;  /* 0x0000000127107824 */ /* 0x000fe400078e0221 */
[----:B------:R-:W-:Y:S02]  /*6b90*/  ISETP.GE.AND P4, PT, R40, UR7, PT ;  /* 0x0000000728007c0c */ /* 0x000fe4000bf86270 */
[----:B------:R-:W-:Y:S01]  /*6ba0*/  ISETP.GE.AND P3, PT, R12, UR7, PT ;  /* 0x000000070c007c0c */ /* 0x000fe2000bf66270 */
[----:B------:R-:W-:Y:S01]  /*6bb0*/  IMAD.X R33, R3, 0x1, R16, P0 ;  /* 0x0000000103217824 */ /* 0x000fe200000e0610 */
[----:B------:R-:W-:-:S04]  /*6bc0*/  ISETP.GE.AND P5, PT, R0, UR7, PT ;  /* 0x0000000700007c0c */ /* 0x000fc8000bfa6270 */
[----:B------:R-:W-:-:S05]  /*6bd0*/  P2R R51, PR, RZ, 0x20 ;  /* 0x00000020ff337803 */ /* 0x000fca0000000000 */
[C-C-:B------:R-:W-:Y:S01]  /*6be0*/  @!P4 IMAD.IADD R6, R40.reuse, 0x1, -R5.reuse ;  /* 0x000000012806c824 */ /* 0x140fe200078e0a05 */
[-C--:B------:R-:W-:Y:S01]  /*6bf0*/  @!P4 ISETP.GE.AND P2, PT, R40, R5.reuse, PT ;  /* 0x000000052800c20c */ /* 0x080fe20003f46270 */
[C-C-:B------:R-:W-:Y:S01]  /*6c00*/  @!P3 IMAD.IADD R8, R12.reuse, 0x1, -R5.reuse ;  /* 0x000000010c08b824 */ /* 0x140fe200078e0a05 */
[----:B------:R-:W-:Y:S01]  /*6c10*/  @!P3 ISETP.GE.AND P0, PT, R12, R5, PT ;  /* 0x000000050c00b20c */ /* 0x000fe20003f06270 */
[----:B------:R-:W-:Y:S01]  /*6c20*/  @!P5 IMAD.IADD R47, R0, 0x1, -R5 ;  /* 0x00000001002fd824 */ /* 0x000fe200078e0a05 */
[----:B------:R-:W-:Y:S02]  /*6c30*/  @!P4 SEL R40, R40, R6, !P2 ;  /* 0x000000062828c207 */ /* 0x000fe40005000000 */
[----:B------:R-:W-:Y:S02]  /*6c40*/  @!P4 SEL R35, R36, R32, !P2 ;  /* 0x000000202423c207 */ /* 0x000fe40005000000 */
[----:B------:R-:W-:Y:S02]  /*6c50*/  @!P4 SHF.R.S32.HI R6, RZ, 0x1f, R6 ;  /* 0x0000001fff06c819 */ /* 0x000fe40000011406 */
[----:B------:R-:W-:-:S02]  /*6c60*/  @!P4 IADD3 R40, P1, PT, R40, R35, RZ ;  /* 0x000000232828c210 */ /* 0x000fc40007f3e0ff */
[----:B------:R-:W-:Y:S02]  /*6c70*/  @!P4 SEL R10, R37, R33, !P2 ;  /* 0x00000021250ac207 */ /* 0x000fe40005000000 */
[----:B------:R-:W-:Y:S01]  /*6c80*/  @!P4 SEL R41, R6, RZ, P2 ;  /* 0x000000ff0629c207 */ /* 0x000fe20001000000 */
[----:B------:R-:W-:Y:S01]  /*6c90*/  VIADD R6, R0, 0x100 ;  /* 0x0000010000067836 */ /* 0x000fe20000000000 */
[----:B------:R-:W-:Y:S02]  /*6ca0*/  @P4 LOP3.LUT R7, R7, 0x4, RZ, 0xfc, !PT ;  /* 0x0000000407074812 */ /* 0x000fe400078efcff */
[----:B------:R-:W-:Y:S01]  /*6cb0*/  @!P3 SEL R43, R12, R8, !P0 ;  /* 0x000000080c2bb207 */ /* 0x000fe20004000000 */
[----:B------:R-:W-:Y:S01]  /*6cc0*/  @!P4 IMAD.X R41, R41, 0x1, R10, P1 ;  /* 0x000000012929c824 */ /* 0x000fe200008e060a */
[----:B------:R-:W-:Y:S02]  /*6cd0*/  ISETP.GE.AND P4, PT, R6, UR7, PT ;  /* 0x0000000706007c0c */ /* 0x000fe4000bf86270 */
[----:B------:R-:W-:-:S02]  /*6ce0*/  @!P3 SEL R10, R36, R32, !P0 ;  /* 0x00000020240ab207 */ /* 0x000fc40004000000 */
[----:B------:R-:W-:Y:S02]  /*6cf0*/  @!P3 SHF.R.S32.HI R8, RZ, 0x1f, R8 ;  /* 0x0000001fff08b819 */ /* 0x000fe40000011408 */
[----:B------:R-:W-:Y:S02]  /*6d00*/  @!P3 IADD3 R43, P1, PT, R43, R10, RZ ;  /* 0x0000000a2b2bb210 */ /* 0x000fe40007f3e0ff */
[----:B------:R-:W-:Y:S02]  /*6d10*/  @!P3 SEL R35, R37, R33, !P0 ;  /* 0x000000212523b207 */ /* 0x000fe40004000000 */
[----:B------:R-:W-:Y:S02]  /*6d20*/  @!P3 SEL R8, R8, RZ, P0 ;  /* 0x000000ff0808b207 */ /* 0x000fe40000000000 */
[----:B------:R-:W-:Y:S02]  /*6d30*/  @!P5 ISETP.GE.AND P2, PT, R0, R5, PT ;  /* 0x000000050000d20c */ /* 0x000fe40003f46270 */
[----:B------:R-:W-:Y:S01]  /*6d40*/  LOP3.LUT R7, R7, 0xfffffffd, RZ, 0xc0, !PT ;  /* 0xfffffffd07077812 */ /* 0x000fe200078ec0ff */
[----:B------:R-:W-:Y:S01]  /*6d50*/  @!P3 IMAD.X R44, R8, 0x1, R35, P1 ;  /* 0x00000001082cb824 */ /* 0x000fe200008e0623 */
[C---:B------:R-:W-:Y:S01]  /*6d60*/  @!P5 SEL R45, R0.reuse, R47, !P2 ;  /* 0x0000002f002dd207 */ /* 0x040fe20005000000 */
[----:B------:R-:W-:Y:S01]  /*6d70*/  VIADD R8, R0, 0x200 ;  /* 0x0000020000087836 */ /* 0x000fe20000000000 */
[----:B------:R-:W-:Y:S01]  /*6d80*/  @!P5 SEL R10, R36, R32, !P2 ;  /* 0x00000020240ad207 */ /* 0x000fe20005000000 */
[----:B------:R-:W-:Y:S01]  /*6d90*/  @!P4 IMAD.IADD R35, R6, 0x1, -R5 ;  /* 0x000000010623c824 */ /* 0x000fe200078e0a05 */
[----:B------:R-:W-:-:S02]  /*6da0*/  @!P5 SHF.R.S32.HI R46, RZ, 0x1f, R47 ;  /* 0x0000001fff2ed819 */ /* 0x000fc4000001142f */
[----:B------:R-:W-:Y:S02]  /*6db0*/  @!P4 ISETP.GE.AND P1, PT, R6, R5, PT ;  /* 0x000000050600c20c */ /* 0x000fe40003f26270 */
[----:B------:R-:W-:Y:S02]  /*6dc0*/  @P3 LOP3.LUT R7, R7, 0x2, RZ, 0xfc, !PT ;  /* 0x0000000207073812 */ /* 0x000fe400078efcff */
[----:B------:R-:W-:Y:S02]  /*6dd0*/  ISETP.GE.AND P3, PT, R8, UR7, PT ;  /* 0x0000000708007c0c */ /* 0x000fe4000bf66270 */
[----:B------:R-:W-:Y:S02]  /*6de0*/  @!P5 IADD3 R45, P0, PT, R45, R10, RZ ;  /* 0x0000000a2d2dd210 */ /* 0x000fe40007f1e0ff */
[----:B------:R-:W-:Y:S02]  /*6df0*/  @!P5 SEL R49, R37, R33, !P2 ;  /* 0x000000212531d207 */ /* 0x000fe40005000000 */
[----:B------:R-:W-:-:S02]  /*6e00*/  @!P5 SEL R46, R46, RZ, P2 ;  /* 0x000000ff2e2ed207 */ /* 0x000fc40001000000 */
[----:B------:R-:W-:Y:S02]  /*6e10*/  @!P4 SEL R47, R6, R35, !P1 ;  /* 0x00000023062fc207 */ /* 0x000fe40004800000 */
[----:B------:R-:W-:Y:S01]  /*6e20*/  @!P4 SEL R10, R36, R32, !P1 ;  /* 0x00000020240ac207 */ /* 0x000fe20004800000 */
[----:B------:R-:W-:Y:S01]  /*6e30*/  @!P5 IMAD.X R46, R46, 0x1, R49, P0 ;  /* 0x000000012e2ed824 */ /* 0x000fe200000e0631 */
[----:B------:R-:W-:Y:S02]  /*6e40*/  @!P4 SHF.R.S32.HI R35, RZ, 0x1f, R35 ;  /* 0x0000001fff23c819 */ /* 0x000fe40000011423 */
[----:B------:R-:W-:Y:S01]  /*6e50*/  @!P4 IADD3 R47, P0, PT, R47, R10, RZ ;  /* 0x0000000a2f2fc210 */ /* 0x000fe20007f1e0ff */
[----:B------:R-:W-:Y:S01]  /*6e60*/  VIADD R10, R0, 0x300 ;  /* 0x00000300000a7836 */ /* 0x000fe20000000000 */
[----:B------:R-:W-:Y:S02]  /*6e70*/  @!P4 SEL R48, R37, R33, !P1 ;  /* 0x000000212530c207 */ /* 0x000fe40004800000 */
[----:B------:R-:W-:-:S02]  /*6e80*/  @!P4 SEL R35, R35, RZ, P1 ;  /* 0x000000ff2323c207 */ /* 0x000fc40000800000 */
[----:B------:R-:W-:Y:S02]  /*6e90*/  ISETP.GE.AND P2, PT, R10, UR7, PT ;  /* 0x000000070a007c0c */ /* 0x000fe4000bf46270 */
[----:B------:R-:W-:Y:S01]  /*6ea0*/  LOP3.LUT P5, RZ, R7, 0x2, RZ, 0xc0, !PT ;  /* 0x0000000207ff7812 */ /* 0x000fe200078ac0ff */
[----:B------:R-:W-:Y:S01]  /*6eb0*/  @!P4 IMAD.X R48, R35, 0x1, R48, P0 ;  /* 0x000000012330c824 */ /* 0x000fe200000e0630 */
[C---:B------:R-:W-:Y:S01]  /*6ec0*/  @!P3 ISETP.GE.AND P0, PT, R8.reuse, R5, PT ;  /* 0x000000050800b20c */ /* 0x040fe20003f06270 */
[----:B------:R-:W-:Y:S01]  /*6ed0*/  @!P3 IMAD.IADD R35, R8, 0x1, -R5 ;  /* 0x000000010823b824 */ /* 0x000fe200078e0a05 */
[----:B------:R-:W-:Y:S02]  /*6ee0*/  P2R R42, PR, RZ, 0x20 ;  /* 0x00000020ff2a7803 */ /* 0x000fe40000000000 */
[----:B------:R-:W-:Y:S02]  /*6ef0*/  @!P3 SEL R14, R36, R32, !P0 ;  /* 0x00000020240eb207 */ /* 0x000fe40004000000 */
[----:B------:R-:W-:-:S02]  /*6f00*/  @!P3 SHF.R.S32.HI R12, RZ, 0x1f, R35 ;  /* 0x0000001fff0cb819 */ /* 0x000fc40000011423 */
[----:B------:R-:W-:Y:S02]  /*6f10*/  @!P3 SEL R53, R8, R35, !P0 ;  /* 0x000000230835b207 */ /* 0x000fe40004000000 */
[----:B------:R-:W-:Y:S02]  /*6f20*/  @!P3 SEL R35, R37, R33, !P0 ;  /* 0x000000212523b207 */ /* 0x000fe40004000000 */
[----:B------:R-:W-:Y:S02]  /*6f30*/  @!P3 SEL R12, R12, RZ, P0 ;  /* 0x000000ff0c0cb207 */ /* 0x000fe40000000000 */
[----:B------:R-:W-:Y:S02]  /*6f40*/  @!P3 IADD3 R53, P0, PT, R53, R14, RZ ;  /* 0x0000000e3535b210 */ /* 0x000fe40007f1e0ff */
[C---:B------:R-:W-:Y:S02]  /*6f50*/  LOP3.LUT P5, RZ, R7.reuse, 0x4, RZ, 0xc0, !PT ;  /* 0x0000000407ff7812 */ /* 0x040fe400078ac0ff */
[----:B------:R-:W-:Y:S01]  /*6f60*/  LOP3.LUT R7, R7, 0xffffffbf, RZ, 0xc0, !PT ;  /* 0xffffffbf07077812 */ /* 0x000fe200078ec0ff */
[----:B------:R-:W-:Y:S01]  /*6f70*/  @!P3 IMAD.X R52, R12, 0x1, R35, P0 ;  /* 0x000000010c34b824 */ /* 0x000fe200000e0623 */
[C---:B------:R-:W-:Y:S01]  /*6f80*/  @!P2 ISETP.GE.AND P0, PT, R10.reuse, R5, PT ;  /* 0x000000050a00a20c */ /* 0x040fe20003f06270 */
[----:B------:R-:W-:Y:S01]  /*6f90*/  @!P2 IMAD.IADD R35, R10, 0x1, -R5 ;  /* 0x000000010a23a824 */ /* 0x000fe200078e0a05 */
[----:B------:R-:W-:-:S02]  /*6fa0*/  P2R R58, PR, RZ, 0x20 ;  /* 0x00000020ff3a7803 */ /* 0x000fc40000000000 */
[----:B------:R-:W-:Y:S02]  /*6fb0*/  @!P2 SEL R14, R36, R32, !P0 ;  /* 0x00000020240ea207 */ /* 0x000fe40004000000 */
[----:B------:R-:W-:Y:S02]  /*6fc0*/  @!P2 SHF.R.S32.HI R12, RZ, 0x1f, R35 ;  /* 0x0000001fff0ca819 */ /* 0x000fe40000011423 */
[----:B------:R-:W-:Y:S02]  /*6fd0*/  @!P2 SEL R55, R10, R35, !P0 ;  /* 0x000000230a37a207 */ /* 0x000fe40004000000 */
[----:B------:R-:W-:Y:S02]  /*6fe0*/  @!P2 SEL R54, R12, RZ, P0 ;  /* 0x000000ff0c36a207 */ /* 0x000fe40000000000 */
[----:B------:R-:W-:Y:S02]  /*6ff0*/  LOP3.LUT R12, R0, 0x400, RZ, 0xfc, !PT ;  /* 0x00000400000c7812 */ /* 0x000fe400078efcff */
[----:B------:R-:W-:-:S02]  /*7000*/  @!P2 SEL R35, R37, R33, !P0 ;  /* 0x000000212523a207 */ /* 0x000fc40004000000 */
[----:B------:R-:W-:Y:S02]  /*7010*/  ISETP.GE.AND P1, PT, R12, UR7, PT ;  /* 0x000000070c007c0c */ /* 0x000fe4000bf26270 */
[----:B------:R-:W-:Y:S02]  /*7020*/  @!P2 IADD3 R55, P0, PT, R55, R14, RZ ;  /* 0x0000000e3737a210 */ /* 0x000fe40007f1e0ff */
[----:B------:R-:W-:Y:S02]  /*7030*/  P2R R64, PR, RZ, 0x8 ;  /* 0x00000008ff407803 */ /* 0x000fe40000000000 */
[----:B------:R-:W-:Y:S01]  /*7040*/  P2R R63, PR, RZ, 0x4 ;  /* 0x00000004ff3f7803 */ /* 0x000fe20000000000 */
[----:B------:R-:W-:-:S06]  /*7050*/  @!P2 IMAD.X R54, R54, 0x1, R35, P0 ;  /* 0x000000013636a824 */ /* 0x000fcc00000e0623 */
[C---:B------:R-:W-:Y:S01]  /*7060*/  @!P1 IMAD.IADD R35, R12.reuse, 0x1, -R5 ;  /* 0x000000010c239824 */ /* 0x040fe200078e0a05 */
[----:B------:R-:W-:-:S04]  /*7070*/  @!P1 ISETP.GE.AND P0, PT, R12, R5, PT ;  /* 0x000000050c00920c */ /* 0x000fc80003f06270 */
[----:B------:R-:W-:Y:S02]  /*7080*/  @!P1 SHF.R.S32.HI R14, RZ, 0x1f, R35 ;  /* 0x0000001fff0e9819 */ /* 0x000fe40000011423 */
[----:B------:R-:W-:Y:S02]  /*7090*/  @!P1 SEL R57, R12, R35, !P0 ;  /* 0x000000230c399207 */ /* 0x000fe40004000000 */
[----:B------:R-:W-:Y:S02]  /*70a0*/  @!P1 SEL R18, R36, R32, !P0 ;  /* 0x0000002024129207 */ /* 0x000fe40004000000 */
[----:B------:R-:W-:Y:S02]  /*70b0*/  @!P1 SEL R35, R37, R33, !P0 ;  /* 0x0000002125239207 */ /* 0x000fe40004000000 */
[----:B------:R-:W-:Y:S02]  /*70c0*/  @!P1 SEL R14, R14, RZ, P0 ;  /* 0x000000ff0e0e9207 */ /* 0x000fe40000000000 */
[----:B------:R-:W-:-:S05]  /*70d0*/  @!P1 IADD3 R57, P0, PT, R57, R18, RZ ;  /* 0x0000001239399210 */ /* 0x000fca0007f1e0ff */
[----:B------:R-:W-:Y:S02]  /*70e0*/  @!P1 IMAD.X R56, R14, 0x1, R35, P0 ;  /* 0x000000010e389824 */ /* 0x000fe400000e0623 */
[----:B------:R-:W-:-:S05]  /*70f0*/  VIADD R14, R0, 0x500 ;  /* 0x00000500000e7836 */ /* 0x000fca0000000000 */
[----:B------:R-:W-:-:S13]  /*7100*/  ISETP.GE.AND P0, PT, R14, UR7, PT ;  /* 0x000000070e007c0c */ /* 0x000fda000bf06270 */
        /* <DEDUP_REMOVED lines=12> */
[C---:B------:R-:W-:Y:S02]  /*71d0*/  @!P5 ISETP.GE.AND P6, PT, R18.reuse, R5, PT ;  /* 0x000000051200d20c */ /* 0x040fe40003fc6270 */
[----:B------:R-:W-:Y:S02]  /*71e0*/  @P5 LOP3.LUT R7, R7, 0x40, RZ, 0xfc, !PT ;  /* 0x0000004007075812 */ /* 0x000fe400078efcff */
[----:B------:R-:W-:Y:S02]  /*71f0*/  @!P5 SHF.R.S32.HI R20, RZ, 0x1f, R35 ;  /* 0x0000001fff14d819 */ /* 0x000fe40000011423 */
[----:B------:R-:W-:Y:S02]  /*7200*/  @!P5 SEL R60, R18, R35, !P6 ;  /* 0x00000023123cd207 */ /* 0x000fe40007000000 */
[----:B------:R-:W-:Y:S02]  /*7210*/  @!P5 SEL R35, R36, R32, !P6 ;  /* 0x000000202423d207 */ /* 0x000fe40007000000 */
[----:B------:R-:W-:-:S02]  /*7220*/  @!P5 SEL R61, R37, R33, !P6 ;  /* 0x00000021253dd207 */ /* 0x000fc40007000000 */
[----:B------:R-:W-:Y:S02]  /*7230*/  @!P5 SEL R20, R20, RZ, P6 ;  /* 0x000000ff1414d207 */ /* 0x000fe40003000000 */
[----:B------:R-:W-:Y:S02]  /*7240*/  @!P5 IADD3 R60, P6, PT, R60, R35, RZ ;  /* 0x000000233c3cd210 */ /* 0x000fe40007fde0ff */
[----:B------:R-:W-:-:S03]  /*7250*/  LOP3.LUT R7, R7, 0xfffffbff, RZ, 0xc0, !PT ;  /* 0xfffffbff07077812 */ /* 0x000fc600078ec0ff */
        /* <DEDUP_REMOVED lines=11> */
[----:B------:R-:W-:-:S05]  /*7310*/  @!P5 IADD3 R49, P6, PT, R49, R50, RZ ;  /* 0x000000323131d210 */ /* 0x000fca0007fde0ff */
[----:B------:R-:W-:Y:S01]  /*7320*/  @!P5 IMAD.X R50, R34, 0x1, R35, P6 ;  /* 0x000000012232d824 */ /* 0x000fe200030e0623 */
[----:B------:R-:W-:Y:S02]  /*7330*/  ISETP.NE.AND P5, PT, R58, RZ, PT ;  /* 0x000000ff3a00720c */ /* 0x000fe40003fa5270 */
[----:B------:R-:W-:-:S11]  /*7340*/  P2R R58, PR, RZ, 0x10 ;  /* 0x00000010ff3a7803 */ /* 0x000fd60000000000 */
[----:B------:R-:W0:Y:S02]  /*7350*/  @!P5 LDC.64 R34, c[0x0][0x3a0] ;  /* 0x0000e800ff22db82 */ /* 0x000e240000000a00 */
[----:B0-----:R-:W-:-:S04]  /*7360*/  @!P5 LEA R34, P6, R40, R34, 0x2 ;  /* 0x000000222822d211 */ /* 0x001fc800078c10ff */
[----:B------:R-:W-:Y:S02]  /*7370*/  @!P5 LEA.HI.X R35, R40, R35, R41, 0x2, P6 ;  /* 0x000000232823d211 */ /* 0x000fe400030f1429 */
[----:B------:R-:W-:-:S13]  /*7380*/  ISETP.NE.AND P5, PT, R42, RZ, PT ;  /* 0x000000ff2a00720c */ /* 0x000fda0003fa5270 */
[----:B------:R-:W0:Y:S02]  /*7390*/  @!P5 LDC.64 R40, c[0x0][0x3a0] ;  /* 0x0000e800ff28db82 */ /* 0x000e240000000a00 */
[----:B0-----:R-:W-:-:S04]  /*73a0*/  @!P5 LEA R42, P6, R43, R40, 0x2 ;  /* 0x000000282b2ad211 */ /* 0x001fc800078c10ff */
[----:B------:R-:W-:Y:S02]  /*73b0*/  @!P5 LEA.HI.X R43, R43, R41, R44, 0x2, P6 ;  /* 0x000000292b2bd211 */ /* 0x000fe400030f142c */
[----:B------:R-:W-:-:S04]  /*73c0*/  ISETP.NE.AND P5, PT, R51, RZ, PT ;  /* 0x000000ff3300720c */ /* 0x000fc80003fa5270 */
[----:B------:R-:W-:-:S09]  /*73d0*/  P2R R51, PR, RZ, 0x20 ;  /* 0x00000020ff337803 */ /* 0x000fd20000000000 */
[----:B------:R-:W0:Y:S02]  /*73e0*/  @!P5 LDC.64 R40, c[0x0][0x3a0] ;  /* 0x0000e800ff28db82 */ /* 0x000e240000000a00 */
[----:B0-----:R-:W-:-:S04]  /*73f0*/  @!P5 LEA R44, P6, R45, R40, 0x2 ;  /* 0x000000282d2cd211 */ /* 0x001fc800078c10ff */
[----:B------:R-:W-:Y:S02]  /*7400*/  @!P5 LEA.HI.X R45, R45, R41, R46, 0x2, P6 ;  /* 0x000000292d2dd211 */ /* 0x000fe400030f142e */
[----:B------:R-:W0:Y:S01]  /*7410*/  @!P4 LDC.64 R40, c[0x0][0x3a0] ;  /* 0x0000e800ff28cb82 */ /* 0x000e220000000a00 */
[----:B------:R-:W-:Y:S02]  /*7420*/  LOP3.LUT P5, RZ, R7, 0x400, RZ, 0xc0, !PT ;  /* 0x0000040007ff7812 */ /* 0x000fe400078ac0ff */
[----:B0-----:R-:W-:-:S04]  /*7430*/  @!P4 LEA R46, P6, R47, R40, 0x2 ;  /* 0x000000282f2ec211 */ /* 0x001fc800078c10ff */
[----:B------:R-:W-:Y:S02]  /*7440*/  @!P4 LEA.HI.X R47, R47, R41, R48, 0x2, P6 ;  /* 0x000000292f2fc211 */ /* 0x000fe400030f1430 */
[----:B------:R-:W0:Y:S01]  /*7450*/  @!P3 LDC.64 R40, c[0x0][0x3a0] ;  /* 0x0000e800ff28bb82 */ /* 0x000e220000000a00 */
[----:B------:R-:W-:Y:S02]  /*7460*/  LOP3.LUT P4, RZ, R7, 0x40, RZ, 0xc0, !PT ;  /* 0x0000004007ff7812 */ /* 0x000fe4000788c0ff */
[----:B0-----:R-:W-:-:S04]  /*7470*/  @!P3 LEA R48, P6, R53, R40, 0x2 ;  /* 0x000000283530b211 */ /* 0x001fc800078c10ff */
[----:B------:R-:W-:Y:S02]  /*7480*/  @!P3 LEA.HI.X R53, R53, R41, R52, 0x2, P6 ;  /* 0x000000293535b211 */ /* 0x000fe400030f1434 */
[----:B------:R-:W0:Y:S02]  /*7490*/  @!P2 LDC.64 R40, c[0x0][0x3a0] ;  /* 0x0000e800ff28ab82 */ /* 0x000e240000000a00 */
[----:B0-----:R-:W-:-:S04]  /*74a0*/  @!P2 LEA R52, P6, R55, R40, 0x2 ;  /* 0x000000283734a211 */ /* 0x001fc800078c10ff */
[----:B------:R-:W-:Y:S02]  /*74b0*/  @!P2 LEA.HI.X R55, R55, R41, R54, 0x2, P6 ;  /* 0x000000293737a211 */ /* 0x000fe400030f1436 */
[----:B------:R-:W0:Y:S01]  /*74c0*/  @!P1 LDC.64 R40, c[0x0][0x3a0] ;  /* 0x0000e800ff289b82 */ /* 0x000e220000000a00 */
[C---:B------:R-:W-:Y:S02]  /*74d0*/  LOP3.LUT P2, RZ, R7.reuse, 0x4, RZ, 0xc0, !PT ;  /* 0x0000000407ff7812 */ /* 0x040fe4000784c0ff */
[----:B------:R-:W-:-:S11]  /*74e0*/  LOP3.LUT R7, R7, 0xfffffdff, RZ, 0xc0, !PT ;  /* 0xfffffdff07077812 */ /* 0x000fd600078ec0ff */
[----:B------:R-:W5:Y:S01]  /*74f0*/  @!P2 LDG.E R29, desc[UR10][R34.64] ;  /* 0x0000000a221da981 */ /* 0x000f62000c1e1900 */
[----:B0-----:R-:W-:-:S04]  /*7500*/  @!P1 LEA R54, P6, R57, R40, 0x2 ;  /* 0x0000002839369211 */ /* 0x001fc800078c10ff */
[----:B------:R-:W-:Y:S02]  /*7510*/  @!P1 LEA.HI.X R57, R57, R41, R56, 0x2, P6 ;  /* 0x0000002939399211 */ /* 0x000fe400030f1438 */
[----:B------:R-:W0:Y:S02]  /*7520*/  @!P0 LDC.64 R40, c[0x0][0x3a0] ;  /* 0x0000e800ff288b82 */ /* 0x000e240000000a00 */
        /* <DEDUP_REMOVED lines=8> */
[----:B------:R-:W-:-:S04]  /*75b0*/  LOP3.LUT R50, R0, 0x800, RZ, 0xfc, !PT ;  /* 0x0000080000327812 */ /* 0x000fc800078efcff */
[----:B------:R-:W-:-:S13]  /*75c0*/  ISETP.GE.AND P3, PT, R50, UR7, PT ;  /* 0x0000000732007c0c */ /* 0x000fda000bf66270 */
[C---:B------:R-:W-:Y:S01]  /*75d0*/  @!P3 IMAD.IADD R41, R50.reuse, 0x1, -R5 ;  /* 0x000000013229b824 */ /* 0x040fe200078e0a05 */
[C---:B------:R-:W-:Y:S02]  /*75e0*/  @!P3 ISETP.GE.AND P6, PT, R50.reuse, R5, PT ;  /* 0x000000053200b20c */ /* 0x040fe40003fc6270 */
[----:B------:R-:W-:Y:S02]  /*75f0*/  @P3 LOP3.LUT R7, R7, 0x200, RZ, 0xfc, !PT ;  /* 0x0000020007073812 */ /* 0x000fe400078efcff */
[----:B------:R-:W-:Y:S02]  /*7600*/  @!P3 SHF.R.S32.HI R40, RZ, 0x1f, R41 ;  /* 0x0000001fff28b819 */ /* 0x000fe40000011429 */
[----:B------:R-:W-:Y:S02]  /*7610*/  @!P3 SEL R67, R50, R41, !P6 ;  /* 0x000000293243b207 */ /* 0x000fe40007000000 */
[----:B------:R-:W-:Y:S02]  /*7620*/  @!P3 SEL R66, R36, R32, !P6 ;  /* 0x000000202442b207 */ /* 0x000fe40007000000 */
[----:B------:R-:W-:-:S02]  /*7630*/  @!P3 SEL R40, R40, RZ, P6 ;  /* 0x000000ff2828b207 */ /* 0x000fc40003000000 */
[----:B------:R-:W-:Y:S02]  /*7640*/  @!P3 SEL R41, R37, R33, !P6 ;  /* 0x000000212529b207 */ /* 0x000fe40007000000 */
[----:B------:R-:W-:Y:S02]  /*7650*/  @!P3 IADD3 R67, P6, PT, R67, R66, RZ ;  /* 0x000000424343b210 */ /* 0x000fe40007fde0ff */
[C---:B------:R-:W-:Y:S02]  /*7660*/  LOP3.LUT P4, RZ, R7.reuse, 0x2, RZ, 0xc0, !PT ;  /* 0x0000000207ff7812 */ /* 0x040fe4000788c0ff */
[----:B------:R-:W-:Y:S01]  /*7670*/  LOP3.LUT R7, R7, 0xfffffeff, RZ, 0xc0, !PT ;  /* 0xfffffeff07077812 */ /* 0x000fe200078ec0ff */
[----:B------:R-:W-:Y:S02]  /*7680*/  @!P3 IMAD.X R68, R40, 0x1, R41, P6 ;  /* 0x000000012844b824 */ /* 0x000fe400030e0629 */
[----:B------:R-:W0:Y:S08]  /*7690*/  @!P3 LDC.64 R40, c[0x0][0x3a0] ;  /* 0x0000e800ff28bb82 */ /* 0x000e300000000a00 */
[----:B------:R1:W5:Y:S01]  /*76a0*/  @!P4 LDG.E R30, desc[UR10][R42.64] ;  /* 0x0000000a2a1ec981 */ /* 0x000362000c1e1900 */
[----:B0-----:R-:W-:-:S04]  /*76b0*/  @!P3 LEA R66, P6, R67, R40, 0x2 ;  /* 0x000000284342b211 */ /* 0x001fc800078c10ff */
[----:B------:R-:W-:Y:S01]  /*76c0*/  @!P3 LEA.HI.X R67, R67, R41, R68, 0x2, P6 ;  /* 0x000000294343b211 */ /* 0x000fe200030f1444 */
        /* <DEDUP_REMOVED lines=10> */
[----:B------:R-:W-:Y:S01]  /*7770*/  @!P3 IADD3 R71, P6, PT, R71, R70, RZ ;  /* 0x000000464747b210 */ /* 0x000fe20007fde0ff */
[----:B-1----:R-:W-:Y:S01]  /*7780*/  VIADD R42, R0, 0xb00 ;  /* 0x00000b00002a7836 */ /* 0x002fe20000000000 */
[----:B------:R-:W-:-:S03]  /*7790*/  LOP3.LUT R7, R7, 0xffffff7f, RZ, 0xc0, !PT ;  /* 0xffffff7f07077812 */ /* 0x000fc600078ec0ff */
[----:B------:R-:W-:Y:S02]  /*77a0*/  @!P3 IMAD.X R72, R40, 0x1, R41, P6 ;  /* 0x000000012848b824 */ /* 0x000fe400030e0629 */
[----:B------:R-:W0:Y:S02]  /*77b0*/  @!P3 LDC.64 R40, c[0x0][0x3a0] ;  /* 0x0000e800ff28bb82 */ /* 0x000e240000000a00 */
[----:B0-----:R-:W-:-:S04]  /*77c0*/  @!P3 LEA R70, P6, R71, R40, 0x2 ;  /* 0x000000284746b211 */ /* 0x001fc800078c10ff */
[----:B------:R-:W-:Y:S01]  /*77d0*/  @!P3 LEA.HI.X R71, R71, R41, R72, 0x2, P6 ;  /* 0x000000294747b211 */ /* 0x000fe200030f1448 */
[----:B------:R-:W-:-:S05]  /*77e0*/  VIADD R72, R0, 0xa00 ;  /* 0x00000a0000487836 */ /* 0x000fca0000000000 */
[----:B------:R-:W-:-:S13]  /*77f0*/  ISETP.GE.AND P5, PT, R72, UR7, PT ;  /* 0x0000000748007c0c */ /* 0x000fda000bfa6270 */
[C---:B------:R-:W-:Y:S01]  /*7800*/  @!P5 IMAD.IADD R41, R72.reuse, 0x1, -R5 ;  /* 0x000000014829d824 */ /* 0x040fe200078e0a05 */
[----:B------:R-:W-:Y:S02]  /*7810*/  @!P5 ISETP.GE.AND P6, PT, R72, R5, PT ;  /* 0x000000054800d20c */ /* 0x000fe40003fc6270 */
[----:B------:R-:W-:Y:S02]  /*7820*/  ISETP.GE.AND P2, PT, R42, UR7, PT ;  /* 0x000000072a007c0c */ /* 0x000fe4000bf46270 */
[----:B------:R-:W-:Y:S02]  /*7830*/  @!P5 SHF.R.S32.HI R40, RZ, 0x1f, R41 ;  /* 0x0000001fff28d819 */ /* 0x000fe40000011429 */
[----:B------:R-:W-:Y:S02]  /*7840*/  @!P5 SEL R65, R72, R41, !P6 ;  /* 0x000000294841d207 */ /* 0x000fe40007000000 */
[----:B------:R-:W-:Y:S02]  /*7850*/  @!P5 SEL R74, R36, R32, !P6 ;  /* 0x00000020244ad207 */ /* 0x000fe40007000000 */
[----:B------:R-:W-:-:S02]  /*7860*/  @!P5 SEL R40, R40, RZ, P6 ;  /* 0x000000ff2828d207 */ /* 0x000fc40003000000 */
[----:B------:R-:W-:Y:S02]  /*7870*/  @!P5 IADD3 R65, P3, PT, R65, R74, RZ ;  /* 0x0000004a4141d210 */ /* 0x000fe40007f7e0ff */
[----:B------:R-:W-:Y:S02]  /*7880*/  @!P5 SEL R41, R37, R33, !P6 ;  /* 0x000000212529d207 */ /* 0x000fe40007000000 */
[----:B------:R-:W-:-:S03]  /*7890*/  @P5 LOP3.LUT R7, R7, 0x80, RZ, 0xfc, !PT ;  /* 0x0000008007075812 */ /* 0x000fc600078efcff */
[----:B------:R-:W-:Y:S01]  /*78a0*/  @!P5 IMAD.X R74, R40, 0x1, R41, P3 ;  /* 0x00000001284ad824 */ /* 0x000fe200018e0629 */
[----:B------:R-:W-:Y:S01]  /*78b0*/  ISETP.NE.AND P3, PT, R64, RZ, PT ;  /* 0x000000ff4000720c */ /* 0x000fe20003f65270 */
[----:B------:R-:W0:Y:S02]  /*78c0*/  @!P5 LDC.64 R40, c[0x0][0x3a0] ;  /* 0x0000e800ff28db82 */ /* 0x000e240000000a00 */
[----:B0-----:R-:W-:-:S04]  /*78d0*/  @!P5 LEA R40, P6, R65, R40, 0x2 ;  /* 0x000000284128d211 */ /* 0x001fc800078c10ff */
[----:B------:R-:W-:Y:S02]  /*78e0*/  @!P5 LEA.HI.X R41, R65, R41, R74, 0x2, P6 ;  /* 0x000000294129d211 */ /* 0x000fe400030f144a */
[----:B------:R-:W-:Y:S01]  /*78f0*/  ISETP.NE.AND P5, PT, R51, RZ, PT ;  /* 0x000000ff3300720c */ /* 0x000fe20003fa5270 */
[C---:B------:R-:W-:Y:S01]  /*7900*/  @!P2 IMAD.IADD R51, R42.reuse, 0x1, -R5 ;  /* 0x000000012a33a824 */ /* 0x040fe200078e0a05 */
[----:B------:R-:W-:-:S04]  /*7910*/  @!P2 ISETP.GE.AND P6, PT, R42, R5, PT ;  /* 0x000000052a00a20c */ /* 0x000fc80003fc6270 */
[----:B------:R-:W-:Y:S02]  /*7920*/  @!P2 SHF.R.S32.HI R64, RZ, 0x1f, R51 ;  /* 0x0000001fff40a819 */ /* 0x000fe40000011433 */
[----:B------:R-:W-:Y:S02]  /*7930*/  @!P2 SEL R51, R42, R51, !P6 ;  /* 0x000000332a33a207 */ /* 0x000fe40007000000 */
[----:B------:R-:W-:Y:S02]  /*7940*/  @!P2 SEL R74, R36, R32, !P6 ;  /* 0x00000020244aa207 */ /* 0x000fe40007000000 */
[----:B------:R-:W-:Y:S01]  /*7950*/  @!P2 SEL R64, R64, RZ, P6 ;  /* 0x000000ff4040a207 */ /* 0x000fe20003000000 */
[----:B------:R0:W5:Y:S01]  /*7960*/  @!P5 LDG.E R9, desc[UR10][R44.64] ;  /* 0x0000000a2c09d981 */ /* 0x000162000c1e1900 */
[----:B------:R-:W-:Y:S02]  /*7970*/  @!P2 IADD3 R51, P4, PT, R51, R74, RZ ;  /* 0x0000004a3333a210 */ /* 0x000fe40007f9e0ff */
[----:B------:R-:W-:-:S05]  /*7980*/  @!P2 SEL R35, R37, R33, !P6 ;  /* 0x000000212523a207 */ /* 0x000fca0007000000 */
[----:B------:R-:W-:Y:S02]  /*7990*/  @!P2 IMAD.X R64, R64, 0x1, R35, P4 ;  /* 0x000000014040a824 */ /* 0x000fe400020e0623 */
[----:B------:R-:W1:Y:S01]  /*79a0*/  @!P2 LDC.64 R34, c[0x0][0x3a0] ;  /* 0x0000e800ff22ab82 */ /* 0x000e620000000a00 */
[----:B0-----:R-:W-:Y:S02]  /*79b0*/  LOP3.LUT R44, R0, 0xc00, RZ, 0xfc, !PT ;  /* 0x00000c00002c7812 */ /* 0x001fe400078efcff */
[----:B------:R-:W-:Y:S02]  /*79c0*/  P2R R45, PR, RZ, 0x20 ;  /* 0x00000020ff2d7803 */ /* 0x000fe40000000000 */
[----:B------:R-:W-:Y:S02]  /*79d0*/  ISETP.GE.AND P5, PT, R44, UR7, PT ;  /* 0x000000072c007c0c */ /* 0x000fe4000bfa6270 */
[----:B------:R-:W-:Y:S02]  /*79e0*/  ISETP.NE.AND P4, PT, R58, RZ, PT ;  /* 0x000000ff3a00720c */ /* 0x000fe40003f85270 */
[----:B------:R-:W-:-:S02]  /*79f0*/  LOP3.LUT R7, R7, 0xffffffdf, RZ, 0xc0, !PT ;  /* 0xffffffdf07077812 */ /* 0x000fc400078ec0ff */
[----:B-1----:R-:W-:-:S09]  /*7a00*/  @!P2 LEA R58, P6, R51, R34, 0x2 ;  /* 0x00000022333aa211 */ /* 0x002fd200078c10ff */
[----:B------:R0:W5:Y:S01]  /*7a10*/  @!P4 LDG.E R11, desc[UR10][R46.64] ;  /* 0x0000000a2e0bc981 */ /* 0x000162000c1e1900 */
[----:B------:R-:W-:Y:S01]  /*7a20*/  @!P2 LEA.HI.X R43, R51, R35, R64, 0x2, P6 ;  /* 0x00000023332ba211 */ /* 0x000fe200030f1440 */
[C---:B------:R-:W-:Y:S01]  /*7a30*/  @!P5 IMAD.IADD R35, R44.reuse, 0x1, -R5 ;  /* 0x000000012c23d824 */ /* 0x040fe200078e0a05 */
[----:B------:R-:W-:-:S04]  /*7a40*/  @!P5 ISETP.GE.AND P6, PT, R44, R5, PT ;  /* 0x000000052c00d20c */ /* 0x000fc80003fc6270 */
[----:B------:R-:W-:Y:S02]  /*7a50*/  @!P5 SHF.R.S32.HI R34, RZ, 0x1f, R35 ;  /* 0x0000001fff22d819 */ /* 0x000fe40000011423 */
[----:B------:R-:W-:Y:S02]  /*7a60*/  @!P5 SEL R65, R44, R35, !P6 ;  /* 0x000000232c41d207 */ /* 0x000fe40007000000 */
[----:B------:R-:W-:Y:S02]  /*7a70*/  @!P5 SEL R64, R36, R32, !P6 ;  /* 0x000000202440d207 */ /* 0x000fe40007000000 */
[----:B------:R-:W-:Y:S02]  /*7a80*/  @P2 LOP3.LUT R7, R7, 0x20, RZ, 0xfc, !PT ;  /* 0x0000002007072812 */ /* 0x000fe400078efcff */
[----:B------:R-:W-:Y:S02]  /*7a90*/  @!P5 IADD3 R65, P2, PT, R65, R64, RZ ;  /* 0x000000404141d210 */ /* 0x000fe40007f5e0ff */
[----:B------:R-:W-:-:S02]  /*7aa0*/  @!P5 SEL R34, R34, RZ, P6 ;  /* 0x000000ff2222d207 */ /* 0x000fc40003000000 */
[----:B------:R-:W-:-:S05]  /*7ab0*/  @!P5 SEL R35, R37, R33, !P6 ;  /* 0x000000212523d207 */ /* 0x000fca0007000000 */
[----:B------:R-:W-:Y:S02]  /*7ac0*/  @!P5 IMAD.X R74, R34, 0x1, R35, P2 ;  /* 0x00000001224ad824 */ /* 0x000fe400010e0623 */
[----:B------:R-:W1:Y:S01]  /*7ad0*/  @!P5 LDC.64 R34, c[0x0][0x3a0] ;  /* 0x0000e800ff22db82 */ /* 0x000e620000000a00 */
[----:B0-----:R-:W-:Y:S02]  /*7ae0*/  P2R R46, PR, RZ, 0x10 ;  /* 0x00000010ff2e7803 */ /* 0x001fe40000000000 */
[----:B-1----:R-:W-:Y:S01]  /*7af0*/  @!P5 LEA R64, P6, R65, R34, 0x2 ;  /* 0x000000224140d211 */ /* 0x002fe200078c10ff */
[----:B------:R-:W-:Y:S02]  /*7b00*/  @!P3 IMAD.MOV.U32 R34, RZ, RZ, R48 ;  /* 0x000000ffff22b224 */ /* 0x000fe400078e0030 */
[----:B------:R-:W-:-:S05]  /*7b10*/  VIADD R48, R0, 0xd00 ;  /* 0x00000d0000307836 */ /* 0x000fca0000000000 */
[----:B------:R-:W-:Y:S02]  /*7b20*/  ISETP.GE.AND P4, PT, R48, UR7, PT ;  /* 0x0000000730007c0c */ /* 0x000fe4000bf86270 */
[----:B------:R-:W-:Y:S01]  /*7b30*/  @!P5 LEA.HI.X R65, R65, R35, R74, 0x2, P6 ;  /* 0x000000234141d211 */ /* 0x000fe200030f144a */
[----:B------:R-:W-:-:S05]  /*7b40*/  @!P3 IMAD.MOV.U32 R35, RZ, RZ, R53 ;  /* 0x000000ffff23b224 */ /* 0x000fca00078e0035 */
[----:B------:R0:W5:Y:S05]  /*7b50*/  @!P3 LDG.E R13, desc[UR10][R34.64] ;  /* 0x0000000a220db981 */ /* 0x00016a000c1e1900 */
[----:B0-----:R-:W0:Y:S01]  /*7b60*/  @!P4 LDC.64 R34, c[0x0][0x3a0] ;  /* 0x0000e800ff22cb82 */ /* 0x001e220000000a00 */
[C---:B------:R-:W-:Y:S01]  /*7b70*/  @!P4 IMAD.IADD R51, R48.reuse, 0x1, -R5 ;  /* 0x000000013033c824 */ /* 0x040fe200078e0a05 */
[----:B------:R-:W-:Y:S02]  /*7b80*/  @!P4 ISETP.GE.AND P6, PT, R48, R5, PT ;  /* 0x000000053000c20c */ /* 0x000fe40003fc6270 */
[----:B------:R-:W-:Y:S02]  /*7b90*/  LOP3.LUT R7, R7, 0xffffffef, RZ, 0xc0, !PT ;  /* 0xffffffef07077812 */ /* 0x000fe400078ec0ff */
[----:B------:R-:W-:-:S02]  /*7ba0*/  @!P4 SHF.R.S32.HI R53, RZ, 0x1f, R51 ;  /* 0x0000001fff35c819 */ /* 0x000fc40000011433 */
[----:B------:R-:W-:Y:S02]  /*7bb0*/  @!P4 SEL R51, R48, R51, !P6 ;  /* 0x000000333033c207 */ /* 0x000fe40007000000 */
[----:B------:R-:W-:Y:S02]  /*7bc0*/  @!P4 SEL R74, R36, R32, !P6 ;  /* 0x00000020244ac207 */ /* 0x000fe40007000000 */
[----:B------:R-:W-:Y:S02]  /*7bd0*/  @P5 LOP3.LUT R7, R7, 0x10, RZ, 0xfc, !PT ;  /* 0x0000001007075812 */ /* 0x000fe400078efcff */
[----:B------:R-:W-:Y:S02]  /*7be0*/  @!P4 SEL R76, R53, RZ, P6 ;  /* 0x000000ff354cc207 */ /* 0x000fe40003000000 */
[----:B------:R-:W-:Y:S02]  /*7bf0*/  @!P4 IADD3 R53, P5, PT, R51, R74, RZ ;  /* 0x0000004a3335c210 */ /* 0x000fe40007fbe0ff */
[----:B------:R-:W-:-:S05]  /*7c00*/  @!P4 SEL R51, R37, R33, !P6 ;  /* 0x000000212533c207 */ /* 0x000fca0007000000 */
[----:B------:R-:W-:Y:S01]  /*7c10*/  @!P4 IMAD.X R76, R76, 0x1, R51, P5 ;  /* 0x000000014c4cc824 */ /* 0x000fe200028e0633 */
[----:B0-----:R-:W-:-:S04]  /*7c20*/  @!P4 LEA R34, P6, R53, R34, 0x2 ;  /* 0x000000223522c211 */ /* 0x001fc800078c10ff */
[----:B------:R-:W-:Y:S02]  /*7c30*/  @!P4 LEA.HI.X R35, R53, R35, R76, 0x2, P6 ;  /* 0x000000233523c211 */ /* 0x000fe400030f144c */
[----:B------:R-:W-:Y:S02]  /*7c40*/  LOP3.LUT R76, R0, 0x1000, RZ, 0xfc, !PT ;  /* 0x00001000004c7812 */ /* 0x000fe400078efcff */
[----:B------:R-:W-:Y:S01]  /*7c50*/  LOP3.LUT R7, R7, 0xfffffff7, RZ, 0xc0, !PT ;  /* 0xfffffff707077812 */ /* 0x000fe200078ec0ff */
[----:B------:R-:W5:Y:S01]  /*7c60*/  @!P4 LDG.E R28, desc[UR10][R34.64] ;  /* 0x0000000a221cc981 */ /* 0x000f62000c1e1900 */
[----:B------:R-:W-:Y:S02]  /*7c70*/  ISETP.GE.AND P5, PT, R76, UR7, PT ;  /* 0x000000074c007c0c */ /* 0x000fe4000bfa6270 */
[----:B------:R-:W-:Y:S02]  /*7c80*/  @P4 LOP3.LUT R7, R7, 0x8, RZ, 0xfc, !PT ;  /* 0x0000000807074812 */ /* 0x000fe400078efcff */
[----:B------:R-:W-:-:S02]  /*7c90*/  P2R R47, PR, RZ, 0x8 ;  /* 0x00000008ff2f7803 */ /* 0x000fc40000000000 */
[----:B------:R-:W-:-:S07]  /*7ca0*/  LOP3.LUT P3, RZ, R7, 0x20, RZ, 0xc0, !PT ;  /* 0x0000002007ff7812 */ /* 0x000fce000786c0ff */
[C---:B------:R-:W-:Y:S01]  /*7cb0*/  @!P5 IMAD.IADD R75, R76.reuse, 0x1, -R5 ;  /* 0x000000014c4bd824 */ /* 0x040fe200078e0a05 */
[----:B------:R-:W-:-:S04]  /*7cc0*/  @!P5 ISETP.GE.AND P6, PT, R76, R5, PT ;  /* 0x000000054c00d20c */ /* 0x000fc80003fc6270 */
[----:B------:R-:W-:Y:S02]  /*7cd0*/  @!P5 SEL R53, R76, R75, !P6 ;  /* 0x0000004b4c35d207 */ /* 0x000fe40007000000 */
[----:B------:R-:W-:Y:S02]  /*7ce0*/  @!P5 SHF.R.S32.HI R75, RZ, 0x1f, R75 ;  /* 0x0000001fff4bd819 */ /* 0x000fe4000001144b */
[----:B------:R-:W-:Y:S02]  /*7cf0*/  @!P5 SEL R32, R36, R32, !P6 ;  /* 0x000000202420d207 */ /* 0x000fe40007000000 */
[----:B------:R-:W-:Y:S02]  /*7d00*/  @!P5 SEL R76, R37, R33, !P6 ;  /* 0x00000021254cd207 */ /* 0x000fe40007000000 */
[----:B------:R-:W-:Y:S02]  /*7d10*/  @!P5 SEL R75, R75, RZ, P6 ;  /* 0x000000ff4b4bd207 */ /* 0x000fe40003000000 */
[----:B------:R-:W-:-:S02]  /*7d20*/  P2R R51, PR, RZ, 0x8 ;  /* 0x00000008ff337803 */ /* 0x000fc40000000000 */
[----:B------:R-:W-:Y:S02]  /*7d30*/  @!P5 IADD3 R53, P6, PT, R53, R32, RZ ;  /* 0x000000203535d210 */ /* 0x000fe40007fde0ff */
[----:B------:R-:W-:Y:S01]  /*7d40*/  LOP3.LUT P3, RZ, R7, 0x80, RZ, 0xc0, !PT ;  /* 0x0000008007ff7812 */ /* 0x000fe2000786c0ff */
[----:B------:R-:W0:Y:S01]  /*7d50*/  @!P5 LDC.64 R32, c[0x0][0x3a0] ;  /* 0x0000e800ff20db82 */ /* 0x000e220000000a00 */
[----:B------:R-:W-:Y:S02]  /*7d60*/  ISETP.NE.AND P2, PT, R63, RZ, PT ;  /* 0x000000ff3f00720c */ /* 0x000fe40003f45270 */
[----:B------:R-:W-:Y:S02]  /*7d70*/  P2R R63, PR, RZ, 0x8 ;  /* 0x00000008ff3f7803 */ /* 0x000fe40000000000 */
[----:B------:R-:W-:-:S04]  /*7d80*/  LOP3.LUT P3, RZ, R7, 0x100, RZ, 0xc0, !PT ;  /* 0x0000010007ff7812 */ /* 0x000fc8000786c0ff */
[----:B------:R-:W-:Y:S02]  /*7d90*/  P2R R69, PR, RZ, 0x8 ;  /* 0x00000008ff457803 */ /* 0x000fe40000000000 */
[----:B------:R-:W-:-:S04]  /*7da0*/  LOP3.LUT P3, RZ, R7, 0x200, RZ, 0xc0, !PT ;  /* 0x0000020007ff7812 */ /* 0x000fc8000786c0ff */
[----:B------:R-:W-:Y:S02]  /*7db0*/  P2R R73, PR, RZ, 0x8 ;  /* 0x00000008ff497803 */ /* 0x000fe40000000000 */
[----:B------:R-:W-:-:S04]  /*7dc0*/  LOP3.LUT P3, RZ, R7, 0x400, RZ, 0xc0, !PT ;  /* 0x0000040007ff7812 */ /* 0x000fc8000786c0ff */
[----:B------:R-:W-:Y:S02]  /*7dd0*/  P2R R74, PR, RZ, 0x8 ;  /* 0x00000008ff4a7803 */ /* 0x000fe40000000000 */
[C---:B------:R-:W-:Y:S02]  /*7de0*/  LOP3.LUT P3, RZ, R7.reuse, 0x40, RZ, 0xc0, !PT ;  /* 0x0000004007ff7812 */ /* 0x040fe4000786c0ff */
[----:B------:R-:W-:Y:S01]  /*7df0*/  LOP3.LUT R7, R7, 0xfffffffe, RZ, 0xc0, !PT ;  /* 0xfffffffe07077812 */ /* 0x000fe200078ec0ff */
[----:B------:R-:W-:Y:S01]  /*7e00*/  @!P5 IMAD.X R76, R75, 0x1, R76, P6 ;  /* 0x000000014b4cd824 */ /* 0x000fe200030e064c */
[----:B0-----:R-:W-:Y:S02]  /*7e10*/  @!P5 LEA R32, P6, R53, R32, 0x2 ;  /* 0x000000203520d211 */ /* 0x001fe400078c10ff */
[----:B------:R-:W-:Y:S02]  /*7e20*/  @P5 LOP3.LUT R7, R7, 0x1, RZ, 0xfc, !PT ;  /* 0x0000000107075812 */ /* 0x000fe400078efcff */
[----:B------:R-:W-:-:S02]  /*7e30*/  @!P5 LEA.HI.X R33, R53, R33, R76, 0x2, P6 ;  /* 0x000000213521d211 */ /* 0x000fc400030f144c */
[----:B------:R-:W-:Y:S01]  /*7e40*/  LOP3.LUT P6, RZ, R7, 0x10, RZ, 0xc0, !PT ;  /* 0x0000001007ff7812 */ /* 0x000fe200078cc0ff */
[----:B------:R-:W-:Y:S02]  /*7e50*/  @!P2 IMAD.MOV.U32 R53, RZ, RZ, R55 ;  /* 0x000000ffff35a224 */ /* 0x000fe400078e0037 */
[----:B------:R-:W-:Y:S01]  /*7e60*/  @!P1 IMAD.MOV.U32 R55, RZ, RZ, R57 ;  /* 0x000000ffff379224 */ /* 0x000fe200078e0039 */
[----:B------:R-:W5:Y:S01]  /*7e70*/  @!P5 LDG.E R31, desc[UR10][R32.64] ;  /* 0x0000000a201fd981 */ /* 0x000f62000c1e1900 */
[----:B------:R-:W-:-:S03]  /*7e80*/  @!P0 IMAD.MOV.U32 R57, RZ, RZ, R59 ;  /* 0x000000ffff398224 */ /* 0x000fc600078e003b */
[----:B------:R-:W5:Y:S04]  /*7e90*/  @!P1 LDG.E R17, desc[UR10][R54.64] ;  /* 0x0000000a36119981 */ /* 0x000f68000c1e1900 */
[----:B------:R-:W5:Y:S04]  /*7ea0*/  @!P0 LDG.E R19, desc[UR10][R56.64] ;  /* 0x0000000a38138981 */ /* 0x000f68000c1e1900 */
[----:B------:R-:W5:Y:S04]  /*7eb0*/  @!P6 LDG.E R27, desc[UR10][R64.64] ;  /* 0x0000000a401be981 */ /* 0x000f68000c1e1900 */
[----:B------:R0:W5:Y:S02]  /*7ec0*/  @!P2 LDG.E R15, desc[UR10][R52.64] ;  /* 0x0000000a340fa981 */ /* 0x000164000c1e1900 */
[----:B0-----:R-:W-:-:S02]  /*7ed0*/  @!P3 IMAD.MOV.U32 R52, RZ, RZ, R62 ;  /* 0x000000ffff34b224 */ /* 0x001fc400078e003e */
[----:B------:R-:W-:-:S05]  /*7ee0*/  @!P3 IMAD.MOV.U32 R53, RZ, RZ, R61 ;  /* 0x000000ffff35b224 */ /* 0x000fca00078e003d */
[----:B------:R0:W5:Y:S01]  /*7ef0*/  @!P3 LDG.E R21, desc[UR10][R52.64] ;  /* 0x0000000a3415b981 */ /* 0x000162000c1e1900 */
[----:B------:R-:W-:-:S13]  /*7f00*/  ISETP.NE.AND P3, PT, R74, RZ, PT ;  /* 0x000000ff4a00720c */ /* 0x000fda0003f65270 */
[----:B------:R-:W-:-:S05]  /*7f10*/  @!P3 IMAD.MOV.U32 R61, RZ, RZ, R49 ;  /* 0x000000ffff3db224 */ /* 0x000fca00078e0031 */
[----:B------:R0:W5:Y:S01]  /*7f20*/  @!P3 LDG.E R22, desc[UR10][R60.64] ;  /* 0x0000000a3c16b981 */ /* 0x000162000c1e1900 */
[----:B------:R-:W-:-:S13]  /*7f30*/  ISETP.NE.AND P3, PT, R73, RZ, PT ;  /* 0x000000ff4900720c */ /* 0x000fda0003f65270 */
[----:B------:R0:W5:Y:S01]  /*7f40*/  @!P3 LDG.E R23, desc[UR10][R66.64] ;  /* 0x0000000a4217b981 */ /* 0x000162000c1e1900 */
[----:B------:R-:W-:-:S13]  /*7f50*/  ISETP.NE.AND P3, PT, R69, RZ, PT ;  /* 0x000000ff4500720c */ /* 0x000fda0003f65270 */
[----:B------:R0:W5:Y:S01]  /*7f60*/  @!P3 LDG.E R24, desc[UR10][R70.64] ;  /* 0x0000000a4618b981 */ /* 0x000162000c1e1900 */
[----:B------:R-:W-:-:S13]  /*7f70*/  ISETP.NE.AND P3, PT, R63, RZ, PT ;  /* 0x000000ff3f00720c */ /* 0x000fda0003f65270 */
[----:B------:R0:W5:Y:S01]  /*7f80*/  @!P3 LDG.E R25, desc[UR10][R40.64] ;  /* 0x0000000a2819b981 */ /* 0x000162000c1e1900 */
[----:B------:R-:W-:Y:S02]  /*7f90*/  ISETP.NE.AND P3, PT, R51, RZ, PT ;  /* 0x000000ff3300720c */ /* 0x000fe40003f65270 */
[----:B------:R-:W-:Y:S02]  /*7fa0*/  ISETP.NE.AND P4, PT, R46, RZ, PT ;  /* 0x000000ff2e00720c */ /* 0x000fe40003f85270 */
[----:B------:R-:W-:-:S09]  /*7fb0*/  ISETP.NE.AND P5, PT, R45, RZ, PT ;  /* 0x000000ff2d00720c */ /* 0x000fd20003fa5270 */
[----:B------:R-:W-:-:S05]  /*7fc0*/  @!P3 IMAD.MOV.U32 R59, RZ, RZ, R43 ;  /* 0x000000ffff3bb224 */ /* 0x000fca00078e002b */
[----:B------:R0:W5:Y:S01]  /*7fd0*/  @!P3 LDG.E R26, desc[UR10][R58.64] ;  /* 0x0000000a3a1ab981 */ /* 0x000162000c1e1900 */
[----:B------:R-:W-:-:S13]  /*7fe0*/  ISETP.NE.AND P3, PT, R47, RZ, PT ;  /* 0x000000ff2f00720c */ /* 0x000fda0003f65270 */
.L_x_79:
[----:B------:R-:W-:Y:S05]  /*7ff0*/  BSYNC.RECONVERGENT B0 ;  /* 0x0000000000007941 */ /* 0x000fea0003800200 */
.L_x_45:
[----:B------:R-:W1:Y:S01]  /*8000*/  S2UR UR6, SR_CgaCtaId ;  /* 0x00000000000679c3 */ /* 0x000e620000008800 */
[----:B------:R-:W-:Y:S01]  /*8010*/  UMOV UR4, 0x400 ;  /* 0x0000040000047882 */ /* 0x000fe20000000000 */
[----:B------:R-:W-:Y:S01]  /*8020*/  BSSY.RECONVERGENT B0, `(.L_x_80) ;  /* 0x00001a8000007945 */ /* 0x000fe20003800200 */
[C---:B0-----:R-:W-:Y:S02]  /*8030*/  VIADD R52, R0.reuse, 0xe00 ;  /* 0x00000e0000347836 */ /* 0x041fe40000000000 */
[----:B-1234-:R-:W-:Y:S01]  /*8040*/  VIADD R34, R0, 0xf00 ;  /* 0x00000f0000227836 */ /* 0x01efe20000000000 */
[----:B------:R-:W-:-:S06]  /*8050*/  ULEA UR4, UR6, UR4, 0x18 ;  /* 0x0000000406047291 */ /* 0x000fcc000f8ec0ff */
[----:B------:R-:W-:-:S05]  /*8060*/  LEA R32, R0, UR4, 0x2 ;  /* 0x0000000400207c11 */ /* 0x000fca000f8e10ff */
[----:B-----5:R-:W-:Y:S04]  /*8070*/  STS [R32], R9 ;  /* 0x0000000920007388 */ /* 0x020fe80000000800 */
[----:B------:R-:W-:Y:S04]  /*8080*/  STS [R32+0x400], R11 ;  /* 0x0004000b20007388 */ /* 0x000fe80000000800 */
        /* <DEDUP_REMOVED lines=14> */
[----:B------:R0:W-:Y:S02]  /*8170*/  STS [R32+0x1c00], R22 ;  /* 0x001c001620007388 */ /* 0x0001e40000000800 */
[----:B0-----:R-:W-:Y:S01]  /*8180*/  LOP3.LUT R22, R0, 0x1000, RZ, 0xfc, !PT ;  /* 0x0000100000167812 */ /* 0x001fe200078efcff */
[----:B------:R-:W-:Y:S06]  /*8190*/  BRA.U !UP0, `(.L_x_81) ;  /* 0x0000000508f47547 */ /* 0x000fec000b800000 */
[----:B------:R-:W0:Y:S01]  /*81a0*/  LDCU.64 UR8, c[0x0][0x390] ;  /* 0x00007200ff0877ac */ /* 0x000e220008000a00 */
[----:B------:R-:W-:Y:S01]  /*81b0*/  IMAD.IADD R9, R0, 0x1, -R5 ;  /* 0x0000000100097824 */ /* 0x000fe200078e0a05 */
[----:B------:R-:W-:Y:S01]  /*81c0*/  P2R R13, PR, RZ, 0x1 ;  /* 0x00000001ff0d7803 */ /* 0x000fe20000000000 */
[----:B------:R-:W-:Y:S03]  /*81d0*/  BSSY.RECONVERGENT B1, `(.L_x_82) ;  /* 0x000000f000017945 */ /* 0x000fe60003800200 */
[----:B------:R-:W-:Y:S02]  /*81e0*/  SHF.R.S32.HI R11, RZ, 0x1f, R9 ;  /* 0x0000001fff0b7819 */ /* 0x000fe40000011409 */
[----:B------:R-:W-:-:S04]  /*81f0*/  IADD3 R9, P0, P6, R9, R38, R2 ;  /* 0x0000002609097210 */ /* 0x000fc80007e1e002 */
[----:B------:R-:W-:Y:S02]  /*8200*/  IADD3.X R16, PT, PT, R11, R16, R3, P0, P6 ;  /* 0x000000100b107210 */ /* 0x000fe400007ec403 */
[----:B------:R-:W-:Y:S02]  /*8210*/  IADD3 R2, P6, PT, R36, R0, RZ ;  /* 0x0000000024027210 */ /* 0x000fe40007fde0ff */
[----:B------:R-:W-:-:S03]  /*8220*/  ISETP.NE.AND P0, PT, R13, RZ, PT ;  /* 0x000000ff0d00720c */ /* 0x000fc60003f05270 */
[----:B------:R-:W-:Y:S01]  /*8230*/  IMAD.X R37, RZ, RZ, R37, P6 ;  /* 0x000000ffff257224 */ /* 0x000fe200030e0625 */
[----:B0-----:R-:W-:-:S04]  /*8240*/  LEA R40, P6, R2, UR8, 0x2 ;  /* 0x0000000802287c11 */ /* 0x001fc8000f8c10ff */
[----:B------:R-:W-:Y:S02]  /*8250*/  LEA.HI.X R41, R2, UR9, R37, 0x2, P6 ;  /* 0x0000000902297c11 */ /* 0x000fe4000b0f1425 */
[----:B------:R-:W-:-:S04]  /*8260*/  LEA R46, P6, R9, UR8, 0x2 ;  /* 0x00000008092e7c11 */ /* 0x000fc8000f8c10ff */
[----:B------:R-:W-:Y:S01]  /*8270*/  LEA.HI.X R47, R9, UR9, R16, 0x2, P6 ;  /* 0x00000009092f7c11 */ /* 0x000fe2000b0f1410 */
[----:B------:R-:W-:Y:S08]  /*8280*/  @P5 BRA `(.L_x_83) ;  /* 0x00000000000c5947 */ /* 0x000ff00003800000 */
[----:B------:R-:W-:-:S13]  /*8290*/  ISETP.GE.AND P5, PT, R0, R5, PT ;  /* 0x000000050000720c */ /* 0x000fda0003fa6270 */
[----:B------:R0:W5:Y:S04]  /*82a0*/  @!P5 LDG.E R3, desc[UR10][R40.64] ;  /* 0x0000000a2803d981 */ /* 0x000168000c1e1900 */
[----:B------:R0:W5:Y:S02]  /*82b0*/  @P5 LDG.E R3, desc[UR10][R46.64] ;  /* 0x0000000a2e035981 */ /* 0x000164000c1e1900 */
.L_x_83:
[----:B------:R-:W-:Y:S05]  /*82c0*/  BSYNC.RECONVERGENT B1 ;  /* 0x0000000000017941 */ /* 0x000fea0003800200 */
.L_x_82:
[----:B------:R-:W-:Y:S04]  /*82d0*/  BSSY.RECONVERGENT B1, `(.L_x_84) ;  /* 0x0000005000017945 */ /* 0x000fe80003800200 */
[----:B------:R-:W-:Y:S05]  /*82e0*/  @P4 BRA `(.L_x_85) ;  /* 0x00000000000c4947 */ /* 0x000fea0003800000 */
[----:B------:R-:W-:-:S13]  /*82f0*/  ISETP.GE.AND P4, PT, R6, R5, PT ;  /* 0x000000050600720c */ /* 0x000fda0003f86270 */
[----:B------:R1:W5:Y:S04]  /*8300*/  @P4 LDG.E R9, desc[UR10][R46.64+0x400] ;  /* 0x0004000a2e094981 */ /* 0x000368000c1e1900 */
[----:B------:R1:W5:Y:S02]  /*8310*/  @!P4 LDG.E R9, desc[UR10][R40.64+0x400] ;  /* 0x0004000a2809c981 */ /* 0x000364000c1e1900 */
.L_x_85:
[----:B------:R-:W-:Y:S05]  /*8320*/  BSYNC.RECONVERGENT B1 ;  /* 0x0000000000017941 */ /* 0x000fea0003800200 */
.L_x_84:
[----:B------:R-:W-:Y:S04]  /*8330*/  BSSY.RECONVERGENT B1, `(.L_x_86) ;  /* 0x0000005000017945 */ /* 0x000fe80003800200 */
[----:B------:R-:W-:Y:S05]  /*8340*/  @P3 BRA `(.L_x_87) ;  /* 0x00000000000c3947 */ /* 0x000fea0003800000 */
[----:B------:R-:W-:-:S13]  /*8350*/  ISETP.GE.AND P3, PT, R8, R5, PT ;  /* 0x000000050800720c */ /* 0x000fda0003f66270 */
[----:B------:R2:W5:Y:S04]  /*8360*/  @P3 LDG.E R11, desc[UR10][R46.64+0x800] ;  /* 0x0008000a2e0b3981 */ /* 0x000568000c1e1900 */
[----:B------:R2:W5:Y:S02]  /*8370*/  @!P3 LDG.E R11, desc[UR10][R40.64+0x800] ;  /* 0x0008000a280bb981 */ /* 0x000564000c1e1900 */
.L_x_87:
[----:B------:R-:W-:Y:S05]  /*8380*/  BSYNC.RECONVERGENT B1 ;  /* 0x0000000000017941 */ /* 0x000fea0003800200 */
.L_x_86:
[----:B------:R-:W-:Y:S04]  /*8390*/  BSSY.RECONVERGENT B1, `(.L_x_88) ;  /* 0x0000005000017945 */ /* 0x000fe80003800200 */
[----:B------:R-:W-:Y:S05]  /*83a0*/  @P2 BRA `(.L_x_89) ;  /* 0x00000000000c2947 */ /* 0x000fea0003800000 */
[----:B------:R-:W-:-:S13]  /*83b0*/  ISETP.GE.AND P2, PT, R10, R5, PT ;  /* 0x000000050a00720c */ /* 0x000fda0003f46270 */
[----:B------:R3:W5:Y:S04]  /*83c0*/  @P2 LDG.E R13, desc[UR10][R46.64+0xc00] ;  /* 0x000c000a2e0d2981 */ /* 0x000768000c1e1900 */
[----:B------:R3:W5:Y:S02]  /*83d0*/  @!P2 LDG.E R13, desc[UR10][R40.64+0xc00] ;  /* 0x000c000a280da981 */ /* 0x000764000c1e1900 */
.L_x_89:
[----:B------:R-:W-:Y:S05]  /*83e0*/  BSYNC.RECONVERGENT B1 ;  /* 0x0000000000017941 */ /* 0x000fea0003800200 */
.L_x_88:
[----:B------:R-:W-:Y:S04]  /*83f0*/  BSSY.RECONVERGENT B1, `(.L_x_90) ;  /* 0x0000005000017945 */ /* 0x000fe80003800200 */
[----:B------:R-:W-:Y:S05]  /*8400*/  @P1 BRA `(.L_x_91) ;  /* 0x00000000000c1947 */ /* 0x000fea0003800000 */
[----:B------:R-:W-:-:S13]  /*8410*/  ISETP.GE.AND P1, PT, R12, R5, PT ;  /* 0x000000050c00720c */ /* 0x000fda0003f26270 */
[----:B------:R4:W5:Y:S04]  /*8420*/  @P1 LDG.E R15, desc[UR10][R46.64+0x1000] ;  /* 0x0010000a2e0f1981 */ /* 0x000968000c1e1900 */
[----:B------:R4:W5:Y:S02]  /*8430*/  @!P1 LDG.E R15, desc[UR10][R40.64+0x1000] ;  /* 0x0010000a280f9981 */ /* 0x000964000c1e1900 */
.L_x_91:
[----:B------:R-:W-:Y:S05]  /*8440*/  BSYNC.RECONVERGENT B1 ;  /* 0x0000000000017941 */ /* 0x000fea0003800200 */
.L_x_90:
[----:B------:R-:W-:Y:S04]  /*8450*/  BSSY.RECONVERGENT B1, `(.L_x_92) ;  /* 0x0000005000017945 */ /* 0x000fe80003800200 */
[----:B------:R-:W-:Y:S05]  /*8460*/  @P0 BRA `(.L_x_93) ;  /* 0x00000000000c0947 */ /* 0x000fea0003800000 */
[----:B------:R-:W-:-:S13]  /*8470*/  ISETP.GE.AND P0, PT, R14, R5, PT ;  /* 0x000000050e00720c */ /* 0x000fda0003f06270 */
[----:B------:R0:W5:Y:S04]  /*8480*/  @P0 LDG.E R17, desc[UR10][R46.64+0x1400] ;  /* 0x0014000a2e110981 */ /* 0x000168000c1e1900 */
[----:B------:R0:W5:Y:S02]  /*8490*/  @!P0 LDG.E R17, desc[UR10][R40.64+0x1400] ;  /* 0x0014000a28118981 */ /* 0x000164000c1e1900 */
.L_x_93:
[----:B------:R-:W-:Y:S05]  /*84a0*/  BSYNC.RECONVERGENT B1 ;  /* 0x0000000000017941 */ /* 0x000fea0003800200 */
.L_x_92:
[----:B------:R-:W-:Y:S01]  /*84b0*/  LOP3.LUT P0, RZ, R7, 0x40, RZ, 0xc0, !PT ;  /* 0x0000004007ff7812 */ /* 0x000fe2000780c0ff */
[----:B------:R-:W-:-:S12]  /*84c0*/  BSSY.RECONVERGENT B1, `(.L_x_94) ;  /* 0x0000005000017945 */ /* 0x000fd80003800200 */
[----:B------:R-:W-:Y:S05]  /*84d0*/  @P0 BRA `(.L_x_95) ;  /* 0x00000000000c0947 */ /* 0x000fea0003800000 */
[----:B------:R-:W-:-:S13]  /*84e0*/  ISETP.GE.AND P0, PT, R18, R5, PT ;  /* 0x000000051200720c */ /* 0x000fda0003f06270 */
[----:B------:R0:W5:Y:S04]  /*84f0*/  @P0 LDG.E R19, desc[UR10][R46.64+0x1800] ;  /* 0x0018000a2e130981 */ /* 0x000168000c1e1900 */
[----:B------:R0:W5:Y:S02]  /*8500*/  @!P0 LDG.E R19, desc[UR10][R40.64+0x1800] ;  /* 0x0018000a28138981 */ /* 0x000164000c1e1900 */
.L_x_95:
[----:B------:R-:W-:Y:S05]  /*8510*/  BSYNC.RECONVERGENT B1 ;  /* 0x0000000000017941 */ /* 0x000fea0003800200 */
.L_x_94:
[----:B------:R-:W-:Y:S01]  /*8520*/  LOP3.LUT P0, RZ, R7, 0x400, RZ, 0xc0, !PT ;  /* 0x0000040007ff7812 */ /* 0x000fe2000780c0ff */
[----:B------:R-:W-:-:S12]  /*8530*/  BSSY.RECONVERGENT B1, `(.L_x_96) ;  /* 0x0000005000017945 */ /* 0x000fd80003800200 */
[----:B------:R-:W-:Y:S05]  /*8540*/  @P0 BRA `(.L_x_97) ;  /* 0x00000000000c0947 */ /* 0x000fea0003800000 */
[----:B------:R-:W-:-:S13]  /*8550*/  ISETP.GE.AND P0, PT, R20, R5, PT ;  /* 0x000000051400720c */ /* 0x000fda0003f06270 */
[----:B------:R0:W5:Y:S04]  /*8560*/  @P0 LDG.E R21, desc[UR10][R46.64+0x1c00] ;  /* 0x001c000a2e150981 */ /* 0x000168000c1e1900 */
[----:B------:R0:W5:Y:S02]  /*8570*/  @!P0 LDG.E R21, desc[UR10][R40.64+0x1c00] ;  /* 0x001c000a28158981 */ /* 0x000164000c1e1900 */
.L_x_97:
[----:B------:R-:W-:Y:S05]  /*8580*/  BSYNC.RECONVERGENT B1 ;  /* 0x0000000000017941 */ /* 0x000fea0003800200 */
.L_x_96:
[----:B------:R-:W-:Y:S01]  /*8590*/  LOP3.LUT P0, RZ, R7, 0x200, RZ, 0xc0, !PT ;  /* 0x0000020007ff7812 */ /* 0x000fe2000780c0ff */
[----:B------:R-:W-:-:S12]  /*85a0*/  BSSY.RECONVERGENT B1, `(.L_x_98) ;  /* 0x0000005000017945 */ /* 0x000fd80003800200 */
[----:B------:R-:W-:Y:S05]  /*85b0*/  @P0 BRA `(.L_x_99) ;  /* 0x00000000000c0947 */ /* 0x000fea0003800000 */
[----:B------:R-:W-:-:S13]  /*85c0*/  ISETP.GE.AND P0, PT, R50, R5, PT ;  /* 0x000000053200720c */ /* 0x000fda0003f06270 */
[----:B------:R0:W5:Y:S04]  /*85d0*/  @P0 LDG.E R23, desc[UR10][R46.64+0x2000] ;  /* 0x0020000a2e170981 */ /* 0x000168000c1e1900 */
[----:B------:R0:W5:Y:S02]  /*85e0*/  @!P0 LDG.E R23, desc[UR10][R40.64+0x2000] ;  /* 0x0020000a28178981 */ /* 0x000164000c1e1900 */
.L_x_99:
[----:B------:R-:W-:Y:S05]  /*85f0*/  BSYNC.RECONVERGENT B1 ;  /* 0x0000000000017941 */ /* 0x000fea0003800200 */
.L_x_98:
[----:B------:R-:W-:Y:S01]  /*8600*/  LOP3.LUT P0, RZ, R7, 0x100, RZ, 0xc0, !PT ;  /* 0x0000010007ff7812 */ /* 0x000fe2000780c0ff */
[----:B------:R-:W-:-:S12]  /*8610*/  BSSY.RECONVERGENT B1, `(.L_x_100) ;  /* 0x0000005000017945 */ /* 0x000fd80003800200 */
[----:B------:R-:W-:Y:S05]  /*8620*/  @P0 BRA `(.L_x_101) ;  /* 0x00000000000c0947 */ /* 0x000fea0003800000 */
[----:B------:R-:W-:-:S13]  /*8630*/  ISETP.GE.AND P0, PT, R68, R5, PT ;  /* 0x000000054400720c */ /* 0x000fda0003f06270 */
[----:B------:R0:W5:Y:S04]  /*8640*/  @P0 LDG.E R25, desc[UR10][R46.64+0x2400] ;  /* 0x0024000a2e190981 */ /* 0x000168000c1e1900 */
[----:B------:R0:W5:Y:S02]  /*8650*/  @!P0 LDG.E R25, desc[UR10][R40.64+0x2400] ;  /* 0x0024000a28198981 */ /* 0x000164000c1e1900 */
.L_x_101:
[----:B------:R-:W-:Y:S05]  /*8660*/  BSYNC.RECONVERGENT B1 ;  /* 0x0000000000017941 */ /* 0x000fea0003800200 */
.L_x_100:
[----:B------:R-:W-:Y:S01]  /*8670*/  LOP3.LUT P0, RZ, R7, 0x80, RZ, 0xc0, !PT ;  /* 0x0000008007ff7812 */ /* 0x000fe2000780c0ff */
[----:B------:R-:W-:-:S12]  /*8680*/  BSSY.RECONVERGENT B1, `(.L_x_102) ;  /* 0x0000005000017945 */ /* 0x000fd80003800200 */
[----:B------:R-:W-:Y:S05]  /*8690*/  @P0 BRA `(.L_x_103) ;  /* 0x00000000000c0947 */ /* 0x000fea0003800000 */
[----:B------:R-:W-:-:S13]  /*86a0*/  ISETP.GE.AND P0, PT, R72, R5, PT ;  /* 0x000000054800720c */ /* 0x000fda0003f06270 */
[----:B------:R0:W5:Y:S04]  /*86b0*/  @P0 LDG.E R27, desc[UR10][R46.64+0x2800] ;  /* 0x0028000a2e1b0981 */ /* 0x000168000c1e1900 */
[----:B------:R0:W5:Y:S02]  /*86c0*/  @!P0 LDG.E R27, desc[UR10][R40.64+0x2800] ;  /* 0x0028000a281b8981 */ /* 0x000164000c1e1900 */
.L_x_103:
[----:B------:R-:W-:Y:S05]  /*86d0*/  BSYNC.RECONVERGENT B1 ;  /* 0x0000000000017941 */ /* 0x000fea0003800200 */
.L_x_102:
[----:B------:R-:W-:Y:S01]  /*86e0*/  LOP3.LUT P0, RZ, R7, 0x20, RZ, 0xc0, !PT ;  /* 0x0000002007ff7812 */ /* 0x000fe2000780c0ff */
[----:B------:R-:W-:-:S12]  /*86f0*/  BSSY.RECONVERGENT B1, `(.L_x_104) ;  /* 0x0000005000017945 */ /* 0x000fd80003800200 */
[----:B------:R-:W-:Y:S05]  /*8700*/  @P0 BRA `(.L_x_105) ;  /* 0x00000000000c0947 */ /* 0x000fea0003800000 */
[----:B------:R-:W-:-:S13]  /*8710*/  ISETP.GE.AND P0, PT, R42, R5, PT ;  /* 0x000000052a00720c */ /* 0x000fda0003f06270 */
[----:B------:R0:W5:Y:S04]  /*8720*/  @P0 LDG.E R29, desc[UR10][R46.64+0x2c00] ;  /* 0x002c000a2e1d0981 */ /* 0x000168000c1e1900 */
[----:B------:R0:W5:Y:S02]  /*8730*/  @!P0 LDG.E R29, desc[UR10][R40.64+0x2c00] ;  /* 0x002c000a281d8981 */ /* 0x000164000c1e1900 */
.L_x_105:
[----:B------:R-:W-:Y:S05]  /*8740*/  BSYNC.RECONVERGENT B1 ;  /* 0x0000000000017941 */ /* 0x000fea0003800200 */
.L_x_104:
[----:B------:R-:W-:Y:S01]  /*8750*/  LOP3.LUT P0, RZ, R7, 0x10, RZ, 0xc0, !PT ;  /* 0x0000001007ff7812 */ /* 0x000fe2000780c0ff */
[----:B------:R-:W-:-:S12]  /*8760*/  BSSY.RECONVERGENT B1, `(.L_x_106) ;  /* 0x0000005000017945 */ /* 0x000fd80003800200 */
[----:B------:R-:W-:Y:S05]  /*8770*/  @P0 BRA `(.L_x_107) ;  /* 0x00000000000c0947 */ /* 0x000fea0003800000 */
[----:B------:R-:W-:-:S13]  /*8780*/  ISETP.GE.AND P0, PT, R44, R5, PT ;  /* 0x000000052c00720c */ /* 0x000fda0003f06270 */
[----:B------:R0:W5:Y:S04]  /*8790*/  @P0 LDG.E R31, desc[UR10][R46.64+0x3000] ;  /* 0x0030000a2e1f0981 */ /* 0x000168000c1e1900 */
[----:B------:R0:W5:Y:S02]  /*87a0*/  @!P0 LDG.E R31, desc[UR10][R40.64+0x3000] ;  /* 0x0030000a281f8981 */ /* 0x000164000c1e1900 */
.L_x_107:
[----:B------:R-:W-:Y:S05]  /*87b0*/  BSYNC.RECONVERGENT B1 ;  /* 0x0000000000017941 */ /* 0x000fea0003800200 */
.L_x_106:
[----:B------:R-:W-:Y:S01]  /*87c0*/  LOP3.LUT P0, RZ, R7, 0x8, RZ, 0xc0, !PT ;  /* 0x0000000807ff7812 */ /* 0x000fe2000780c0ff */
[----:B------:R-:W-:-:S12]  /*87d0*/  BSSY.RECONVERGENT B1, `(.L_x_108) ;  /* 0x0000005000017945 */ /* 0x000fd80003800200 */
[----:B------:R-:W-:Y:S05]  /*87e0*/  @P0 BRA `(.L_x_109) ;  /* 0x00000000000c0947 */ /* 0x000fea0003800000 */
[----:B------:R-:W-:-:S13]  /*87f0*/  ISETP.GE.AND P0, PT, R48, R5, PT ;  /* 0x000000053000720c */ /* 0x000fda0003f06270 */
[----:B------:R0:W5:Y:S04]  /*8800*/  @P0 LDG.E R35, desc[UR10][R46.64+0x3400] ;  /* 0x0034000a2e230981 */ /* 0x000168000c1e1900 */
[----:B------:R0:W5:Y:S02]  /*8810*/  @!P0 LDG.E R35, desc[UR10][R40.64+0x3400] ;  /* 0x0034000a28238981 */ /* 0x000164000c1e1900 */
.L_x_109:
[----:B------:R-:W-:Y:S05]  /*8820*/  BSYNC.RECONVERGENT B1 ;  /* 0x0000000000017941 */ /* 0x000fea0003800200 */
.L_x_108:
[----:B------:R-:W-:Y:S01]  /*8830*/  LOP3.LUT P0, RZ, R7, 0x4, RZ, 0xc0, !PT ;  /* 0x0000000407ff7812 */ /* 0x000fe2000780c0ff */
[----:B------:R-:W-:-:S12]  /*8840*/  BSSY.RECONVERGENT B1, `(.L_x_110) ;  /* 0x0000005000017945 */ /* 0x000fd80003800200 */
[----:B------:R-:W-:Y:S05]  /*8850*/  @P0 BRA `(.L_x_111) ;  /* 0x00000000000c0947 */ /* 0x000fea0003800000 */
[----:B------:R-:W-:-:S13]  /*8860*/  ISETP.GE.AND P0, PT, R52, R5, PT ;  /* 0x000000053400720c */ /* 0x000fda0003f06270 */
[----:B------:R0:W5:Y:S04]  /*8870*/  @P0 LDG.E R33, desc[UR10][R46.64+0x3800] ;  /* 0x0038000a2e210981 */ /* 0x000168000c1e1900 */
[----:B------:R0:W5:Y:S02]  /*8880*/  @!P0 LDG.E R33, desc[UR10][R40.64+0x3800] ;  /* 0x0038000a28218981 */ /* 0x000164000c1e1900 */
.L_x_111:
[----:B------:R-:W-:Y:S05]  /*8890*/  BSYNC.RECONVERGENT B1 ;  /* 0x0000000000017941 */ /* 0x000fea0003800200 */
.L_x_110:
[----:B------:R-:W-:Y:S01]  /*88a0*/  LOP3.LUT P0, RZ, R7, 0x2, RZ, 0xc0, !PT ;  /* 0x0000000207ff7812 */ /* 0x000fe2000780c0ff */
[----:B------:R-:W-:-:S12]  /*88b0*/  BSSY.RECONVERGENT B1, `(.L_x_112) ;  /* 0x0000005000017945 */ /* 0x000fd80003800200 */
[----:B------:R-:W-:Y:S05]  /*88c0*/  @P0 BRA `(.L_x_113) ;  /* 0x00000000000c0947 */ /* 0x000fea0003800000 */
[----:B------:R-:W-:-:S13]  /*88d0*/  ISETP.GE.AND P0, PT, R34, R5, PT ;  /* 0x000000052200720c */ /* 0x000fda0003f06270 */
[----:B------:R0:W5:Y:S04]  /*88e0*/  @P0 LDG.E R37, desc[UR10][R46.64+0x3c00] ;  /* 0x003c000a2e250981 */ /* 0x000168000c1e1900 */
[----:B------:R0:W5:Y:S02]  /*88f0*/  @!P0 LDG.E R37, desc[UR10][R40.64+0x3c00] ;  /* 0x003c000a28258981 */ /* 0x000164000c1e1900 */
.L_x_113:
[----:B------:R-:W-:Y:S05]  /*8900*/  BSYNC.RECONVERGENT B1 ;  /* 0x0000000000017941 */ /* 0x000fea0003800200 */
.L_x_112:
[----:B------:R-:W-:-:S13]  /*8910*/  LOP3.LUT P0, RZ, R7, 0x1, RZ, 0xc0, !PT ;  /* 0x0000000107ff7812 */ /* 0x000fda000780c0ff */
[----:B------:R-:W-:Y:S05]  /*8920*/  @P0 BRA `(.L_x_114) ;  /* 0x00000010005c0947 */ /* 0x000fea0003800000 */
[----:B------:R-:W-:-:S13]  /*8930*/  ISETP.GE.AND P0, PT, R22, R5, PT ;  /* 0x000000051600720c */ /* 0x000fda0003f06270 */
[----:B------:R0:W5:Y:S04]  /*8940*/  @P0 LDG.E R39, desc[UR10][R46.64+0x4000] ;  /* 0x0040000a2e270981 */ /* 0x000168000c1e1900 */
[----:B------:R0:W5:Y:S01]  /*8950*/  @!P0 LDG.E R39, desc[UR10][R40.64+0x4000] ;  /* 0x0040000a28278981 */ /* 0x000162000c1e1900 */
[----:B------:R-:W-:Y:S05]  /*8960*/  BRA `(.L_x_114) ;  /* 0x00000010004c7947 */ /* 0x000fea0003800000 */
.L_x_81:
[----:B------:R-:W-:Y:S01]  /*8970*/  IADD3 R41, P6, PT, R2, R38, RZ ;  /* 0x0000002602297210 */ /* 0x000fe20007fde0ff */
[C---:B------:R-:W-:Y:S01]  /*8980*/  @!P4 IMAD.IADD R45, R6.reuse, 0x1, -R5 ;  /* 0x00000001062dc824 */ /* 0x040fe200078e0a05 */
[----:B------:R-:W-:Y:S02]  /*8990*/  P2R R56, PR, RZ, 0x20 ;  /* 0x00000020ff387803 */ /* 0x000fe40000000000 */
[----:B------:R-:W-:Y:S01]  /*89a0*/  P2R R46, PR, RZ, 0x10 ;  /* 0x00000010ff2e7803 */ /* 0x000fe20000000000 */
[----:B------:R-:W-:Y:S01]  /*89b0*/  IMAD.X R43, R3, 0x1, R16, P6 ;  /* 0x00000001032b7824 */ /* 0x000fe200030e0610 */
[C---:B------:R-:W-:Y:S02]  /*89c0*/  @!P4 ISETP.GE.AND P6, PT, R6.reuse, R5, PT ;  /* 0x000000050600c20c */ /* 0x040fe40003fc6270 */
[----:B------:R-:W-:Y:S02]  /*89d0*/  @!P4 SHF.R.S32.HI R2, RZ, 0x1f, R45 ;  /* 0x0000001fff02c819 */ /* 0x000fe4000001142d */
[----:B------:R-:W-:-:S02]  /*89e0*/  @!P4 SEL R45, R6, R45, !P6 ;  /* 0x0000002d062dc207 */ /* 0x000fc40007000000 */
[----:B------:R-:W-:Y:S02]  /*89f0*/  @!P4 SEL R16, R36, R41, !P6 ;  /* 0x000000292410c207 */ /* 0x000fe40007000000 */
[----:B------:R-:W-:Y:S02]  /*8a00*/  @!P4 SEL R2, R2, RZ, P6 ;  /* 0x000000ff0202c207 */ /* 0x000fe40003000000 */
[----:B------:R-:W-:Y:S02]  /*8a10*/  @!P4 SEL R51, R37, R43, !P6 ;  /* 0x0000002b2533c207 */ /* 0x000fe40007000000 */
[----:B------:R-:W-:Y:S01]  /*8a20*/  @!P4 IADD3 R16, P6, PT, R45, R16, RZ ;  /* 0x000000102d10c210 */ /* 0x000fe20007fde0ff */
[----:B------:R-:W-:-:S04]  /*8a30*/  @!P5 IMAD.IADD R45, R0, 0x1, -R5 ;  /* 0x00000001002dd824 */ /* 0x000fc800078e0a05 */
[----:B------:R-:W-:Y:S01]  /*8a40*/  @!P4 IMAD.X R51, R2, 0x1, R51, P6 ;  /* 0x000000010233c824 */ /* 0x000fe200030e0633 */
[C---:B------:R-:W-:Y:S02]  /*8a50*/  @!P5 ISETP.GE.AND P6, PT, R0.reuse, R5, PT ;  /* 0x000000050000d20c */ /* 0x040fe40003fc6270 */
[----:B------:R-:W-:Y:S02]  /*8a60*/  @!P5 SHF.R.S32.HI R2, RZ, 0x1f, R45 ;  /* 0x0000001fff02d819 */ /* 0x000fe4000001142d */
[----:B------:R-:W-:Y:S02]  /*8a70*/  @!P5 SEL R45, R0, R45, !P6 ;  /* 0x0000002d002dd207 */ /* 0x000fe40007000000 */
[----:B------:R-:W-:Y:S02]  /*8a80*/  @!P5 SEL R52, R36, R41, !P6 ;  /* 0x000000292434d207 */ /* 0x000fe40007000000 */
[----:B------:R-:W-:Y:S02]  /*8a90*/  @!P5 SEL R2, R2, RZ, P6 ;  /* 0x000000ff0202d207 */ /* 0x000fe40003000000 */
[----:B------:R-:W-:-:S02]  /*8aa0*/  @!P5 SEL R53, R37, R43, !P6 ;  /* 0x0000002b2535d207 */ /* 0x000fc40007000000 */
[----:B------:R-:W-:Y:S01]  /*8ab0*/  @!P5 IADD3 R52, P6, PT, R45, R52, RZ ;  /* 0x000000342d34d210 */ /* 0x000fe20007fde0ff */
[----:B------:R-:W-:Y:S01]  /*8ac0*/  @!P3 IMAD.IADD R45, R8, 0x1, -R5 ;  /* 0x00000001082db824 */ /* 0x000fe200078e0a05 */
[----:B------:R-:W-:-:S03]  /*8ad0*/  LOP3.LUT P4, RZ, R7, 0x100, RZ, 0xc0, !PT ;  /* 0x0000010007ff7812 */ /* 0x000fc6000788c0ff */
        /* <DEDUP_REMOVED lines=9> */
[----:B------:R-:W-:Y:S02]  /*8b70*/  LOP3.LUT P5, RZ, R7, 0x40, RZ, 0xc0, !PT ;  /* 0x0000004007ff7812 */ /* 0x000fe400078ac0ff */
[----:B------:R-:W-:Y:S01]  /*8b80*/  P2R R47, PR, RZ, 0x10 ;  /* 0x00000010ff2f7803 */ /* 0x000fe20000000000 */
[----:B------:R-:W-:Y:S01]  /*8b90*/  @!P3 IMAD.X R55, R2, 0x1, R55, P6 ;  /* 0x000000010237b824 */ /* 0x000fe200030e0637 */
[C---:B------:R-:W-:Y:S02]  /*8ba0*/  @!P2 ISETP.GE.AND P6, PT, R10.reuse, R5, PT ;  /* 0x000000050a00a20c */ /* 0x040fe40003fc6270 */
[----:B------:R-:W-:Y:S02]  /*8bb0*/  @!P2 SHF.R.S32.HI R2, RZ, 0x1f, R45 ;  /* 0x0000001fff02a819 */ /* 0x000fe4000001142d */
[----:B------:R-:W-:-:S02]  /*8bc0*/  @!P2 SEL R10, R10, R45, !P6 ;  /* 0x0000002d0a0aa207 */ /* 0x000fc40007000000 */
[----:B------:R-:W-:Y:S02]  /*8bd0*/  @!P2 SEL R49, R36, R41, !P6 ;  /* 0x000000292431a207 */ /* 0x000fe40007000000 */
[----:B------:R-:W-:Y:S02]  /*8be0*/  @!P2 SEL R45, R2, RZ, P6 ;  /* 0x000000ff022da207 */ /* 0x000fe40003000000 */
[----:B------:R-:W-:Y:S02]  /*8bf0*/  @!P2 SEL R40, R37, R43, !P6 ;  /* 0x0000002b2528a207 */ /* 0x000fe40007000000 */
[----:B------:R-:W-:Y:S02]  /*8c00*/  @!P2 IADD3 R49, P6, PT, R10, R49, RZ ;  /* 0x000000310a31a210 */ /* 0x000fe40007fde0ff */
[----:B------:R-:W-:-:S03]  /*8c10*/  LOP3.LUT P4, RZ, R7, 0x200, RZ, 0xc0, !PT ;  /* 0x0000020007ff7812 */ /* 0x000fc6000788c0ff */
[----:B------:R-:W-:Y:S01]  /*8c20*/  @!P2 IMAD.X R40, R45, 0x1, R40, P6 ;  /* 0x000000012d28a824 */ /* 0x000fe200030e0628 */
[C---:B------:R-:W-:Y:S01]  /*8c30*/  @!P1 ISETP.GE.AND P6, PT, R12.reuse, R5, PT ;  /* 0x000000050c00920c */ /* 0x040fe20003fc6270 */
[----:B------:R-:W-:Y:S01]  /*8c40*/  @!P1 IMAD.IADD R45, R12, 0x1, -R5 ;  /* 0x000000010c2d9824 */ /* 0x000fe200078e0a05 */
[----:B------:R-:W-:Y:S02]  /*8c50*/  P2R R6, PR, RZ, 0x10 ;  /* 0x00000010ff067803 */ /* 0x000fe40000000000 */
[----:B------:R-:W-:Y:S02]  /*8c60*/  @!P1 SEL R30, R36, R41, !P6 ;  /* 0x00000029241e9207 */ /* 0x000fe40007000000 */
[----:B------:R-:W-:Y:S02]  /*8c70*/  @!P1 SHF.R.S32.HI R2, RZ, 0x1f, R45 ;  /* 0x0000001fff029819 */ /* 0x000fe4000001142d */
[----:B------:R-:W-:Y:S02]  /*8c80*/  @!P1 SEL R45, R12, R45, !P6 ;  /* 0x0000002d0c2d9207 */ /* 0x000fe40007000000 */
[----:B------:R-:W-:-:S02]  /*8c90*/  @!P1 SEL R57, R2, RZ, P6 ;  /* 0x000000ff02399207 */ /* 0x000fc40003000000 */
[----:B------:R-:W-:Y:S02]  /*8ca0*/  @!P1 SEL R38, R37, R43, !P6 ;  /* 0x0000002b25269207 */ /* 0x000fe40007000000 */
        /* <DEDUP_REMOVED lines=28> */
[----:B------:R-:W-:Y:S02]  /*8e70*/  @!P4 IADD3 R10, P6, PT, R45, R10, RZ ;  /* 0x0000000a2d0ac210 */ /* 0x000fe40007fde0ff */
[----:B------:R-:W-:-:S03]  /*8e80*/  LOP3.LUT P5, RZ, R7, 0x80, RZ, 0xc0, !PT ;  /* 0x0000008007ff7812 */ /* 0x000fc600078ac0ff */
[----:B------:R-:W-:Y:S01]  /*8e90*/  @!P4 IMAD.X R12, R57, 0x1, R12, P6 ;  /* 0x00000001390cc824 */ /* 0x000fe200030e060c */
[----:B------:R-:W-:-:S13]  /*8ea0*/  ISETP.NE.AND P4, PT, R6, RZ, PT ;  /* 0x000000ff0600720c */ /* 0x000fda0003f85270 */
[C---:B------:R-:W-:Y:S01]  /*8eb0*/  @!P4 IMAD.IADD R45, R50.reuse, 0x1, -R5 ;  /* 0x00000001322dc824 */ /* 0x040fe200078e0a05 */
[----:B------:R-:W-:-:S04]  /*8ec0*/  @!P4 ISETP.GE.AND P6, PT, R50, R5, PT ;  /* 0x000000053200c20c */ /* 0x000fc80003fc6270 */
[----:B------:R-:W-:Y:S02]  /*8ed0*/  @!P4 SHF.R.S32.HI R2, RZ, 0x1f, R45 ;  /* 0x0000001fff02c819 */ /* 0x000fe4000001142d */
[----:B------:R-:W-:Y:S02]  /*8ee0*/  @!P4 SEL R45, R50, R45, !P6 ;  /* 0x0000002d322dc207 */ /* 0x000fe40007000000 */
[----:B------:R-:W-:Y:S02]  /*8ef0*/  @!P4 SEL R6, R36, R41, !P6 ;  /* 0x000000292406c207 */ /* 0x000fe40007000000 */
[----:B------:R-:W-:Y:S02]  /*8f00*/  @!P4 SEL R57, R2, RZ, P6 ;  /* 0x000000ff0239c207 */ /* 0x000fe40003000000 */
[----:B------:R-:W-:Y:S02]  /*8f10*/  @!P4 SEL R8, R37, R43, !P6 ;  /* 0x0000002b2508c207 */ /* 0x000fe40007000000 */
[----:B------:R-:W-:-:S05]  /*8f20*/  @!P4 IADD3 R6, P6, PT, R45, R6, RZ ;  /* 0x000000062d06c210 */ /* 0x000fca0007fde0ff */
        /* <DEDUP_REMOVED lines=12> */
[----:B------:R-:W0:Y:S02]  /*8ff0*/  @!P4 LDC.64 R46, c[0x0][0x3a8] ;  /* 0x0000ea00ff2ecb82 */ /* 0x000e240000000a00 */
[----:B0-----:R-:W-:-:S04]  /*9000*/  @!P4 LEA R46, P6, R16, R46, 0x2 ;  /* 0x0000002e102ec211 */ /* 0x001fc800078c10ff */
[----:B------:R-:W-:Y:S01]  /*9010*/  @!P4 LEA.HI.X R47, R16, R47, R51, 0x2, P6 ;  /* 0x0000002f102fc211 */ /* 0x000fe200030f1433 */
[C---:B------:R-:W-:Y:S01]  /*9020*/  @!P5 IMAD.IADD R51, R72.reuse, 0x1, -R5 ;  /* 0x000000014833d824 */ /* 0x040fe200078e0a05 */
[----:B------:R-:W-:-:S03]  /*9030*/  @!P5 ISETP.GE.AND P6, PT, R72, R5, PT ;  /* 0x000000054800d20c */ /* 0x000fc60003fc6270 */
[----:B------:R0:W5:Y:S01]  /*9040*/  @!P4 LDG.E R9, desc[UR10][R46.64] ;  /* 0x0000000a2e09c981 */ /* 0x000162000c1e1900 */
[----:B------:R-:W-:Y:S02]  /*9050*/  @!P5 SHF.R.S32.HI R14, RZ, 0x1f, R51 ;  /* 0x0000001fff0ed819 */ /* 0x000fe40000011433 */
[----:B------:R-:W-:Y:S02]  /*9060*/  @!P5 SEL R51, R72, R51, !P6 ;  /* 0x000000334833d207 */ /* 0x000fe40007000000 */
[----:B------:R-:W-:Y:S02]  /*9070*/  @!P5 SEL R16, R36, R41, !P6 ;  /* 0x000000292410d207 */ /* 0x000fe40007000000 */
[----:B------:R-:W-:Y:S02]  /*9080*/  @!P5 SEL R57, R14, RZ, P6 ;  /* 0x000000ff0e39d207 */ /* 0x000fe40003000000 */
[----:B------:R-:W-:Y:S02]  /*9090*/  @!P5 SEL R20, R37, R43, !P6 ;  /* 0x0000002b2514d207 */ /* 0x000fe40007000000 */
[----:B------:R-:W-:-:S05]  /*90a0*/  @!P5 IADD3 R14, P6, PT, R51, R16, RZ ;  /* 0x00000010330ed210 */ /* 0x000fca0007fde0ff */
[----:B------:R-:W-:Y:S01]  /*90b0*/  @!P5 IMAD.X R16, R57, 0x1, R20, P6 ;  /* 0x000000013910d824 */ /* 0x000fe200030e0614 */
[----:B------:R-:W-:Y:S02]  /*90c0*/  ISETP.NE.AND P5, PT, R56, RZ, PT ;  /* 0x000000ff3800720c */ /* 0x000fe40003fa5270 */
[----:B------:R-:W-:-:S04]  /*90d0*/  LOP3.LUT P6, RZ, R7, 0x80, RZ, 0xc0, !PT ;  /* 0x0000008007ff7812 */ /* 0x000fc800078cc0ff */
[----:B------:R-:W-:Y:S02]  /*90e0*/  P2R R56, PR, RZ, 0x40 ;  /* 0x00000040ff387803 */ /* 0x000fe40000000000 */
[----:B------:R-:W-:-:S05]  /*90f0*/  LOP3.LUT P6, RZ, R7, 0x40, RZ, 0xc0, !PT ;  /* 0x0000004007ff7812 */ /* 0x000fca00078cc0ff */
[----:B------:R-:W0:Y:S02]  /*9100*/  @!P5 LDC.64 R50, c[0x0][0x3a8] ;  /* 0x0000ea00ff32db82 */ /* 0x000e240000000a00 */
[----:B0-----:R-:W-:-:S04]  /*9110*/  @!P5 LEA R46, P4, R52, R50, 0x2 ;  /* 0x00000032342ed211 */ /* 0x001fc800078810ff */
[----:B------:R-:W-:Y:S02]  /*9120*/  @!P5 LEA.HI.X R47, R52, R51, R53, 0x2, P4 ;  /* 0x00000033342fd211 */ /* 0x000fe400020f1435 */
[----:B------:R-:W0:Y:S03]  /*9130*/  @!P3 LDC.64 R50, c[0x0][0x3a8] ;  /* 0x0000ea00ff32bb82 */ /* 0x000e260000000a00 */
[----:B------:R1:W5:Y:S01]  /*9140*/  @!P5 LDG.E R3, desc[UR10][R46.64] ;  /* 0x0000000a2e03d981 */ /* 0x000362000c1e1900 */
[----:B0-----:R-:W-:-:S04]  /*9150*/  @!P3 LEA R20, P4, R54, R50, 0x2 ;  /* 0x000000323614b211 */ /* 0x001fc800078810ff */
[----:B------:R-:W-:Y:S02]  /*9160*/  @!P3 LEA.HI.X R55, R54, R51, R55, 0x2, P4 ;  /* 0x000000333637b211 */ /* 0x000fe400020f1437 */
[----:B------:R-:W0:Y:S01]  /*9170*/  @!P2 LDC.64 R50, c[0x0][0x3a8] ;  /* 0x0000ea00ff32ab82 */ /* 0x000e220000000a00 */
[----:B-1----:R-:W-:Y:S02]  /*9180*/  @!P3 IMAD.MOV.U32 R46, RZ, RZ, R20 ;  /* 0x000000ffff2eb224 */ /* 0x002fe400078e0014 */
[----:B------:R-:W-:-:S05]  /*9190*/  @!P3 IMAD.MOV.U32 R47, RZ, RZ, R55 ;  /* 0x000000ffff2fb224 */ /* 0x000fca00078e0037 */
[----:B------:R1:W5:Y:S01]  /*91a0*/  @!P3 LDG.E R11, desc[UR10][R46.64] ;  /* 0x0000000a2e0bb981 */ /* 0x000362000c1e1900 */
[----:B0-----:R-:W-:-:S04]  /*91b0*/  @!P2 LEA R50, P4, R49, R50, 0x2 ;  /* 0x000000323132a211 */ /* 0x001fc800078810ff */
[----:B------:R-:W-:Y:S01]  /*91c0*/  @!P2 LEA.HI.X R51, R49, R51, R40, 0x2, P4 ;  /* 0x000000333133a211 */ /* 0x000fe200020f1428 */
[----:B-1----:R-:W-:-:S04]  /*91d0*/  @!P2 IMAD.MOV.U32 R46, RZ, RZ, R50 ;  /* 0x000000ffff2ea224 */ /* 0x002fc800078e0032 */
[----:B------:R-:W-:Y:S02]  /*91e0*/  @!P2 IMAD.MOV.U32 R47, RZ, RZ, R51 ;  /* 0x000000ffff2fa224 */ /* 0x000fe400078e0033 */
[----:B------:R-:W0:Y:S03]  /*91f0*/  @!P1 LDC.64 R50, c[0x0][0x3a8] ;  /* 0x0000ea00ff329b82 */ /* 0x000e260000000a00 */
[----:B------:R1:W5:Y:S01]  /*9200*/  @!P2 LDG.E R13, desc[UR10][R46.64] ;  /* 0x0000000a2e0da981 */ /* 0x000362000c1e1900 */
[----:B0-----:R-:W-:-:S04]  /*9210*/  @!P1 LEA R40, P2, R30, R50, 0x2 ;  /* 0x000000321e289211 */ /* 0x001fc800078410ff */
[----:B------:R-:W-:Y:S02]  /*9220*/  @!P1 LEA.HI.X R53, R30, R51, R38, 0x2, P2 ;  /* 0x000000331e359211 */ /* 0x000fe400010f1426 */
[----:B------:R-:W0:Y:S02]  /*9230*/  @!P0 LDC.64 R50, c[0x0][0x3a8] ;  /* 0x0000ea00ff328b82 */ /* 0x000e240000000a00 */
[----:B0-----:R-:W-:-:S04]  /*9240*/  @!P0 LEA R20, P2, R26, R50, 0x2 ;  /* 0x000000321a148211 */ /* 0x001fc800078410ff */
[----:B------:R-:W-:Y:S02]  /*9250*/  @!P0 LEA.HI.X R49, R26, R51, R28, 0x2, P2 ;  /* 0x000000331a318211 */ /* 0x000fe400010f141c */
[----:B------:R-:W0:Y:S01]  /*9260*/  @!P6 LDC.64 R50, c[0x0][0x3a8] ;  /* 0x0000ea00ff32eb82 */ /* 0x000e220000000a00 */
[----:B------:R-:W-:Y:S01]  /*9270*/  LOP3.LUT P3, RZ, R7, 0x400, RZ, 0xc0, !PT ;  /* 0x0000040007ff7812 */ /* 0x000fe2000786c0ff */
[----:B-1----:R-:W-:Y:S02]  /*9280*/  @!P1 IMAD.MOV.U32 R46, RZ, RZ, R40 ;  /* 0x000000ffff2e9224 */ /* 0x002fe400078e0028 */
[----:B------:R-:W-:-:S05]  /*9290*/  @!P1 IMAD.MOV.U32 R47, RZ, RZ, R53 ;  /* 0x000000ffff2f9224 */ /* 0x000fca00078e0035 */
[----:B------:R1:W5:Y:S01]  /*92a0*/  @!P1 LDG.E R15, desc[UR10][R46.64] ;  /* 0x0000000a2e0f9981 */ /* 0x000362000c1e1900 */
[----:B0-----:R-:W-:-:S04]  /*92b0*/  @!P6 LEA R50, P2, R18, R50, 0x2 ;  /* 0x000000321232e211 */ /* 0x001fc800078410ff */
[----:B------:R-:W-:Y:S02]  /*92c0*/  @!P6 LEA.HI.X R51, R18, R51, R24, 0x2, P2 ;  /* 0x000000331233e211 */ /* 0x000fe400010f1418 */
[----:B------:R-:W-:Y:S01]  /*92d0*/  LOP3.LUT P2, RZ, R7, 0x40, RZ, 0xc0, !PT ;  /* 0x0000004007ff7812 */ /* 0x000fe2000784c0ff */
[----:B-1----:R-:W-:Y:S02]  /*92e0*/  @!P0 IMAD.MOV.U32 R46, RZ, RZ, R20 ;  /* 0x000000ffff2e8224 */ /* 0x002fe400078e0014 */
[----:B------:R-:W-:-:S05]  /*92f0*/  @!P0 IMAD.MOV.U32 R47, RZ, RZ, R49 ;  /* 0x000000ffff2f8224 */ /* 0x000fca00078e0031 */
[----:B------:R0:W5:Y:S05]  /*9300*/  @!P0 LDG.E R17, desc[UR10][R46.64] ;  /* 0x0000000a2e118981 */ /* 0x00016a000c1e1900 */
[----:B0-----:R-:W-:Y:S02]  /*9310*/  @!P2 IMAD.MOV.U32 R46, RZ, RZ, R50 ;  /* 0x000000ffff2ea224 */ /* 0x001fe400078e0032 */
[----:B------:R-:W-:Y:S02]  /*9320*/  @!P2 IMAD.MOV.U32 R47, RZ, RZ, R51 ;  /* 0x000000ffff2fa224 */ /* 0x000fe400078e0033 */
[----:B------:R-:W0:Y:S01]  /*9330*/  @!P3 LDC.64 R50, c[0x0][0x3a8] ;  /* 0x0000ea00ff32bb82 */ /* 0x000e220000000a00 */
[----:B------:R-:W-:-:S02]  /*9340*/  LOP3.LUT P5, RZ, R7, 0x200, RZ, 0xc0, !PT ;  /* 0x0000020007ff7812 */ /* 0x000fc400078ac0ff */
[----:B------:R-:W-:Y:S01]  /*9350*/  LOP3.LUT P4, RZ, R7, 0x100, RZ, 0xc0, !PT ;  /* 0x0000010007ff7812 */ /* 0x000fe2000788c0ff */
[----:B------:R1:W5:Y:S01]  /*9360*/  @!P2 LDG.E R19, desc[UR10][R46.64] ;  /* 0x0000000a2e13a981 */ /* 0x000362000c1e1900 */
[----:B0-----:R-:W-:-:S04]  /*9370*/  @!P3 LEA R18, P0, R10, R50, 0x2 ;  /* 0x000000320a12b211 */ /* 0x001fc800078010ff */
[----:B------:R-:W-:-:S05]  /*9380*/  @!P3 LEA.HI.X R53, R10, R51, R12, 0x2, P0 ;  /* 0x000000330a35b211 */ /* 0x000fca00000f140c */
[----:B------:R-:W0:Y:S01]  /*9390*/  @!P5 LDC.64 R50, c[0x0][0x3a8] ;  /* 0x0000ea00ff32db82 */ /* 0x000e220000000a00 */
[----:B------:R-:W-:Y:S02]  /*93a0*/  ISETP.NE.AND P6, PT, R56, RZ, PT ;  /* 0x000000ff3800720c */ /* 0x000fe40003fc5270 */
[----:B0-----:R-:W-:-:S04]  /*93b0*/  @!P5 LEA R10, P0, R6, R50, 0x2 ;  /* 0x00000032060ad211 */ /* 0x001fc800078010ff */
[----:B------:R-:W-:Y:S02]  /*93c0*/  @!P5 LEA.HI.X R49, R6, R51, R8, 0x2, P0 ;  /* 0x000000330631d211 */ /* 0x000fe400000f1408 */
[----:B------:R-:W0:Y:S01]  /*93d0*/  @!P4 LDC.64 R50, c[0x0][0x3a8] ;  /* 0x0000ea00ff32cb82 */ /* 0x000e220000000a00 */
[C---:B------:R-:W-:Y:S02]  /*93e0*/  LOP3.LUT P1, RZ, R7.reuse, 0x20, RZ, 0xc0, !PT ;  /* 0x0000002007ff7812 */ /* 0x040fe4000782c0ff */
[----:B------:R-:W-:-:S11]  /*93f0*/  LOP3.LUT P2, RZ, R7, 0x10, RZ, 0xc0, !PT ;  /* 0x0000001007ff7812 */ /* 0x000fd6000784c0ff */
[----:B-1----:R-:W1:Y:S01]  /*9400*/  @!P1 LDC.64 R46, c[0x0][0x3a8] ;  /* 0x0000ea00ff2e9b82 */ /* 0x002e620000000a00 */
[----:B0-----:R-:W-:-:S04]  /*9410*/  @!P4 LEA R6, P0, R45, R50, 0x2 ;  /* 0x000000322d06c211 */ /* 0x001fc800078010ff */
[----:B------:R-:W-:Y:S01]  /*9420*/  @!P4 LEA.HI.X R45, R45, R51, R2, 0x2, P0 ;  /* 0x000000332d2dc211 */ /* 0x000fe200000f1402 */
[----:B------:R-:W-:Y:S02]  /*9430*/  @!P3 IMAD.MOV.U32 R51, RZ, RZ, R53 ;  /* 0x000000ffff33b224 */ /* 0x000fe400078e0035 */
[----:B------:R-:W0:Y:S01]  /*9440*/  @!P6 LDC.64 R52, c[0x0][0x3a8] ;  /* 0x0000ea00ff34eb82 */ /* 0x000e220000000a00 */
[----:B------:R-:W-:-:S05]  /*9450*/  @!P3 IMAD.MOV.U32 R50, RZ, RZ, R18 ;  /* 0x000000ffff32b224 */ /* 0x000fca00078e0012 */
[----:B------:R2:W5:Y:S02]  /*9460*/  @!P3 LDG.E R21, desc[UR10][R50.64] ;  /* 0x0000000a3215b981 */ /* 0x000564000c1e1900 */
[----:B--2---:R-:W-:Y:S02]  /*9470*/  @!P5 IMAD.MOV.U32 R50, RZ, RZ, R10 ;  /* 0x000000ffff32d224 */ /* 0x004fe400078e000a */
[----:B------:R-:W-:-:S05]  /*9480*/  @!P5 IMAD.MOV.U32 R51, RZ, RZ, R49 ;  /* 0x000000ffff33d224 */ /* 0x000fca00078e0031 */
[----:B------:R2:W5:Y:S01]  /*9490*/  @!P5 LDG.E R23, desc[UR10][R50.64] ;  /* 0x0000000a3217d981 */ /* 0x000562000c1e1900 */
[----:B0-----:R-:W-:-:S04]  /*94a0*/  @!P6 LEA R52, P0, R14, R52, 0x2 ;  /* 0x000000340e34e211 */ /* 0x001fc800078010ff */
[----:B------:R-:W-:Y:S02]  /*94b0*/  @!P6 LEA.HI.X R53, R14, R53, R16, 0x2, P0 ;  /* 0x000000350e35e211 */ /* 0x000fe400000f1410 */
[C---:B------:R-:W-:Y:S01]  /*94c0*/  @!P1 ISETP.GE.AND P0, PT, R42.reuse, R5, PT ;  /* 0x000000052a00920c */ /* 0x040fe20003f06270 */
[----:B--2---:R-:W-:Y:S01]  /*94d0*/  @!P4 IMAD.MOV.U32 R51, RZ, RZ, R45 ;  /* 0x000000ffff33c224 */ /* 0x004fe200078e002d */
[----:B------:R-:W-:Y:S01]  /*94e0*/  LOP3.LUT P3, RZ, R7, 0x8, RZ, 0xc0, !PT ;  /* 0x0000000807ff7812 */ /* 0x000fe2000786c0ff */
[----:B------:R-:W-:Y:S01]  /*94f0*/  @!P1 IMAD.IADD R45, R42, 0x1, -R5 ;  /* 0x000000012a2d9824 */ /* 0x000fe200078e0a05 */
[----:B------:R-:W-:Y:S01]  /*9500*/  @!P1 SEL R2, R36, R41, !P0 ;  /* 0x0000002924029207 */ /* 0x000fe20004000000 */
[----:B------:R-:W-:Y:S01]  /*9510*/  @!P4 IMAD.MOV.U32 R50, RZ, RZ, R6 ;  /* 0x000000ffff32c224 */ /* 0x000fe200078e0006 */
[----:B------:R-:W5:Y:S02]  /*9520*/  @!P6 LDG.E R27, desc[UR10][R52.64] ;  /* 0x0000000a341be981 */ /* 0x000f64000c1e1900 */
[----:B------:R-:W-:-:S02]  /*9530*/  @!P1 SEL R49, R42, R45, !P0 ;  /* 0x0000002d2a319207 */ /* 0x000fc40004000000 */
[----:B------:R-:W-:Y:S01]  /*9540*/  @!P1 SHF.R.S32.HI R45, RZ, 0x1f, R45 ;  /* 0x0000001fff2d9819 */ /* 0x000fe2000001142d */
[----:B------:R0:W5:Y:S01]  /*9550*/  @!P4 LDG.E R25, desc[UR10][R50.64] ;  /* 0x0000000a3219c981 */ /* 0x000162000c1e1900 */
[----:B------:R-:W-:Y:S02]  /*9560*/  @!P1 SEL R6, R37, R43, !P0 ;  /* 0x0000002b25069207 */ /* 0x000fe40004000000 */
[----:B------:R-:W-:Y:S02]  /*9570*/  @!P1 SEL R45, R45, RZ, P0 ;  /* 0x000000ff2d2d9207 */ /* 0x000fe40000000000 */
[----:B------:R-:W-:Y:S01]  /*9580*/  @!P1 IADD3 R2, P0, PT, R49, R2, RZ ;  /* 0x0000000231029210 */ /* 0x000fe20007f1e0ff */
[----:B0-----:R-:W0:Y:S04]  /*9590*/  @!P2 LDC.64 R50, c[0x0][0x3a8] ;  /* 0x0000ea00ff32ab82 */ /* 0x001e280000000a00 */
[----:B------:R-:W-:Y:S01]  /*95a0*/  @!P1 IMAD.X R45, R45, 0x1, R6, P0 ;  /* 0x000000012d2d9824 */ /* 0x000fe200000e0606 */
[----:B-1----:R-:W-:-:S04]  /*95b0*/  @!P1 LEA R46, P0, R2, R46, 0x2 ;  /* 0x0000002e022e9211 */ /* 0x002fc800078010ff */
[----:B------:R-:W-:Y:S01]  /*95c0*/  @!P1 LEA.HI.X R45, R2, R47, R45, 0x2, P0 ;  /* 0x0000002f022d9211 */ /* 0x000fe200000f142d */
[C---:B------:R-:W-:Y:S01]  /*95d0*/  @!P2 IMAD.IADD R47, R44.reuse, 0x1, -R5 ;  /* 0x000000012c2fa824 */ /* 0x040fe200078e0a05 */
[----:B------:R-:W-:-:S04]  /*95e0*/  @!P2 ISETP.GE.AND P0, PT, R44, R5, PT ;  /* 0x000000052c00a20c */ /* 0x000fc80003f06270 */
[----:B------:R-:W-:Y:S02]  /*95f0*/  @!P2 SEL R49, R44, R47, !P0 ;  /* 0x0000002f2c31a207 */ /* 0x000fe40004000000 */
[----:B------:R-:W-:Y:S02]  /*9600*/  @!P2 SHF.R.S32.HI R47, RZ, 0x1f, R47 ;  /* 0x0000001fff2fa819 */ /* 0x000fe4000001142f */
[----:B------:R-:W-:Y:S01]  /*9610*/  @!P2 SEL R2, R36, R41, !P0 ;  /* 0x000000292402a207 */ /* 0x000fe20004000000 */
[----:B------:R-:W-:Y:S01]  /*9620*/  @!P1 IMAD.MOV.U32 R44, RZ, RZ, R46 ;  /* 0x000000ffff2c9224 */ /* 0x000fe200078e002e */
[----:B------:R-:W-:Y:S02]  /*9630*/  @!P2 SEL R6, R37, R43, !P0 ;  /* 0x0000002b2506a207 */ /* 0x000fe40004000000 */
[----:B------:R-:W-:Y:S02]  /*9640*/  @!P2 SEL R47, R47, RZ, P0 ;  /* 0x000000ff2f2fa207 */ /* 0x000fe40000000000 */
[----:B------:R-:W-:Y:S01]  /*9650*/  @!P2 IADD3 R2, P0, PT, R49, R2, RZ ;  /* 0x000000023102a210 */ /* 0x000fe20007f1e0ff */
[----:B------:R1:W5:Y:S01]  /*9660*/  @!P1 LDG.E R29, desc[UR10][R44.64] ;  /* 0x0000000a2c1d9981 */ /* 0x000362000c1e1900 */
[----:B------:R-:W-:Y:S01]  /*9670*/  LOP3.LUT P5, RZ, R7, 0x4, RZ, 0xc0, !PT ;  /* 0x0000000407ff7812 */ /* 0x000fe200078ac0ff */
[----:B------:R-:W-:Y:S01]  /*9680*/  @!P3 IMAD.IADD R49, R48, 0x1, -R5 ;  /* 0x000000013031b824 */ /* 0x000fe200078e0a05 */
[----:B0-----:R-:W-:Y:S01]  /*9690*/  @!P2 LEA R52, P1, R2, R50, 0x2 ;  /* 0x000000320234a211 */ /* 0x001fe200078210ff */
[----:B------:R-:W-:Y:S01]  /*96a0*/  @!P2 IMAD.X R6, R47, 0x1, R6, P0 ;  /* 0x000000012f06a824 */ /* 0x000fe200000e0606 */
[----:B------:R-:W-:Y:S01]  /*96b0*/  @!P3 ISETP.GE.AND P0, PT, R48, R5, PT ;  /* 0x000000053000b20c */ /* 0x000fe20003f06270 */
[----:B------:R-:W0:Y:S01]  /*96c0*/  @!P3 LDC.64 R46, c[0x0][0x3a8] ;  /* 0x0000ea00ff2ebb82 */ /* 0x000e220000000a00 */
[----:B------:R-:W-:-:S02]  /*96d0*/  LOP3.LUT P4, RZ, R7, 0x2, RZ, 0xc0, !PT ;  /* 0x0000000207ff7812 */ /* 0x000fc4000788c0ff */
[----:B------:R-:W-:Y:S02]  /*96e0*/  @!P2 LEA.HI.X R53, R2, R51, R6, 0x2, P1 ;  /* 0x000000330235a211 */ /* 0x000fe400008f1406 */
[----:B------:R-:W-:Y:S02]  /*96f0*/  @!P3 SEL R51, R48, R49, !P0 ;  /* 0x000000313033b207 */ /* 0x000fe40004000000 */
[----:B------:R-:W-:Y:S01]  /*9700*/  @!P3 SHF.R.S32.HI R49, RZ, 0x1f, R49 ;  /* 0x0000001fff31b819 */ /* 0x000fe20000011431 */
[----:B------:R-:W-:Y:S01]  /*9710*/  VIADD R10, R0, 0xe00 ;  /* 0x00000e00000a7836 */ /* 0x000fe20000000000 */
[----:B------:R-:W-:Y:S01]  /*9720*/  @!P3 SEL R2, R36, R41, !P0 ;  /* 0x000000292402b207 */ /* 0x000fe20004000000 */
[----:B------:R2:W5:Y:S01]  /*9730*/  @!P2 LDG.E R31, desc[UR10][R52.64] ;  /* 0x0000000a341fa981 */ /* 0x000562000c1e1900 */
[----:B------:R-:W-:Y:S02]  /*9740*/  @!P3 SEL R6, R37, R43, !P0 ;  /* 0x0000002b2506b207 */ /* 0x000fe40004000000 */
[----:B------:R-:W-:Y:S01]  /*9750*/  @!P3 SEL R49, R49, RZ, P0 ;  /* 0x000000ff3131b207 */ /* 0x000fe20000000000 */
[----:B------:R-:W-:Y:S01]  /*9760*/  @!P5 IMAD.IADD R8, R10, 0x1, -R5 ;  /* 0x000000010a08d824 */ /* 0x000fe200078e0a05 */
[----:B------:R-:W-:-:S02]  /*9770*/  LOP3.LUT P6, RZ, R7, 0x1, RZ, 0xc0, !PT ;  /* 0x0000000107ff7812 */ /* 0x000fc400078cc0ff */
[----:B------:R-:W-:Y:S02]  /*9780*/  @!P3 IADD3 R2, P0, PT, R51, R2, RZ ;  /* 0x000000023302b210 */ /* 0x000fe40007f1e0ff */
[----:B------:R-:W3:Y:S01]  /*9790*/  @!P5 LDC.64 R50, c[0x0][0x3a8] ;  /* 0x0000ea00ff32db82 */ /* 0x000ee20000000a00 */
[C---:B------:R-:W-:Y:S02]  /*97a0*/  @!P5 ISETP.GE.AND P1, PT, R10.reuse, R5, PT ;  /* 0x000000050a00d20c */ /* 0x040fe40003f26270 */
[----:B------:R-:W-:Y:S02]  /*97b0*/  @!P3 IMAD.X R6, R49, 0x1, R6, P0 ;  /* 0x000000013106b824 */ /* 0x000fe400000e0606 */
[----:B-1----:R-:W-:Y:S02]  /*97c0*/  @!P5 SEL R45, R10, R8, !P1 ;  /* 0x000000080a2dd207 */ /* 0x002fe40004800000 */
[----:B------:R-:W-:Y:S01]  /*97d0*/  @!P5 SEL R10, R36, R41, !P1 ;  /* 0x00000029240ad207 */ /* 0x000fe20004800000 */
[----:B------:R-:W1:Y:S01]  /*97e0*/  @!P4 LDC.64 R48, c[0x0][0x3a8] ;  /* 0x0000ea00ff30cb82 */ /* 0x000e620000000a00 */
[----:B------:R-:W-:Y:S01]  /*97f0*/  @!P5 SHF.R.S32.HI R8, RZ, 0x1f, R8 ;  /* 0x0000001fff08d819 */ /* 0x000fe20000011408 */
[C---:B------:R-:W-:Y:S01]  /*9800*/  @!P4 IMAD.IADD R57, R34.reuse, 0x1, -R5 ;  /* 0x000000012239c824 */ /* 0x040fe200078e0a05 */
[----:B------:R-:W-:-:S02]  /*9810*/  @!P4 ISETP.GE.AND P0, PT, R34, R5, PT ;  /* 0x000000052200c20c */ /* 0x000fc40003f06270 */
[----:B------:R-:W-:Y:S02]  /*9820*/  @!P5 IADD3 R12, P2, PT, R45, R10, RZ ;  /* 0x0000000a2d0cd210 */ /* 0x000fe40007f5e0ff */
[----:B------:R-:W-:Y:S01]  /*9830*/  @!P5 SEL R10, R37, R43, !P1 ;  /* 0x0000002b250ad207 */ /* 0x000fe20004800000 */
[----:B------:R-:W4:Y:S01]  /*9840*/  @!P6 LDC.64 R44, c[0x0][0x3a8] ;  /* 0x0000ea00ff2ceb82 */ /* 0x000f220000000a00 */
[----:B------:R-:W-:Y:S02]  /*9850*/  @!P5 SEL R55, R8, RZ, P1 ;  /* 0x000000ff0837d207 */ /* 0x000fe40000800000 */
[----:B0-----:R-:W-:Y:S02]  /*9860*/  @!P3 LEA R40, P1, R2, R46, 0x2 ;  /* 0x0000002e0228b211 */ /* 0x001fe400078210ff */
[----:B--2---:R-:W-:Y:S02]  /*9870*/  @!P4 SEL R53, R34, R57, !P0 ;  /* 0x000000392235c207 */ /* 0x004fe40004000000 */
[----:B------:R-:W-:-:S02]  /*9880*/  @!P4 SEL R8, R36, R41, !P0 ;  /* 0x000000292408c207 */ /* 0x000fc40004000000 */
[----:B------:R-:W-:Y:S01]  /*9890*/  @!P4 SHF.R.S32.HI R57, RZ, 0x1f, R57 ;  /* 0x0000001fff39c819 */ /* 0x000fe20000011439 */
[----:B------:R-:W-:Y:S01]  /*98a0*/  @!P5 IMAD.X R10, R55, 0x1, R10, P2 ;  /* 0x00000001370ad824 */ /* 0x000fe200010e060a */
[----:B------:R-:W-:Y:S01]  /*98b0*/  @!P3 LEA.HI.X R47, R2, R47, R6, 0x2, P1 ;  /* 0x0000002f022fb211 */ /* 0x000fe200008f1406 */
[C---:B------:R-:W-:Y:S01]  /*98c0*/  @!P6 IMAD.IADD R55, R22.reuse, 0x1, -R5 ;  /* 0x000000011637e824 */ /* 0x040fe200078e0a05 */
[----:B------:R-:W-:Y:S02]  /*98d0*/  @!P6 ISETP.GE.AND P1, PT, R22, R5, PT ;  /* 0x000000051600e20c */ /* 0x000fe40003f26270 */
[----:B------:R-:W-:Y:S02]  /*98e0*/  @!P4 IADD3 R8, P2, PT, R53, R8, RZ ;  /* 0x000000083508c210 */ /* 0x000fe40007f5e0ff */
[----:B------:R-:W-:Y:S02]  /*98f0*/  @!P4 SEL R2, R37, R43, !P0 ;  /* 0x0000002b2502c207 */ /* 0x000fe40004000000 */
[----:B------:R-:W-:-:S02]  /*9900*/  @!P4 SEL R57, R57, RZ, P0 ;  /* 0x000000ff3939c207 */ /* 0x000fc40000000000 */
[----:B------:R-:W-:Y:S02]  /*9910*/  @!P6 SEL R41, R36, R41, !P1 ;  /* 0x000000292429e207 */ /* 0x000fe40004800000 */
[----:B------:R-:W-:Y:S01]  /*9920*/  @!P6 SEL R22, R22, R55, !P1 ;  /* 0x000000371616e207 */ /* 0x000fe20004800000 */
[----:B------:R-:W-:Y:S01]  /*9930*/  @!P4 IMAD.X R2, R57, 0x1, R2, P2 ;  /* 0x000000013902c824 */ /* 0x000fe200010e0602 */
[----:B---3--:R-:W-:Y:S02]  /*9940*/  @!P5 LEA R50, P2, R12, R50, 0x2 ;  /* 0x000000320c32d211 */ /* 0x008fe400078410ff */
[----:B------:R-:W-:Y:S02]  /*9950*/  @!P6 SHF.R.S32.HI R55, RZ, 0x1f, R55 ;  /* 0x0000001fff37e819 */ /* 0x000fe40000011437 */
[----:B------:R-:W-:Y:S01]  /*9960*/  @!P6 IADD3 R22, P0, PT, R22, R41, RZ ;  /* 0x000000291616e210 */ /* 0x000fe20007f1e0ff */
[----:B------:R-:W-:Y:S01]  /*9970*/  @!P3 IMAD.MOV.U32 R41, RZ, RZ, R47 ;  /* 0x000000ffff29b224 */ /* 0x000fe200078e002f */
[----:B------:R-:W-:-:S02]  /*9980*/  @!P5 LEA.HI.X R51, R12, R51, R10, 0x2, P2 ;  /* 0x000000330c33d211 */ /* 0x000fc400010f140a */
[----:B------:R-:W-:Y:S02]  /*9990*/  @!P6 SEL R36, R37, R43, !P1 ;  /* 0x0000002b2524e207 */ /* 0x000fe40004800000 */
[----:B------:R-:W-:Y:S01]  /*99a0*/  @!P6 SEL R55, R55, RZ, P1 ;  /* 0x000000ff3737e207 */ /* 0x000fe20000800000 */
[----:B------:R0:W5:Y:S01]  /*99b0*/  @!P3 LDG.E R35, desc[UR10][R40.64] ;  /* 0x0000000a2823b981 */ /* 0x000162000c1e1900 */
[----:B-1----:R-:W-:-:S03]  /*99c0*/  @!P4 LEA R48, P1, R8, R48, 0x2 ;  /* 0x000000300830c211 */ /* 0x002fc600078210ff */
[----:B------:R-:W-:Y:S01]  /*99d0*/  @!P6 IMAD.X R36, R55, 0x1, R36, P0 ;  /* 0x000000013724e824 */ /* 0x000fe200000e0624 */
[----:B------:R-:W-:Y:S02]  /*99e0*/  @!P4 LEA.HI.X R49, R8, R49, R2, 0x2, P1 ;  /* 0x000000310831c211 */ /* 0x000fe400008f1402 */
[C---:B----4-:R-:W-:Y:S01]  /*99f0*/  @!P6 LEA R44, P0, R22.reuse, R44, 0x2 ;  /* 0x0000002c162ce211 */ /* 0x050fe200078010ff */
[----:B0-----:R-:W-:Y:S02]  /*9a00*/  @!P5 IMAD.MOV.U32 R40, RZ, RZ, R50 ;  /* 0x000000ffff28d224 */ /* 0x001fe400078e0032 */
[----:B------:R-:W-:Y:S01]  /*9a10*/  @!P5 IMAD.MOV.U32 R41, RZ, RZ, R51 ;  /* 0x000000ffff29d224 */ /* 0x000fe200078e0033 */
[----:B------:R-:W-:-:S04]  /*9a20*/  @!P6 LEA.HI.X R45, R22, R45, R36, 0x2, P0 ;  /* 0x0000002d162de211 */ /* 0x000fc800000f1424 */
[----:B------:R0:W5:Y:S02]  /*9a30*/  @!P5 LDG.E R33, desc[UR10][R40.64] ;  /* 0x0000000a2821d981 */ /* 0x000164000c1e1900 */
[----:B0-----:R-:W-:Y:S02]  /*9a40*/  @!P4 IMAD.MOV.U32 R40, RZ, RZ, R48 ;  /* 0x000000ffff28c224 */ /* 0x001fe400078e0030 */
[----:B------:R-:W-:-:S05]  /*9a50*/  @!P4 IMAD.MOV.U32 R41, RZ, RZ, R49 ;  /* 0x000000ffff29c224 */ /* 0x000fca00078e0031 */
[----:B------:R0:W5:Y:S02]  /*9a60*/  @!P4 LDG.E R37, desc[UR10][R40.64] ;  /* 0x0000000a2825c981 */ /* 0x000164000c1e1900 */
[----:B0-----:R-:W-:Y:S02]  /*9a70*/  @!P6 IMAD.MOV.U32 R40, RZ, RZ, R44 ;  /* 0x000000ffff28e224 */ /* 0x001fe400078e002c */
[----:B------:R-:W-:-:S05]  /*9a80*/  @!P6 IMAD.MOV.U32 R41, RZ, RZ, R45 ;  /* 0x000000ffff29e224 */ /* 0x000fca00078e002d */
[----:B------:R0:W5:Y:S02]  /*9a90*/  @!P6 LDG.E R39, desc[UR10][R40.64] ;  /* 0x0000000a2827e981 */ /* 0x000164000c1e1900 */
.L_x_114:
[----:B------:R-:W-:Y:S05]  /*9aa0*/  BSYNC.RECONVERGENT B0 ;  /* 0x0000000000007941 */ /* 0x000fea0003800200 */
.L_x_80:
[----:B------:R-:W-:Y:S01]  /*9ab0*/  BAR.SYNC.DEFER_BLOCKING 0x0 ;  /* 0x0000000000007b1d */ /* 0x000fe20000010000 */
[----:B01234-:R-:W-:-:S07]  /*9ac0*/  IMAD R41, R0, 0x11, RZ ;  /* 0x0000001100297824 */ /* 0x01ffce00078e02ff */
[----:B------:R-:W-:Y:S01]  /*9ad0*/  PREEXIT ;  /* 0x000000000000782d */ /* 0x000fe20000000000 */
[----:B------:R-:W-:Y:S01]  /*9ae0*/  BSSY.RECONVERGENT B0, `(.L_x_115) ;  /* 0x0000018000007945 */ /* 0x000fe20003800200 */
[----:B------:R-:W-:-:S04]  /*9af0*/  VIMNMX R41, PT, PT, R41, UR7, PT ;  /* 0x0000000729297c48 */ /* 0x000fc8000bfe0100 */
[C---:B------:R-:W-:Y:S01]  /*9b00*/  ISETP.GE.AND P0, PT, R41.reuse, R4, PT ;  /* 0x000000042900720c */ /* 0x040fe20003f06270 */
[----:B------:R-:W-:Y:S01]  /*9b10*/  IMAD.IADD R2, R41, 0x1, -R4 ;  /* 0x0000000129027824 */ /* 0x000fe200078e0a04 */
[C---:B------:R-:W-:Y:S02]  /*9b20*/  VIMNMX R43, PT, PT, R5.reuse, R41, PT ;  /* 0x00000029052b7248 */ /* 0x040fe40003fe0100 */
[----:B------:R-:W-:Y:S02]  /*9b30*/  LEA R4, R5, UR4, 0x2 ;  /* 0x0000000405047c11 */ /* 0x000fe4000f8e10ff */
[----:B------:R-:W-:-:S04]  /*9b40*/  SEL R2, R2, RZ, P0 ;  /* 0x000000ff02027207 */ /* 0x000fc80000000000 */
[----:B------:R-:W-:-:S13]  /*9b50*/  ISETP.GE.AND P0, PT, R2, R43, PT ;  /* 0x0000002b0200720c */ /* 0x000fda0003f06270 */
[----:B------:R-:W-:Y:S05]  /*9b60*/  @P0 BRA `(.L_x_116) ;  /* 0x00000000003c0947 */ /* 0x000fea0003800000 */
.L_x_117:
[----:B------:R-:W-:-:S05]  /*9b70*/  IMAD.IADD R6, R43, 0x1, -R2 ;  /* 0x000000012b067824 */ /* 0x000fca00078e0a02 */
[----:B------:R-:W-:-:S04]  /*9b80*/  LEA.HI R45, R6, R6, RZ, 0x1 ;  /* 0x00000006062d7211 */ /* 0x000fc800078f08ff */
[----:B------:R-:W-:-:S04]  /*9b90*/  LEA.HI.SX32 R6, R45, R2, 0x1f ;  /* 0x000000022d067211 */ /* 0x000fc800078ffaff */
[----:B------:R-:W-:Y:S02]  /*9ba0*/  LOP3.LUT R10, RZ, R6, RZ, 0x33, !PT ;  /* 0x00000006ff0a7212 */ /* 0x000fe400078e33ff */
[----:B------:R-:W-:-:S03]  /*9bb0*/  LEA R8, R6, UR4, 0x2 ;  /* 0x0000000406087c11 */ /* 0x000fc6000f8e10ff */
[----:B------:R-:W-:-:S03]  /*9bc0*/  IMAD.IADD R45, R41, 0x1, R10 ;  /* 0x00000001292d7824 */ /* 0x000fc600078e020a */
[----:B------:R-:W0:Y:S01]  /*9bd0*/  LDS R8, [R8] ;  /* 0x0000000008087984 */ /* 0x000e220000000800 */
[----:B------:R-:W-:-:S06]  /*9be0*/  IMAD R45, R45, 0x4, R4 ;  /* 0x000000042d2d7824 */ /* 0x000fcc00078e0204 */
[----:B------:R-:W1:Y:S01]  /*9bf0*/  LDS R45, [R45] ;  /* 0x000000002d2d7984 */ /* 0x000e620000000800 */
[----:B0-----:R-:W-:-:S04]  /*9c00*/  ISETP.GT.AND P0, PT, R8, RZ, PT ;  /* 0x000000ff0800720c */ /* 0x001fc80003f04270 */
[----:B-1----:R-:W-:-:S04]  /*9c10*/  ISETP.LT.AND P0, PT, R45, RZ, P0 ;  /* 0x000000ff2d00720c */ /* 0x002fc80000701270 */
[----:B------:R-:W-:-:S09]  /*9c20*/  SEL R43, R43, R6, P0 ;  /* 0x000000062b2b7207 */ /* 0x000fd20000000000 */
[----:B------:R-:W-:-:S05]  /*9c30*/  @P0 VIADD R2, R6, 0x1 ;  /* 0x0000000106020836 */ /* 0x000fca0000000000 */
[----:B------:R-:W-:-:S13]  /*9c40*/  ISETP.GE.AND P0, PT, R2, R43, PT ;  /* 0x0000002b0200720c */ /* 0x000fda0003f06270 */
[----:B------:R-:W-:Y:S05]  /*9c50*/  @!P0 BRA `(.L_x_117) ;  /* 0xfffffffc00c48947 */ /* 0x000fea000383ffff */
.L_x_116:
[----:B------:R-:W-:Y:S05]  /*9c60*/  BSYNC.RECONVERGENT B0 ;  /* 0x0000000000007941 */ /* 0x000fea0003800200 */
.L_x_115:
[----:B------:R-:W-:Y:S01]  /*9c70*/  IMAD.IADD R6, R41, 0x1, -R2 ;  /* 0x0000000129067824 */ /* 0x000fe200078e0a02 */
[----:B------:R-:W-:Y:S01]  /*9c80*/  LEA R12, R2, UR4, 0x2 ;  /* 0x00000004020c7c11 */ /* 0x000fe2000f8e10ff */
[----:B------:R-:W-:Y:S01]  /*9c90*/  BSSY.RECONVERGENT B0, `(.L_x_118) ;  /* 0x000000c000007945 */ /* 0x000fe20003800200 */
[----:B------:R-:W-:Y:S01]  /*9ca0*/  PLOP3.LUT P4, PT, PT, PT, PT, 0x8, 0x80 ;  /* 0x000000000080781c */ /* 0x000fe20003f8e170 */
[----:B------:R-:W-:Y:S02]  /*9cb0*/  IMAD R4, R6, 0x4, R4 ;  /* 0x0000000406047824 */ /* 0x000fe400078e0204 */
[----:B------:R0:W1:Y:S01]  /*9cc0*/  LDS R48, [R12] ;  /* 0x000000000c307984 */ /* 0x0000620000000800 */
[----:B------:R-:W-:-:S03]  /*9cd0*/  IMAD.IADD R43, R5, 0x1, R6 ;  /* 0x00000001052b7824 */ /* 0x000fc600078e0206 */
[----:B------:R0:W2:Y:S02]  /*9ce0*/  LDS R41, [R4] ;  /* 0x0000000004297984 */ /* 0x0000a40000000800 */
[----:B------:R-:W-:-:S13]  /*9cf0*/  ISETP.GE.AND P0, PT, R43, UR7, PT ;  /* 0x000000072b007c0c */ /* 0x000fda000bf06270 */
[----:B0-----:R-:W-:Y:S05]  /*9d00*/  @P0 BRA `(.L_x_119) ;  /* 0x0000000000100947 */ /* 0x001fea0003800000 */
[----:B------:R-:W-:Y:S02]  /*9d10*/  ISETP.GE.AND P0, PT, R2, R5, PT ;  /* 0x000000050200720c */ /* 0x000fe40003f06270 */
[----:B------:R-:W-:-:S11]  /*9d20*/  PLOP3.LUT P4, PT, PT, PT, PT, 0x80, 0x8 ;  /* 0x000000000008781c */ /* 0x000fd60003f8f070 */
[----:B-1----:R-:W-:-:S04]  /*9d30*/  @!P0 ISETP.GE.AND P1, PT, R48, 0x1, PT ;  /* 0x000000013000880c */ /* 0x002fc80003f26270 */
[----:B--2---:R-:W-:-:S13]  /*9d40*/  @!P0 ISETP.GT.OR P4, PT, R41, -0x1, !P1 ;  /* 0xffffffff2900880c */ /* 0x004fda0004f84670 */
.L_x_119:
[----:B------:R-:W-:Y:S05]  /*9d50*/  BSYNC.RECONVERGENT B0 ;  /* 0x0000000000007941 */ /* 0x000fea0003800200 */
.L_x_118:
        /* <DEDUP_REMOVED lines=8> */
[C---:B------:R-:W-:Y:S01]  /*9de0*/  ISETP.GE.AND P0, PT, R8.reuse, UR7, PT ;  /* 0x0000000708007c0c */ /* 0x040fe2000bf06270 */
[----:B------:R-:W-:Y:S01]  /*9df0*/  VIADD R26, R8, 0x1 ;  /* 0x00000001081a7836 */ /* 0x000fe20000000000 */
[----:B------:R-:W-:Y:S01]  /*9e00*/  PLOP3.LUT P5, PT, PT, PT, PT, 0x8, 0x80 ;  /* 0x000000000080781c */ /* 0x000fe20003fae170 */
[----:B------:R-:W-:-:S10]  /*9e10*/  VIADD R36, R10, 0x1 ;  /* 0x000000010a247836 */ /* 0x000fd40000000000 */
[----:B0-----:R-:W-:Y:S05]  /*9e20*/  @P0 BRA `(.L_x_121) ;  /* 0x0000000000100947 */ /* 0x001fea0003800000 */
[----:B------:R-:W-:Y:S02]  /*9e30*/  ISETP.GE.AND P0, PT, R10, R5, PT ;  /* 0x000000050a00720c */ /* 0x000fe40003f06270 */
[----:B------:R-:W-:-:S11]  /*9e40*/  PLOP3.LUT P5, PT, PT, PT, PT, 0x80, 0x8 ;  /* 0x000000000008781c */ /* 0x000fd60003faf070 */
[----:B--2---:R-:W-:-:S04]  /*9e50*/  @!P0 ISETP.GE.AND P1, PT, R48, 0x1, PT ;  /* 0x000000013000880c */ /* 0x004fc80003f26270 */
[----:B-1----:R-:W-:-:S13]  /*9e60*/  @!P0 ISETP.GT.OR P5, PT, R41, -0x1, !P1 ;  /* 0xffffffff2900880c */ /* 0x002fda0004fa4670 */
.L_x_121:
[----:B------:R-:W-:Y:S05]  /*9e70*/  BSYNC.RECONVERGENT B0 ;  /* 0x0000000000007941 */ /* 0x000fea0003800200 */
.L_x_120:
        /* <DEDUP_REMOVED lines=8> */
[----:B------:R-:W-:Y:S01]  /*9f00*/  ISETP.GE.AND P0, PT, R26, UR7, PT ;  /* 0x000000071a007c0c */ /* 0x000fe2000bf06270 */
[----:B------:R0:W1:Y:S01]  /*9f10*/  @!P5 LDS R48, [R4] ;  /* 0x000000000430d984 */ /* 0x0000620000000800 */
[----:B------:R-:W-:-:S03]  /*9f20*/  PLOP3.LUT P3, PT, PT, PT, PT, 0x8, 0x80 ;  /* 0x000000000080781c */ /* 0x000fc60003f6e170 */
[----:B------:R0:W2:Y:S08]  /*9f30*/  @P5 LDS R41, [R14] ;  /* 0x000000000e295984 */ /* 0x0000b00000000800 */
[----:B0-----:R-:W-:Y:S05]  /*9f40*/  @P0 BRA `(.L_x_123) ;  /* 0x0000000000100947 */ /* 0x001fea0003800000 */
[----:B------:R-:W-:Y:S02]  /*9f50*/  ISETP.GE.AND P0, PT, R36, R5, PT ;  /* 0x000000052400720c */ /* 0x000fe40003f06270 */
[----:B------:R-:W-:-:S11]  /*9f60*/  PLOP3.LUT P3, PT, PT, PT, PT, 0x80, 0x8 ;  /* 0x000000000008781c */ /* 0x000fd60003f6f070 */
[----:B-1----:R-:W-:-:S04]  /*9f70*/  @!P0 ISETP.GE.AND P1, PT, R48, 0x1, PT ;  /* 0x000000013000880c */ /* 0x002fc80003f26270 */
[----:B--2---:R-:W-:-:S13]  /*9f80*/  @!P0 ISETP.GT.OR P3, PT, R41, -0x1, !P1 ;  /* 0xffffffff2900880c */ /* 0x004fda0004f64670 */
.L_x_123:
[----:B------:R-:W-:Y:S05]  /*9f90*/  BSYNC.RECONVERGENT B0 ;  /* 0x0000000000007941 */ /* 0x000fea0003800200 */
.L_x_122:
        /* <DEDUP_REMOVED lines=17> */
.L_x_125:
[----:B------:R-:W-:Y:S05]  /*a0b0*/  BSYNC.RECONVERGENT B0 ;  /* 0x0000000000007941 */ /* 0x000fea0003800200 */
.L_x_124:
        /* <DEDUP_REMOVED lines=17> */
.L_x_127:
[----:B------:R-:W-:Y:S05]  /*a1d0*/  BSYNC.RECONVERGENT B0 ;  /* 0x0000000000007941 */ /* 0x000fea0003800200 */
.L_x_126:
[----:B------:R-:W-:Y:S01]  /*a1e0*/  @P1 IMAD.MOV R28, RZ, RZ, R34 ;  /* 0x000000ffff1c1224 */ /* 0x000fe200078e0222 */
[----:B-12---:R-:W-:Y:S01]  /*a1f0*/  SEL R44, R41, R48, P1 ;  /* 0x00000030292c7207 */ /* 0x006fe20000800000 */
[----:B------:R-:W-:Y:S01]  /*a200*/  @!P1 IMAD.MOV R16, RZ, RZ, R14 ;  /* 0x000000ffff109224 */ /* 0x000fe200078e020e */
[----:B------:R-:W-:Y:S01]  /*a210*/  BSSY.RECONVERGENT B0, `(.L_x_128) ;  /* 0x000000e000007945 */ /* 0x000fe20003800200 */
[----:B------:R-:W-:Y:S02]  /*a220*/  PLOP3.LUT P0, PT, PT, PT, PT, 0x8, 0x80 ;  /* 0x000000000080781c */ /* 0x000fe40003f0e170 */
[----:B------:R-:W-:Y:S02]  /*a230*/  @!P1 LEA R18, R28, UR4, 0x2 ;  /* 0x000000041c129c11 */ /* 0x000fe4000f8e10ff */
[C---:B------:R-:W-:Y:S02]  /*a240*/  @P1 LEA R20, R16.reuse, UR4, 0x2 ;  /* 0x0000000410141c11 */ /* 0x040fe4000f8e10ff */
[----:B------:R-:W-:Y:S01]  /*a250*/  ISETP.GE.AND P6, PT, R16, UR7, PT ;  /* 0x0000000710007c0c */ /* 0x000fe2000bfc6270 */
[----:B------:R0:W1:Y:S04]  /*a260*/  @!P1 LDS R48, [R18] ;  /* 0x0000000012309984 */ /* 0x0000680000000800 */
[----:B------:R0:W2:Y:S08]  /*a270*/  @P1 LDS R41, [R20] ;  /* 0x0000000014291984 */ /* 0x0000b00000000800 */
[----:B0-----:R-:W-:Y:S05]  /*a280*/  @P6 BRA `(.L_x_129) ;  /* 0x0000000000186947 */ /* 0x001fea0003800000 */
[----:B------:R-:W-:Y:S02]  /*a290*/  ISETP.GE.AND P6, PT, R28, R5, PT ;  /* 0x000000051c00720c */ /* 0x000fe40003fc6270 */
[----:B------:R-:W-:Y:S02]  /*a2a0*/  P2R R18, PR, RZ, 0x2 ;  /* 0x00000002ff127803 */ /* 0x000fe40000000000 */
[----:B------:R-:W-:-:S09]  /*a2b0*/  PLOP3.LUT P0, PT, PT, PT, PT, 0x80, 0x8 ;  /* 0x000000000008781c */ /* 0x000fd20003f0f070 */
[----:B-1----:R-:W-:-:S04]  /*a2c0*/  @!P6 ISETP.GE.AND P1, PT, R48, 0x1, PT ;  /* 0x000000013000e80c */ /* 0x002fc80003f26270 */
[----:B--2---:R-:W-:Y:S02]  /*a2d0*/  @!P6 ISETP.GT.OR P0, PT, R41, -0x1, !P1 ;  /* 0xffffffff2900e80c */ /* 0x004fe40004f04670 */
[----:B------:R-:W-:-:S13]  /*a2e0*/  ISETP.NE.AND P1, PT, R18, RZ, PT ;  /* 0x000000ff1200720c */ /* 0x000fda0003f25270 */
.L_x_129:
[----:B------:R-:W-:Y:S05]  /*a2f0*/  BSYNC.RECONVERGENT B0 ;  /* 0x0000000000007941 */ /* 0x000fea0003800200 */
.L_x_128:
        /* <DEDUP_REMOVED lines=11> */
[----:B------:R-:W-:Y:S01]  /*a3b0*/  ISETP.GE.AND P6, PT, R49, UR7, PT ;  /* 0x0000000731007c0c */ /* 0x000fe2000bfc6270 */
[----:B------:R0:W1:Y:S04]  /*a3c0*/  @!P0 LDS R48, [R20] ;  /* 0x0000000014308984 */ /* 0x0000680000000800 */
[----:B------:R0:W2:Y:S01]  /*a3d0*/  @P0 LDS R41, [R24] ;  /* 0x0000000018290984 */ /* 0x0000a20000000800 */
[----:B------:R-:W-:Y:S02]  /*a3e0*/  @P1 LOP3.LUT R7, R7, 0x2, RZ, 0xfc, !PT ;  /* 0x0000000207071812 */ /* 0x000fe400078efcff */
[----:B------:R-:W-:-:S05]  /*a3f0*/  ISETP.NE.AND P1, PT, R22, RZ, PT ;  /* 0x000000ff1600720c */ /* 0x000fca0003f25270 */
[----:B0-----:R-:W-:Y:S08]  /*a400*/  @P6 BRA `(.L_x_131) ;  /* 0x0000000000286947 */ /* 0x001ff00003800000 */
[----:B------:R-:W-:Y:S02]  /*a410*/  ISETP.GE.AND P6, PT, R18, R5, PT ;  /* 0x000000051200720c */ /* 0x000fe40003fc6270 */
        /* <DEDUP_REMOVED lines=9> */
.L_x_131:
[----:B------:R-:W-:Y:S05]  /*a4b0*/  BSYNC.RECONVERGENT B0 ;  /* 0x0000000000007941 */ /* 0x000fea0003800200 */
.L_x_130:
        /* <DEDUP_REMOVED lines=13> */
[----:B------:R-:W-:-:S13]  /*a590*/  ISETP.GE.AND P6, PT, R45, UR7, PT ;  /* 0x000000072d007c0c */ /* 0x000fda000bfc6270 */
[----:B0-----:R-:W-:Y:S05]  /*a5a0*/  @P6 BRA `(.L_x_133) ;  /* 0x0000000000186947 */ /* 0x001fea0003800000 */
[----:B------:R-:W-:Y:S02]  /*a5b0*/  ISETP.GE.AND P6, PT, R20, R5, PT ;  /* 0x000000051400720c */ /* 0x000fe40003fc6270 */
[----:B------:R-:W-:Y:S02]  /*a5c0*/  P2R R22, PR, RZ, 0x1 ;  /* 0x00000001ff167803 */ /* 0x000fe40000000000 */
[----:B------:R-:W-:-:S09]  /*a5d0*/  PLOP3.LUT P4, PT, PT, PT, PT, 0x80, 0x8 ;  /* 0x000000000008781c */ /* 0x000fd20003f8f070 */
[----:B-1----:R-:W-:-:S04]  /*a5e0*/  @!P6 ISETP.GE.AND P0, PT, R48, 0x1, PT ;  /* 0x000000013000e80c */ /* 0x002fc80003f06270 */
[----:B--2---:R-:W-:Y:S02]  /*a5f0*/  @!P6 ISETP.GT.OR P4, PT, R41, -0x1, !P0 ;  /* 0xffffffff2900e80c */ /* 0x004fe40004784670 */
[----:B------:R-:W-:-:S13]  /*a600*/  ISETP.NE.AND P0, PT, R22, RZ, PT ;  /* 0x000000ff1600720c */ /* 0x000fda0003f05270 */
.L_x_133:
[----:B------:R-:W-:Y:S05]  /*a610*/  BSYNC.RECONVERGENT B0 ;  /* 0x0000000000007941 */ /* 0x000fea0003800200 */
.L_x_132:
        /* <DEDUP_REMOVED lines=20> */
.L_x_135:
[----:B------:R-:W-:Y:S05]  /*a760*/  BSYNC.RECONVERGENT B0 ;  /* 0x0000000000007941 */ /* 0x000fea0003800200 */
.L_x_134:
        /* <DEDUP_REMOVED lines=14> */
[----:B------:R-:W-:-:S07]  /*a850*/  @P6 LOP3.LUT R7, R7, 0x1, RZ, 0xfc, !PT ;  /* 0x0000000107076812 */ /* 0x000fce00078efcff */
[----:B0-----:R-:W-:Y:S05]  /*a860*/  @P3 BRA `(.L_x_137) ;  /* 0x0000000000203947 */ /* 0x001fea0003800000 */
[----:B------:R-:W-:Y:S02]  /*a870*/  ISETP.GE.AND P3, PT, R24, R5, PT ;  /* 0x000000051800720c */ /* 0x000fe40003f66270 */
[----:B------:R-:W-:Y:S02]  /*a880*/  P2R R26, PR, RZ, 0x1 ;  /* 0x00000001ff1a7803 */ /* 0x000fe40000000000 */
[----:B------:R-:W-:Y:S02]  /*a890*/  PLOP3.LUT P0, PT, PT, PT, PT, 0x80, 0x8 ;  /* 0x000000000008781c */ /* 0x000fe40003f0f070 */
[----:B------:R-:W-:-:S07]  /*a8a0*/  LOP3.LUT R7, R7, 0xfffffffe, RZ, 0xc0, !PT ;  /* 0xfffffffe07077812 */ /* 0x000fce00078ec0ff */
[----:B-1----:R-:W-:-:S04]  /*a8b0*/  @!P3 ISETP.GE.AND P6, PT, R48, 0x1, PT ;  /* 0x000000013000b80c */ /* 0x002fc80003fc6270 */
[----:B--2---:R-:W-:-:S13]  /*a8c0*/  @!P3 ISETP.GT.OR P0, PT, R41, -0x1, !P6 ;  /* 0xffffffff2900b80c */ /* 0x004fda0007704670 */
[----:B------:R-:W-:Y:S02]  /*a8d0*/  @P0 LOP3.LUT R7, R7, 0x1, RZ, 0xfc, !PT ;  /* 0x0000000107070812 */ /* 0x000fe400078efcff */
[----:B------:R-:W-:-:S13]  /*a8e0*/  ISETP.NE.AND P0, PT, R26, RZ, PT ;  /* 0x000000ff1a00720c */ /* 0x000fda0003f05270 */
.L_x_137:
[----:B------:R-:W-:Y:S05]  /*a8f0*/  BSYNC.RECONVERGENT B0 ;  /* 0x0000000000007941 */ /* 0x000fea0003800200 */
.L_x_136:
        /* <DEDUP_REMOVED lines=8> */
[C---:B------:R-:W-:Y:S02]  /*a980*/  ISETP.GE.AND P2, PT, R51.reuse, UR7, PT ;  /* 0x0000000733007c0c */ /* 0x040fe4000bf46270 */
[----:B------:R-:W-:Y:S02]  /*a990*/  @!P3 LEA R36, R26, UR4, 0x2 ;  /* 0x000000041a24bc11 */ /* 0x000fe4000f8e10ff */
[----:B------:R-:W-:-:S03]  /*a9a0*/  @P3 LEA R38, R51, UR4, 0x2 ;  /* 0x0000000433263c11 */ /* 0x000fc6000f8e10ff */
[----:B------:R0:W1:Y:S04]  /*a9b0*/  @!P3 LDS R48, [R36] ;  /* 0x000000002430b984 */ /* 0x0000680000000800 */
[----:B------:R0:W2:Y:S01]  /*a9c0*/  @P3 LDS R41, [R38] ;  /* 0x0000000026293984 */ /* 0x0000a20000000800 */
[----:B------:R-:W-:Y:S01]  /*a9d0*/  PLOP3.LUT P3, PT, PT, PT, PT, 0x8, 0x80 ;  /* 0x000000000080781c */ /* 0x000fe20003f6e170 */
[----:B------:R-:W-:-:S12]  /*a9e0*/  @P2 BRA `(.L_x_139) ;  /* 0x0000000000102947 */ /* 0x000fd80003800000 */
[----:B------:R-:W-:Y:S02]  /*a9f0*/  ISETP.GE.AND P2, PT, R26, R5, PT ;  /* 0x000000051a00720c */ /* 0x000fe40003f46270 */
[----:B------:R-:W-:-:S11]  /*aa00*/  PLOP3.LUT P3, PT, PT, PT, PT, 0x80, 0x8 ;  /* 0x000000000008781c */ /* 0x000fd60003f6f070 */
[----:B-1----:R-:W-:-:S04]  /*aa10*/  @!P2 ISETP.GE.AND P6, PT, R48, 0x1, PT ;  /* 0x000000013000a80c */ /* 0x002fc80003fc6270 */
[----:B--2---:R-:W-:-:S13]  /*aa20*/  @!P2 ISETP.GT.OR P3, PT, R41, -0x1, !P6 ;  /* 0xffffffff2900a80c */ /* 0x004fda0007764670 */
.L_x_139:
[----:B------:R-:W-:Y:S05]  /*aa30*/  BSYNC.RECONVERGENT B0 ;  /* 0x0000000000007941 */ /* 0x000fea0003800200 */
.L_x_138:
        /* <DEDUP_REMOVED lines=8> */
[----:B0-----:R-:W-:Y:S02]  /*aac0*/  @!P3 LEA R36, R30, UR4, 0x2 ;  /* 0x000000041e24bc11 */ /* 0x001fe4000f8e10ff */
[----:B------:R-:W-:-:S02]  /*aad0*/  @P3 LEA R38, R53, UR4, 0x2 ;  /* 0x0000000435263c11 */ /* 0x000fc4000f8e10ff */
[----:B------:R-:W-:Y:S01]  /*aae0*/  ISETP.GE.AND P1, PT, R53, UR7, PT ;  /* 0x0000000735007c0c */ /* 0x000fe2000bf26270 */
[----:B------:R0:W1:Y:S04]  /*aaf0*/  @!P3 LDS R48, [R36] ;  /* 0x000000002430b984 */ /* 0x0000680000000800 */
[----:B------:R0:W2:Y:S08]  /*ab00*/  @P3 LDS R41, [R38] ;  /* 0x0000000026293984 */ /* 0x0000b00000000800 */
[----:B0-----:R-:W-:Y:S05]  /*ab10*/  @P1 BRA `(.L_x_141) ;  /* 0x0000000000101947 */ /* 0x001fea0003800000 */
[----:B------:R-:W-:Y:S02]  /*ab20*/  ISETP.GE.AND P1, PT, R30, R5, PT ;  /* 0x000000051e00720c */ /* 0x000fe40003f26270 */
[----:B------:R-:W-:-:S11]  /*ab30*/  PLOP3.LUT P2, PT, PT, PT, PT, 0x80, 0x8 ;  /* 0x000000000008781c */ /* 0x000fd60003f4f070 */
[----:B-1----:R-:W-:-:S04]  /*ab40*/  @!P1 ISETP.GE.AND P6, PT, R48, 0x1, PT ;  /* 0x000000013000980c */ /* 0x002fc80003fc6270 */
[----:B--2---:R-:W-:-:S13]  /*ab50*/  @!P1 ISETP.GT.OR P2, PT, R41, -0x1, !P6 ;  /* 0xffffffff2900980c */ /* 0x004fda0007744670 */
.L_x_141:
[----:B------:R-:W-:Y:S05]  /*ab60*/  BSYNC.RECONVERGENT B0 ;  /* 0x0000000000007941 */ /* 0x000fea0003800200 */
.L_x_140:
        /* <DEDUP_REMOVED lines=18> */
.L_x_143:
[----:B------:R-:W-:Y:S05]  /*ac90*/  BSYNC.RECONVERGENT B0 ;  /* 0x0000000000007941 */ /* 0x000fea0003800200 */
.L_x_142:
        /* <DEDUP_REMOVED lines=10> */
[----:B------:R-:W-:Y:S01]  /*ad40*/  ISETP.GE.AND P6, PT, R57, UR7, PT ;  /* 0x0000000739007c0c */ /* 0x000fe2000bfc6270 */
[----:B------:R0:W1:Y:S01]  /*ad50*/  @!P1 LDS R48, [R28] ;  /* 0x000000001c309984 */ /* 0x0000620000000800 */
[----:B------:R-:W-:-:S03]  /*ad60*/  PLOP3.LUT P0, PT, PT, PT, PT, 0x8, 0x80 ;  /* 0x000000000080781c */ /* 0x000fc60003f0e170 */
        /* <DEDUP_REMOVED lines=8> */
.L_x_145:
[----:B------:R-:W-:Y:S05]  /*adf0*/  BSYNC.RECONVERGENT B0 ;  /* 0x0000000000007941 */ /* 0x000fea0003800200 */
.L_x_144:
        /* <DEDUP_REMOVED lines=20> */
.L_x_147:
[----:B------:R-:W-:Y:S05]  /*af40*/  BSYNC.RECONVERGENT B0 ;  /* 0x0000000000007941 */ /* 0x000fea0003800200 */
.L_x_146:
        /* <DEDUP_REMOVED lines=20> */
.L_x_149:
[----:B------:R-:W-:Y:S05]  /*b090*/  BSYNC.RECONVERGENT B0 ;  /* 0x0000000000007941 */ /* 0x000fea0003800200 */
.L_x_148:
        /* <DEDUP_REMOVED lines=11> */
[----:B------:R-:W-:Y:S01]  /*b150*/  ISETP.GE.AND P6, PT, R43, UR7, PT ;  /* 0x000000072b007c0c */ /* 0x000fe2000bfc6270 */
[----:B------:R0:W1:Y:S01]  /*b160*/  @!P5 LDS R48, [R28] ;  /* 0x000000001c30d984 */ /* 0x0000620000000800 */
[----:B------:R-:W-:Y:S02]  /*b170*/  PLOP3.LUT P0, PT, PT, PT, PT, 0x8, 0x80 ;  /* 0x000000000080781c */ /* 0x000fe40003f0e170 */
[----:B------:R-:W-:Y:S01]  /*b180*/  LOP3.LUT R7, R7, 0xfffffffe, RZ, 0xc0, !PT ;  /* 0xfffffffe07077812 */ /* 0x000fe200078ec0ff */
[----:B------:R0:W2:Y:S10]  /*b190*/  @P5 LDS R41, [R59] ;  /* 0x000000003b295984 */ /* 0x0000b40000000800 */
[----:B------:R-:W-:-:S02]  /*b1a0*/  @P0 LOP3.LUT R7, R7, 0x1, RZ, 0xfc, !PT ;  /* 0x0000000107070812 */ /* 0x000fc400078efcff */
[----:B------:R-:W-:Y:S01]  /*b1b0*/  ISETP.NE.AND P0, PT, R61, RZ, PT ;  /* 0x000000ff3d00720c */ /* 0x000fe20003f05270 */
[----:B0-----:R-:W-:-:S12]  /*b1c0*/  @P6 BRA `(.L_x_151) ;  /* 0x0000000000286947 */ /* 0x001fd80003800000 */
        /* <DEDUP_REMOVED lines=10> */
.L_x_151:
[----:B------:R-:W-:Y:S05]  /*b270*/  BSYNC.RECONVERGENT B0 ;  /* 0x0000000000007941 */ /* 0x000fea0003800200 */
.L_x_150:
[----:B------:R-:W-:Y:S01]  /*b280*/  BAR.SYNC.DEFER_BLOCKING 0x0 ;  /* 0x0000000000007b1d */ /* 0x000fe20000010000 */
[----:B------:R-:W-:Y:S02]  /*b290*/  LOP3.LUT P6, RZ, R7, 0x1, RZ, 0xc0, !PT ;  /* 0x0000000107ff7812 */ /* 0x000fe400078cc0ff */
[----:B------:R-:W-:Y:S02]  /*b2a0*/  SEL R28, R53, R30, P2 ;  /* 0x0000001e351c7207 */ /* 0x000fe40001000000 */
[----:B------:R-:W-:Y:S01]  /*b2b0*/  SEL R30, R55, R34, P1 ;  /* 0x00000022371e7207 */ /* 0x000fe20000800000 */
[----:B------:R-:W-:Y:S01]  /*b2c0*/  BSSY.RECONVERGENT B0, `(.L_x_152) ;  /* 0x00000e9000007945 */ /* 0x000fe20003800200 */
[----:B------:R-:W-:Y:S02]  /*b2d0*/  SEL R34, R57, R36, P0 ;  /* 0x0000002439227207 */ /* 0x000fe40000000000 */
[----:B-12---:R-:W-:Y:S02]  /*b2e0*/  SEL R74, R41, R48, P6 ;  /* 0x00000030294a7207 */ /* 0x006fe40003000000 */
[----:B------:R-:W-:-:S02]  /*b2f0*/  SEL R26, R51, R26, P3 ;  /* 0x0000001a331a7207 */ /* 0x000fc40001800000 */
[----:B------:R-:W-:Y:S02]  /*b300*/  SEL R38, R49, R38, P4 ;  /* 0x0000002631267207 */ /* 0x000fe40002000000 */
[----:B------:R-:W-:Y:S02]  /*b310*/  SEL R36, R45, R70, P5 ;  /* 0x000000462d247207 */ /* 0x000fe40002800000 */
[----:B------:R-:W-:Y:S01]  /*b320*/  SEL R48, R43, R72, P6 ;  /* 0x000000482b307207 */ /* 0x000fe20003000000 */
[----:B------:R-:W-:Y:S06]  /*b330*/  BRA.U !UP0, `(.L_x_153) ;  /* 0x0000000508d47547 */ /* 0x000fec000b800000 */
[----:B------:R-:W0:Y:S01]  /*b340*/  S2R R5, SR_LANEID ;  /* 0x0000000000057919 */ /* 0x000e220000000000 */
[----:B------:R-:W-:Y:S01]  /*b350*/  SHF.R.U32.HI R70, RZ, 0x5, R0 ;  /* 0x00000005ff467819 */ /* 0x000fe20000011600 */
[----:B------:R-:W-:Y:S01]  /*b360*/  IMAD.U32 R41, RZ, RZ, UR12 ;  /* 0x0000000cff297e24 */ /* 0x000fe2000f8e00ff */
[C---:B------:R-:W-:Y:S01]  /*b370*/  ISETP.NE.AND P0, PT, R0.reuse, RZ, PT ;  /* 0x000000ff0000720c */ /* 0x040fe20003f05270 */
[----:B------:R-:W-:Y:S01]  /*b380*/  IMAD.MOV.U32 R7, RZ, RZ, RZ ;  /* 0x000000ffff077224 */ /* 0x000fe200078e00ff */
[----:B------:R-:W-:Y:S01]  /*b390*/  LOP3.LUT R53, R0, 0x1f, RZ, 0xc0, !PT ;  /* 0x0000001f00357812 */ /* 0x000fe200078ec0ff */
[----:B0-----:R-:W-:-:S04]  /*b3a0*/  IMAD R70, R70, 0x20, R5 ;  /* 0x0000002046467824 */ /* 0x001fc800078e0205 */
[----:B------:R-:W-:-:S04]  /*b3b0*/  IMAD R70, R70, 0x11, RZ ;  /* 0x0000001146467824 */ /* 0x000fc800078e02ff */
[----:B------:R-:W-:Y:S01]  /*b3c0*/  IMAD R5, R5, -0x10, R70 ;  /* 0xfffffff005057824 */ /* 0x000fe200078e0246 */
[----:B------:R-:W-:-:S04]  /*b3d0*/  LEA R49, R70, UR4, 0x2 ;  /* 0x0000000446317c11 */ /* 0x000fc8000f8e10ff */
[----:B------:R-:W-:Y:S01]  /*b3e0*/  LEA R51, R5, UR4, 0x2 ;  /* 0x0000000405337c11 */ /* 0x000fe2000f8e10ff */
[----:B------:R0:W-:Y:S04]  /*b3f0*/  STS [R49+0x8], R4 ;  /* 0x0000080431007388 */ /* 0x0001e80000000800 */
[----:B------:R-:W-:Y:S04]  /*b400*/  STS [R49], R40 ;  /* 0x0000002831007388 */ /* 0x000fe80000000800 */
[----:B------:R-:W-:Y:S01]  /*b410*/  STS [R49+0x4], R6 ;  /* 0x0000040631007388 */ /* 0x000fe20000000800 */
[----:B0-----:R-:W-:Y:S01]  /*b420*/  IMAD.U32 R4, RZ, RZ, UR7 ;  /* 0x00000007ff047e24 */ /* 0x001fe2000f8e00ff */
[----:B------:R-:W0:Y:S02]  /*b430*/  LDCU.64 UR6, c[0x0][0x3a0] ;  /* 0x00007400ff0677ac */ /* 0x000e240008000a00 */
[----:B------:R-:W-:Y:S04]  /*b440*/  STS [R49+0xc], R42 ;  /* 0x00000c2a31007388 */ /* 0x000fe80000000800 */
[----:B------:R-:W-:Y:S04]  /*b450*/  STS [R49+0x10], R44 ;  /* 0x0000102c31007388 */ /* 0x000fe80000000800 */
[----:B------:R-:W-:Y:S04]  /*b460*/  STS [R49+0x14], R46 ;  /* 0x0000142e31007388 */ /* 0x000fe80000000800 */
[----:B------:R1:W-:Y:S04]  /*b470*/  STS [R49+0x18], R50 ;  /* 0x0000183231007388 */ /* 0x0003e80000000800 */
[----:B------:R-:W-:Y:S04]  /*b480*/  STS [R49+0x1c], R52 ;  /* 0x00001c3431007388 */ /* 0x000fe80000000800 */
[----:B------:R-:W-:Y:S01]  /*b490*/  STS [R49+0x20], R54 ;  /* 0x0000203631007388 */ /* 0x000fe20000000800 */
[----:B-1----:R-:W-:-:S03]  /*b4a0*/  LOP3.LUT R50, R0, 0x3e0, RZ, 0xc0, !PT ;  /* 0x000003e000327812 */ /* 0x002fc600078ec0ff */
[----:B------:R-:W-:Y:S02]  /*b4b0*/  STS [R49+0x24], R56 ;  /* 0x0000243831007388 */ /* 0x000fe40000000800 */
[----:B------:R-:W-:Y:S02]  /*b4c0*/  IMAD R6, R50, 0x11, R53 ;  /* 0x0000001132067824 */ /* 0x000fe400078e0235 */
[----:B------:R-:W-:Y:S02]  /*b4d0*/  STS [R49+0x28], R58 ;  /* 0x0000283a31007388 */ /* 0x000fe40000000800 */
[----:B------:R-:W-:Y:S02]  /*b4e0*/  VIADD R0, R6, 0x20 ;  /* 0x0000002006007836 */ /* 0x000fe40000000000 */
[----:B------:R-:W-:Y:S01]  /*b4f0*/  STS [R49+0x2c], R60 ;  /* 0x00002c3c31007388 */ /* 0x000fe20000000800 */
[----:B------:R-:W-:-:S03]  /*b500*/  IMAD.WIDE.U32 R40, R41, 0x1100, R6 ;  /* 0x0000110029287825 */ /* 0x000fc600078e0006 */
[----:B------:R-:W-:Y:S04]  /*b510*/  STS [R49+0x30], R62 ;  /* 0x0000303e31007388 */ /* 0x000fe80000000800 */
[----:B------:R-:W-:Y:S04]  /*b520*/  STS [R49+0x34], R64 ;  /* 0x0000344031007388 */ /* 0x000fe80000000800 */
[----:B------:R-:W-:Y:S04]  /*b530*/  STS [R49+0x38], R66 ;  /* 0x0000384231007388 */ /* 0x000fe80000000800 */
[----:B------:R-:W-:Y:S04]  /*b540*/  STS [R49+0x3c], R68 ;  /* 0x00003c4431007388 */ /* 0x000fe80000000800 */
[----:B------:R-:W-:Y:S01]  /*b550*/  STS [R49+0x40], R74 ;  /* 0x0000404a31007388 */ /* 0x000fe20000000800 */
[----:B------:R-:W-:-:S03]  /*b560*/  NOP ;  /* 0x0000000000007918 */ /* 0x000fc60000000000 */
[----:B------:R-:W-:Y:S04]  /*b570*/  LDS R70, [R51] ;  /* 0x0000000033467984 */ /* 0x000fe80000000800 */
[----:B------:R-:W-:Y:S04]  /*b580*/  LDS R60, [R51+0x80] ;  /* 0x00008000333c7984 */ /* 0x000fe80000000800 */
        /* <DEDUP_REMOVED lines=15> */
[----:B------:R0:W-:Y:S01]  /*b680*/  @!P0 STS [UR4+0x4400], R4 ;  /* 0x00440004ff008988 */ /* 0x0001e20008000804 */
[----:B------:R-:W-:Y:S01]  /*b690*/  BAR.SYNC.DEFER_BLOCKING 0x0 ;  /* 0x0000000000007b1d */ /* 0x000fe20000010000 */
[----:B0-----:R-:W-:-:S04]  /*b6a0*/  LEA R4, P4, R40, UR6, 0x2 ;  /* 0x0000000628047c11 */ /* 0x001fc8000f8810ff */
[----:B------:R-:W-:Y:S01]  /*b6b0*/  LEA.HI.X R5, R40, UR7, R41, 0x2, P4 ;  /* 0x0000000728057c11 */ /* 0x000fe2000a0f1429 */
[----:B------:R-:W0:Y:S02]  /*b6c0*/  LDS R57, [UR4+0x4400] ;  /* 0x00440004ff397984 */ /* 0x000e240008000800 */
[-C--:B0-----:R-:W-:Y:S01]  /*b6d0*/  ISETP.GE.AND P3, PT, R0, R57.reuse, PT ;  /* 0x000000390000720c */ /* 0x081fe20003f66270 */
[C---:B------:R-:W-:Y:S01]  /*b6e0*/  VIADD R0, R6.reuse, 0x40 ;  /* 0x0000004006007836 */ /* 0x040fe20000000000 */
[----:B------:R-:W-:-:S04]  /*b6f0*/  ISETP.GE.AND P2, PT, R6, R57, PT ;  /* 0x000000390600720c */ /* 0x000fc80003f46270 */
[----:B------:R-:W-:Y:S01]  /*b700*/  ISETP.GE.AND P1, PT, R0, R57, PT ;  /* 0x000000390000720c */ /* 0x000fe20003f26270 */
[----:B------:R-:W-:-:S05]  /*b710*/  VIADD R0, R6, 0x60 ;  /* 0x0000006006007836 */ /* 0x000fca0000000000 */
[----:B------:R-:W-:Y:S01]  /*b720*/  ISETP.GE.AND P4, PT, R0, R57, PT ;  /* 0x000000390000720c */ /* 0x000fe20003f86270 */
[----:B------:R-:W0:Y:S01]  /*b730*/  @!P3 LDC.64 R42, c[0x0][0x3a0] ;  /* 0x0000e800ff2abb82 */ /* 0x000e220000000a00 */
[----:B------:R-:W-:Y:S01]  /*b740*/  VIADD R0, R6, 0x80 ;  /* 0x0000008006007836 */ /* 0x000fe20000000000 */
[----:B------:R1:W-:Y:S06]  /*b750*/  @!P2 STG.E desc[UR10][R4.64], R70 ;  /* 0x000000460400a986 */ /* 0x0003ec000c10190a */
[----:B------:R-:W2:Y:S01]  /*b760*/  @!P1 LDC.64 R44, c[0x0][0x3a0] ;  /* 0x0000e800ff2c9b82 */ /* 0x000ea20000000a00 */
[----:B0-----:R-:W-:-:S04]  /*b770*/  @!P3 LEA R46, P5, R40, R42, 0x2 ;  /* 0x0000002a282eb211 */ /* 0x001fc800078a10ff */
[----:B------:R-:W-:-:S03]  /*b780*/  @!P3 LEA.HI.X R47, R40, R43, R41, 0x2, P5 ;  /* 0x0000002b282fb211 */ /* 0x000fc600028f1429 */
[----:B------:R-:W0:Y:S01]  /*b790*/  @!P4 LDC.64 R42, c[0x0][0x3a0] ;  /* 0x0000e800ff2acb82 */ /* 0x000e220000000a00 */
[----:B------:R-:W-:Y:S01]  /*b7a0*/  ISETP.GE.AND P5, PT, R0, R57, PT ;  /* 0x000000390000720c */ /* 0x000fe20003fa6270 */
[----:B------:R-:W-:Y:S01]  /*b7b0*/  VIADD R0, R6, 0xa0 ;  /* 0x000000a006007836 */ /* 0x000fe20000000000 */
[C---:B--2---:R-:W-:Y:S01]  /*b7c0*/  @!P1 LEA R44, P2, R40.reuse, R44, 0x2 ;  /* 0x0000002c282c9211 */ /* 0x044fe200078410ff */
[----:B------:R1:W-:Y:S03]  /*b7d0*/  @!P3 STG.E desc[UR10][R46.64+0x80], R60 ;  /* 0x0000803c2e00b986 */ /* 0x0003e6000c10190a */
[----:B------:R-:W-:Y:S02]  /*b7e0*/  @!P1 LEA.HI.X R45, R40, R45, R41, 0x2, P2 ;  /* 0x0000002d282d9211 */ /* 0x000fe400010f1429 */
[----:B------:R-:W-:Y:S01]  /*b7f0*/  ISETP.GE.AND P6, PT, R0, R57, PT ;  /* 0x000000390000720c */ /* 0x000fe20003fc6270 */
[----:B------:R-:W-:-:S02]  /*b800*/  VIADD R0, R6, 0xe0 ;  /* 0x000000e006007836 */ /* 0x000fc40000000000 */
[----:B------:R1:W-:Y:S03]  /*b810*/  @!P1 STG.E desc[UR10][R44.64+0x100], R58 ;  /* 0x0001003a2c009986 */ /* 0x0003e6000c10190a */
[----:B------:R-:W-:Y:S01]  /*b820*/  ISETP.GE.AND P2, PT, R0, R57, PT ;  /* 0x000000390000720c */ /* 0x000fe20003f46270 */
[----:B------:R-:W-:Y:S01]  /*b830*/  VIADD R0, R6, 0x120 ;  /* 0x0000012006007836 */ /* 0x000fe20000000000 */
[----:B0-----:R-:W-:-:S04]  /*b840*/  @!P4 LEA R42, P1, R40, R42, 0x2 ;  /* 0x0000002a282ac211 */ /* 0x001fc800078210ff */
[----:B------:R-:W-:Y:S01]  /*b850*/  @!P4 LEA.HI.X R43, R40, R43, R41, 0x2, P1 ;  /* 0x0000002b282bc211 */ /* 0x000fe200008f1429 */
[----:B------:R-:W-:-:S04]  /*b860*/  VIADD R40, R6, 0xc0 ;  /* 0x000000c006287836 */ /* 0x000fc80000000000 */
[----:B------:R1:W-:Y:S01]  /*b870*/  @!P4 STG.E desc[UR10][R42.64+0x180], R56 ;  /* 0x000180382a00c986 */ /* 0x0003e2000c10190a */
[-C--:B------:R-:W-:Y:S01]  /*b880*/  ISETP.GE.AND P1, PT, R40, R57.reuse, PT ;  /* 0x000000392800720c */ /* 0x080fe20003f26270 */
[----:B------:R-:W-:Y:S01]  /*b890*/  VIADD R40, R6, 0x100 ;  /* 0x0000010006287836 */ /* 0x000fe20000000000 */
[-C--:B------:R-:W-:Y:S01]  /*b8a0*/  ISETP.GE.AND P4, PT, R0, R57.reuse, PT ;  /* 0x000000390000720c */ /* 0x080fe20003f86270 */
[----:B------:R-:W-:Y:S01]  /*b8b0*/  VIADD R0, R6, 0x160 ;  /* 0x0000016006007836 */ /* 0x000fe20000000000 */
[----:B------:R1:W-:Y:S02]  /*b8c0*/  @!P5 STG.E desc[UR10][R4.64+0x200], R54 ;  /* 0x000200360400d986 */ /* 0x0003e4000c10190a */
[-C--:B------:R-:W-:Y:S01]  /*b8d0*/  ISETP.GE.AND P3, PT, R40, R57.reuse, PT ;  /* 0x000000392800720c */ /* 0x080fe20003f66270 */
[----:B------:R-:W-:Y:S01]  /*b8e0*/  VIADD R40, R6, 0x140 ;  /* 0x0000014006287836 */ /* 0x000fe20000000000 */
[----:B------:R1:W-:Y:S01]  /*b8f0*/  @!P6 STG.E desc[UR10][R4.64+0x280], R52 ;  /* 0x000280340400e986 */ /* 0x0003e2000c10190a */
[----:B------:R-:W-:Y:S01]  /*b900*/  ISETP.GE.AND P6, PT, R0, R57, PT ;  /* 0x000000390000720c */ /* 0x000fe20003fc6270 */
[----:B------:R-:W-:-:S02]  /*b910*/  VIADD R0, R6, 0x1a0 ;  /* 0x000001a006007836 */ /* 0x000fc40000000000 */
[-C--:B------:R-:W-:Y:S01]  /*b920*/  ISETP.GE.AND P5, PT, R40, R57.reuse, PT ;  /* 0x000000392800720c */ /* 0x080fe20003fa6270 */
[----:B------:R-:W-:Y:S01]  /*b930*/  VIADD R40, R6, 0x180 ;  /* 0x0000018006287836 */ /* 0x000fe20000000000 */
[----:B------:R1:W-:Y:S04]  /*b940*/  @!P1 STG.E desc[UR10][R4.64+0x300], R77 ;  /* 0x0003004d04009986 */ /* 0x0003e8000c10190a */
[----:B------:R1:W-:Y:S01]  /*b950*/  @!P2 STG.E desc[UR10][R4.64+0x380], R75 ;  /* 0x0003804b0400a986 */ /* 0x0003e2000c10190a */
[-C--:B------:R-:W-:Y:S01]  /*b960*/  ISETP.GE.AND P1, PT, R40, R57.reuse, PT ;  /* 0x000000392800720c */ /* 0x080fe20003f26270 */
[----:B------:R-:W-:Y:S01]  /*b970*/  VIADD R40, R6, 0x1c0 ;  /* 0x000001c006287836 */ /* 0x000fe20000000000 */
[-C--:B------:R-:W-:Y:S01]  /*b980*/  ISETP.GE.AND P2, PT, R0, R57.reuse, PT ;  /* 0x000000390000720c */ /* 0x080fe20003f46270 */
[C---:B------:R-:W-:Y:S01]  /*b990*/  VIADD R0, R6.reuse, 0x1e0 ;  /* 0x000001e006007836 */ /* 0x040fe20000000000 */
[----:B------:R1:W-:Y:S01]  /*b9a0*/  @!P3 STG.E desc[UR10][R4.64+0x400], R71 ;  /* 0x000400470400b986 */ /* 0x0003e2000c10190a */
[----:B------:R-:W-:Y:S01]  /*b9b0*/  VIADD R6, R6, 0x200 ;  /* 0x0000020006067836 */ /* 0x000fe20000000000 */
[----:B------:R-:W-:-:S02]  /*b9c0*/  ISETP.GE.AND P3, PT, R40, R57, PT ;  /* 0x000000392800720c */ /* 0x000fc40003f66270 */
[----:B------:R1:W-:Y:S01]  /*b9d0*/  @!P4 STG.E desc[UR10][R4.64+0x480], R73 ;  /* 0x000480490400c986 */ /* 0x0003e2000c10190a */
[----:B------:R-:W-:-:S03]  /*b9e0*/  ISETP.GE.AND P4, PT, R0, R57, PT ;  /* 0x000000390000720c */ /* 0x000fc60003f86270 */
[----:B------:R1:W-:Y:S04]  /*b9f0*/  @!P5 STG.E desc[UR10][R4.64+0x500], R69 ;  /* 0x000500450400d986 */ /* 0x0003e8000c10190a */
[----:B------:R1:W-:Y:S04]  /*ba00*/  @!P6 STG.E desc[UR10][R4.64+0x580], R67 ;  /* 0x000580430400e986 */ /* 0x0003e8000c10190a */
[----:B------:R1:W-:Y:S04]  /*ba10*/  @!P2 STG.E desc[UR10][R4.64+0x680], R63 ;  /* 0x0006803f0400a986 */ /* 0x0003e8000c10190a */
[----:B------:R1:W-:Y:S04]  /*ba20*/  @!P3 STG.E desc[UR10][R4.64+0x700], R61 ;  /* 0x0007003d0400b986 */ /* 0x0003e8000c10190a */
[----:B------:R1:W-:Y:S04]  /*ba30*/  @!P4 STG.E desc[UR10][R4.64+0x780], R59 ;  /* 0x0007803b0400c986 */ /* 0x0003e8000c10190a */
[----:B------:R1:W-:Y:S01]  /*ba40*/  @!P1 STG.E desc[UR10][R4.64+0x600], R65 ;  /* 0x0006004104009986 */ /* 0x0003e2000c10190a */
[----:B------:R-:W-:-:S13]  /*ba50*/  ISETP.GE.AND P1, PT, R6, R57, PT ;  /* 0x000000390600720c */ /* 0x000fda0003f26270 */
[----:B-1----:R-:W-:Y:S05]  /*ba60*/  @P1 BRA `(.L_x_154) ;  /* 0x0000000400b81947 */ /* 0x002fea0003800000 */
[----:B------:R0:W-:Y:S01]  /*ba70*/  STG.E desc[UR10][R4.64+0x800], R55 ;  /* 0x0008003704007986 */ /* 0x0001e2000c10190a */
[----:B------:R-:W-:Y:S05]  /*ba80*/  BRA `(.L_x_154) ;  /* 0x0000000400b07947 */ /* 0x000fea0003800000 */
.L_x_153:
[----:B------:R-:W0:Y:S01]  /*ba90*/  S2R R5, SR_LANEID ;  /* 0x0000000000057919 */ /* 0x000e220000000000 */
[----:B------:R-:W-:Y:S01]  /*baa0*/  SHF.R.U32.HI R70, RZ, 0x5, R0 ;  /* 0x00000005ff467819 */ /* 0x000fe20000011600 */
[----:B------:R-:W-:Y:S01]  /*bab0*/  UIMAD.WIDE.U32 UR8, UR12, 0x1100, URZ ;  /* 0x000011000c0878a5 */ /* 0x000fe2000f8e00ff */
[C---:B------:R-:W-:Y:S02]  /*bac0*/  ISETP.NE.AND P0, PT, R0.reuse, RZ, PT ;  /* 0x000000ff0000720c */ /* 0x040fe40003f05270 */
[----:B------:R-:W-:Y:S01]  /*bad0*/  LOP3.LUT R53, R0, 0x1f, RZ, 0xc0, !PT ;  /* 0x0000001f00357812 */ /* 0x000fe200078ec0ff */
[----:B0-----:R-:W-:-:S04]  /*bae0*/  IMAD R70, R70, 0x20, R5 ;  /* 0x0000002046467824 */ /* 0x001fc800078e0205 */
[----:B------:R-:W-:-:S04]  /*baf0*/  IMAD R70, R70, 0x11, RZ ;  /* 0x0000001146467824 */ /* 0x000fc800078e02ff */
[----:B------:R-:W-:Y:S01]  /*bb00*/  IMAD R5, R5, -0x10, R70 ;  /* 0xfffffff005057824 */ /* 0x000fe200078e0246 */
[----:B------:R-:W-:-:S04]  /*bb10*/  LEA R49, R70, UR4, 0x2 ;  /* 0x0000000446317c11 */ /* 0x000fc8000f8e10ff */
[----:B------:R-:W-:Y:S01]  /*bb20*/  LEA R51, R5, UR4, 0x2 ;  /* 0x0000000405337c11 */ /* 0x000fe2000f8e10ff */
[----:B------:R0:W-:Y:S01]  /*bb30*/  STS [R49+0x8], R4 ;  /* 0x0000080431007388 */ /* 0x0001e20000000800 */
[----:B------:R-:W-:-:S03]  /*bb40*/  LOP3.LUT R5, R53, UR8, RZ, 0xfc, !PT ;  /* 0x0000000835057c12 */ /* 0x000fc6000f8efcff */
        /* <DEDUP_REMOVED lines=12> */
[----:B------:R-:W-:Y:S02]  /*bc10*/  IMAD R0, R50, 0x11, RZ ;  /* 0x0000001132007824 */ /* 0x000fe400078e02ff */
[----:B------:R-:W-:Y:S04]  /*bc20*/  STS [R49+0x28], R58 ;  /* 0x0000283a31007388 */ /* 0x000fe80000000800 */
[----:B------:R-:W-:Y:S01]  /*bc30*/  STS [R49+0x2c], R60 ;  /* 0x00002c3c31007388 */ /* 0x000fe20000000800 */
[C---:B------:R-:W-:Y:S02]  /*bc40*/  IADD3 R5, P2, PT, R0.reuse, R5, RZ ;  /* 0x0000000500057210 */ /* 0x040fe40007f5e0ff */
[----:B------:R-:W-:Y:S01]  /*bc50*/  LOP3.LUT R61, R0, R53, RZ, 0xfc, !PT ;  /* 0x00000035003d7212 */ /* 0x000fe200078efcff */
[----:B------:R-:W-:Y:S02]  /*bc60*/  STS [R49+0x30], R62 ;  /* 0x0000303e31007388 */ /* 0x000fe40000000800 */
[----:B------:R-:W-:-:S02]  /*bc70*/  IMAD.X R0, RZ, RZ, UR9, P2 ;  /* 0x00000009ff007e24 */ /* 0x000fc400090e06ff */
[----:B------:R-:W-:Y:S01]  /*bc80*/  STS [R49+0x34], R64 ;  /* 0x0000344031007388 */ /* 0x000fe20000000800 */
[----:B------:R-:W-:-:S03]  /*bc90*/  VIADD R42, R61, 0x40 ;  /* 0x000000403d2a7836 */ /* 0x000fc60000000000 */
        /* <DEDUP_REMOVED lines=25> */
[C---:B------:R-:W-:Y:S01]  /*be30*/  VIADD R0, R61.reuse, 0x20 ;  /* 0x000000203d007836 */ /* 0x040fe20000000000 */
[----:B------:R-:W0:Y:S02]  /*be40*/  LDS R6, [UR4+0x4400] ;  /* 0x00440004ff067984 */ /* 0x000e240008000800 */
[CC--:B0-----:R-:W-:Y:S02]  /*be50*/  ISETP.GE.AND P1, PT, R61.reuse, R6.reuse, PT ;  /* 0x000000063d00720c */ /* 0x0c1fe40003f26270 */
[-C--:B------:R-:W-:Y:S01]  /*be60*/  ISETP.GE.AND P2, PT, R0, R6.reuse, PT ;  /* 0x000000060000720c */ /* 0x080fe20003f46270 */
[C---:B------:R-:W-:Y:S01]  /*be70*/  VIADD R0, R61.reuse, 0x60 ;  /* 0x000000603d007836 */ /* 0x040fe20000000000 */
[----:B------:R-:W-:Y:S01]  /*be80*/  ISETP.GE.AND P3, PT, R42, R6, PT ;  /* 0x000000062a00720c */ /* 0x000fe20003f66270 */
[----:B------:R-:W-:-:S03]  /*be90*/  VIADD R42, R61, 0x80 ;  /* 0x000000803d2a7836 */ /* 0x000fc60000000000 */
[-C--:B------:R-:W-:Y:S01]  /*bea0*/  ISETP.GE.AND P4, PT, R0, R6.reuse, PT ;  /* 0x000000060000720c */ /* 0x080fe20003f86270 */
[C---:B------:R-:W-:Y:S01]  /*beb0*/  VIADD R0, R61.reuse, 0xa0 ;  /* 0x000000a03d007836 */ /* 0x040fe20000000000 */
[-C--:B------:R-:W-:Y:S01]  /*bec0*/  ISETP.GE.AND P5, PT, R42, R6.reuse, PT ;  /* 0x000000062a00720c */ /* 0x080fe20003fa6270 */
[C---:B------:R-:W-:Y:S02]  /*bed0*/  VIADD R42, R61.reuse, 0xc0 ;  /* 0x000000c03d2a7836 */ /* 0x040fe40000000000 */
[----:B------:R0:W-:Y:S01]  /*bee0*/  @!P1 STG.E desc[UR10][R4.64], R69 ;  /* 0x0000004504009986 */ /* 0x0001e2000c10190a */
[-C--:B------:R-:W-:Y:S01]  /*bef0*/  ISETP.GE.AND P6, PT, R0, R6.reuse, PT ;  /* 0x000000060000720c */ /* 0x080fe20003fc6270 */
[C---:B------:R-:W-:Y:S01]  /*bf00*/  VIADD R0, R61.reuse, 0x100 ;  /* 0x000001003d007836 */ /* 0x040fe20000000000 */
[-C--:B------:R-:W-:Y:S01]  /*bf10*/  ISETP.GE.AND P1, PT, R42, R6.reuse, PT ;  /* 0x000000062a00720c */ /* 0x080fe20003f26270 */
[----:B------:R1:W-:Y:S04]  /*bf20*/  @!P2 STG.E desc[UR10][R4.64+0x80], R71 ;  /* 0x000080470400a986 */ /* 0x0003e8000c10190a */
[----:B------:R2:W-:Y:S01]  /*bf30*/  @!P3 STG.E desc[UR10][R4.64+0x100], R73 ;  /* 0x000100490400b986 */ /* 0x0005e2000c10190a */
[----:B------:R-:W-:Y:S01]  /*bf40*/  ISETP.GE.AND P3, PT, R0, R6, PT ;  /* 0x000000060000720c */ /* 0x000fe20003f66270 */
[----:B------:R-:W-:-:S02]  /*bf50*/  VIADD R0, R61, 0x140 ;  /* 0x000001403d007836 */ /* 0x000fc40000000000 */
[C---:B0-----:R-:W-:Y:S01]  /*bf60*/  VIADD R69, R61.reuse, 0xe0 ;  /* 0x000000e03d457836 */ /* 0x041fe20000000000 */
[----:B------:R2:W-:Y:S01]  /*bf70*/  @!P4 STG.E desc[UR10][R4.64+0x180], R75 ;  /* 0x0001804b0400c986 */ /* 0x0005e2000c10190a */
[----:B-1----:R-:W-:-:S03]  /*bf80*/  VIADD R71, R61, 0x180 ;  /* 0x000001803d477836 */ /* 0x002fc60000000000 */
[-C--:B------:R-:W-:Y:S01]  /*bf90*/  ISETP.GE.AND P2, PT, R69, R6.reuse, PT ;  /* 0x000000064500720c */ /* 0x080fe20003f46270 */
[----:B------:R-:W-:Y:S01]  /*bfa0*/  VIADD R69, R61, 0x120 ;  /* 0x000001203d457836 */ /* 0x000fe20000000000 */
[----:B------:R2:W-:Y:S01]  /*bfb0*/  @!P5 STG.E desc[UR10][R4.64+0x200], R77 ;  /* 0x0002004d0400d986 */ /* 0x0005e2000c10190a */
[----:B------:R-:W-:-:S03]  /*bfc0*/  ISETP.GE.AND P5, PT, R0, R6, PT ;  /* 0x000000060000720c */ /* 0x000fc60003fa6270 */
[-C--:B------:R-:W-:Y:S01]  /*bfd0*/  ISETP.GE.AND P4, PT, R69, R6.reuse, PT ;  /* 0x000000064500720c */ /* 0x080fe20003f86270 */
[----:B------:R-:W-:Y:S01]  /*bfe0*/  VIADD R69, R61, 0x160 ;  /* 0x000001603d457836 */ /* 0x000fe20000000000 */
[----:B------:R2:W-:Y:S04]  /*bff0*/  @!P6 STG.E desc[UR10][R4.64+0x280], R40 ;  /* 0x000280280400e986 */ /* 0x0005e8000c10190a */
[-C--:B------:R-:W-:Y:S01]  /*c000*/  ISETP.GE.AND P6, PT, R69, R6.reuse, PT ;  /* 0x000000064500720c */ /* 0x080fe20003fc6270 */
[----:B------:R-:W-:Y:S01]  /*c010*/  VIADD R69, R61, 0x1a0 ;  /* 0x000001a03d457836 */ /* 0x000fe20000000000 */
[----:B------:R2:W-:Y:S01]  /*c020*/  @!P1 STG.E desc[UR10][R4.64+0x300], R67 ;  /* 0x0003004304009986 */ /* 0x0005e2000c10190a */
[----:B------:R-:W-:Y:S01]  /*c030*/  ISETP.GE.AND P1, PT, R71, R6, PT ;  /* 0x000000064700720c */ /* 0x000fe20003f26270 */
[----:B------:R-:W-:-:S02]  /*c040*/  VIADD R71, R61, 0x1c0 ;  /* 0x000001c03d477836 */ /* 0x000fc40000000000 */
[----:B------:R2:W-:Y:S01]  /*c050*/  @!P2 STG.E desc[UR10][R4.64+0x380], R65 ;  /* 0x000380410400a986 */ /* 0x0005e2000c10190a */
[-C--:B------:R-:W-:Y:S01]  /*c060*/  ISETP.GE.AND P2, PT, R69, R6.reuse, PT ;  /* 0x000000064500720c */ /* 0x080fe20003f46270 */
[C---:B------:R-:W-:Y:S02]  /*c070*/  VIADD R69, R61.reuse, 0x1e0 ;  /* 0x000001e03d457836 */ /* 0x040fe40000000000 */
[----:B------:R-:W-:Y:S01]  /*c080*/  VIADD R61, R61, 0x200 ;  /* 0x000002003d3d7836 */ /* 0x000fe20000000000 */
[----:B------:R2:W-:Y:S01]  /*c090*/  @!P3 STG.E desc[UR10][R4.64+0x400], R63 ;  /* 0x0004003f0400b986 */ /* 0x0005e2000c10190a */
[----:B------:R-:W-:-:S03]  /*c0a0*/  ISETP.GE.AND P3, PT, R71, R6, PT ;  /* 0x000000064700720c */ /* 0x000fc60003f66270 */
[----:B------:R2:W-:Y:S01]  /*c0b0*/  @!P4 STG.E desc[UR10][R4.64+0x480], R57 ;  /* 0x000480390400c986 */ /* 0x0005e2000c10190a */
[----:B------:R-:W-:-:S03]  /*c0c0*/  ISETP.GE.AND P4, PT, R69, R6, PT ;  /* 0x000000064500720c */ /* 0x000fc60003f86270 */
[----:B------:R2:W-:Y:S01]  /*c0d0*/  @!P5 STG.E desc[UR10][R4.64+0x500], R59 ;  /* 0x0005003b0400d986 */ /* 0x0005e2000c10190a */
[----:B------:R-:W-:-:S03]  /*c0e0*/  ISETP.GE.AND P5, PT, R61, R6, PT ;  /* 0x000000063d00720c */ /* 0x000fc60003fa6270 */
[----:B------:R2:W-:Y:S04]  /*c0f0*/  @!P6 STG.E desc[UR10][R4.64+0x580], R55 ;  /* 0x000580370400e986 */ /* 0x0005e8000c10190a */
[----:B------:R2:W-:Y:S04]  /*c100*/  @!P1 STG.E desc[UR10][R4.64+0x600], R47 ;  /* 0x0006002f04009986 */ /* 0x0005e8000c10190a */
[----:B------:R2:W-:Y:S04]  /*c110*/  @!P2 STG.E desc[UR10][R4.64+0x680], R45 ;  /* 0x0006802d0400a986 */ /* 0x0005e8000c10190a */
[----:B------:R2:W-:Y:S04]  /*c120*/  @!P3 STG.E desc[UR10][R4.64+0x700], R43 ;  /* 0x0007002b0400b986 */ /* 0x0005e8000c10190a */
[----:B------:R2:W-:Y:S04]  /*c130*/  @!P4 STG.E desc[UR10][R4.64+0x780], R41 ;  /* 0x000780290400c986 */ /* 0x0005e8000c10190a */
[----:B------:R2:W-:Y:S02]  /*c140*/  @!P5 STG.E desc[UR10][R4.64+0x800], R7 ;  /* 0x000800070400d986 */ /* 0x0005e4000c10190a */
.L_x_154:
[----:B------:R-:W-:Y:S05]  /*c150*/  BSYNC.RECONVERGENT B0 ;  /* 0x0000000000007941 */ /* 0x000fea0003800200 */
.L_x_152:
        /* <DEDUP_REMOVED lines=36> */
[----:B------:R-:W3:Y:S04]  /*c3a0*/  LDS R2, [R2] ;  /* 0x0000000002027984 */ /* 0x000ee80000000800 */
[----:B------:R-:W4:Y:S04]  /*c3b0*/  LDS R8, [R8] ;  /* 0x0000000008087984 */ /* 0x000f280000000800 */
[----:B------:R-:W0:Y:S04]  /*c3c0*/  LDS R10, [R10] ;  /* 0x000000000a0a7984 */ /* 0x000e280000000800 */
        /* <DEDUP_REMOVED lines=13> */
[----:B------:R-:W0:Y:S01]  /*c4a0*/  LDS R48, [R48] ;  /* 0x0000000030307984 */ /* 0x000e220000000800 */
[----:B------:R-:W-:Y:S06]  /*c4b0*/  BAR.SYNC.DEFER_BLOCKING 0x0 ;  /* 0x0000000000007b1d */ /* 0x000fec0000010000 */
[----:B-1-34-:R-:W-:Y:S05]  /*c4c0*/  BRA.U !UP0, `(.L_x_155) ;  /* 0x0000000508887547 */ /* 0x01afea000b800000 */
[----:B0-----:R0:W-:Y:S01]  /*c4d0*/  STS [R49+0x8], R10 ;  /* 0x0000080a31007388 */ /* 0x0011e20000000800 */
[----:B------:R-:W1:Y:S01]  /*c4e0*/  LDCU.64 UR6, c[0x0][0x3a8] ;  /* 0x00007500ff0677ac */ /* 0x000e620008000a00 */
[----:B--2---:R-:W-:Y:S02]  /*c4f0*/  IMAD.U32 R5, RZ, RZ, UR12 ;  /* 0x0000000cff057e24 */ /* 0x004fe4000f8e00ff */
[----:B------:R2:W-:Y:S01]  /*c500*/  STS [R49], R2 ;  /* 0x0000000231007388 */ /* 0x0005e20000000800 */
[----:B------:R-:W-:-:S03]  /*c510*/  IMAD.MOV.U32 R3, RZ, RZ, RZ ;  /* 0x000000ffff037224 */ /* 0x000fc600078e00ff */
[----:B------:R3:W-:Y:S01]  /*c520*/  STS [R49+0x4], R8 ;  /* 0x0000040831007388 */ /* 0x0007e20000000800 */
[----:B0-----:R-:W-:-:S03]  /*c530*/  IMAD.U32 R10, RZ, RZ, UR5 ;  /* 0x00000005ff0a7e24 */ /* 0x001fc6000f8e00ff */
[----:B------:R-:W-:Y:S01]  /*c540*/  STS [R49+0xc], R12 ;  /* 0x00000c0c31007388 */ /* 0x000fe20000000800 */
[----:B--2---:R-:W-:-:S03]  /*c550*/  IMAD R2, R50, 0x11, R53 ;  /* 0x0000001132027824 */ /* 0x004fc600078e0235 */
[----:B------:R-:W-:Y:S01]  /*c560*/  STS [R49+0x10], R14 ;  /* 0x0000100e31007388 */ /* 0x000fe20000000800 */
[----:B------:R-:W-:-:S03]  /*c570*/  IMAD.WIDE.U32 R4, R5, 0x1100, R2 ;  /* 0x0000110005047825 */ /* 0x000fc600078e0002 */
[----:B------:R-:W-:Y:S01]  /*c580*/  STS [R49+0x14], R16 ;  /* 0x0000141031007388 */ /* 0x000fe20000000800 */
[----:B------:R-:W-:-:S03]  /*c590*/  VIADD R0, R2, 0x20 ;  /* 0x0000002002007836 */ /* 0x000fc60000000000 */
[----:B------:R-:W-:Y:S01]  /*c5a0*/  STS [R49+0x18], R18 ;  /* 0x0000181231007388 */ /* 0x000fe20000000800 */
[----:B---3--:R-:W-:-:S03]  /*c5b0*/  VIADD R8, R2, 0x40 ;  /* 0x0000004002087836 */ /* 0x008fc60000000000 */
        /* <DEDUP_REMOVED lines=9> */
[----:B------:R-:W-:Y:S01]  /*c650*/  STS [R49+0x40], R48 ;  /* 0x0000403031007388 */ /* 0x000fe20000000800 */
[----:B------:R-:W-:-:S03]  /*c660*/  NOP ;  /* 0x0000000000007918 */ /* 0x000fc60000000000 */
[----:B------:R-:W-:Y:S04]  /*c670*/  LDS R41, [R51+0x800] ;  /* 0x0008000033297984 */ /* 0x000fe80000000800 */
        /* <DEDUP_REMOVED lines=18> */
[----:B-1----:R-:W-:Y:S01]  /*c7a0*/  LEA R6, P0, R4, UR6, 0x2 ;  /* 0x0000000604067c11 */ /* 0x002fe2000f8010ff */
[----:B0-----:R-:W-:-:S03]  /*c7b0*/  VIADD R10, R2, 0xc0 ;  /* 0x000000c0020a7836 */ /* 0x001fc60000000000 */
[----:B------:R-:W-:Y:S01]  /*c7c0*/  LEA.HI.X R7, R4, UR7, R5, 0x2, P0 ;  /* 0x0000000704077c11 */ /* 0x000fe200080f1405 */
[C---:B------:R-:W-:Y:S01]  /*c7d0*/  VIADD R4, R2.reuse, 0x80 ;  /* 0x0000008002047836 */ /* 0x040fe20000000000 */
[----:B------:R-:W0:Y:S02]  /*c7e0*/  LDS R43, [UR4+0x4400] ;  /* 0x00440004ff2b7984 */ /* 0x000e240008000800 */
[-C--:B0-----:R-:W-:Y:S02]  /*c7f0*/  ISETP.GE.AND P2, PT, R2, R43.reuse, PT ;  /* 0x0000002b0200720c */ /* 0x081fe40003f46270 */
[-C--:B------:R-:W-:Y:S01]  /*c800*/  ISETP.GE.AND P1, PT, R0, R43.reuse, PT ;  /* 0x0000002b0000720c */ /* 0x080fe20003f26270 */
[----:B------:R-:W-:Y:S01]  /*c810*/  VIADD R0, R2, 0x60 ;  /* 0x0000006002007836 */ /* 0x000fe20000000000 */
[-C--:B------:R-:W-:Y:S01]  /*c820*/  ISETP.GE.AND P0, PT, R8, R43.reuse, PT ;  /* 0x0000002b0800720c */ /* 0x080fe20003f06270 */
[----:B------:R-:W-:Y:S01]  /*c830*/  VIADD R8, R2, 0xa0 ;  /* 0x000000a002087836 */ /* 0x000fe20000000000 */
[-C--:B------:R-:W-:Y:S01]  /*c840*/  ISETP.GE.AND P6, PT, R4, R43.reuse, PT ;  /* 0x0000002b0400720c */ /* 0x080fe20003fc6270 */
[----:B------:R-:W-:Y:S01]  /*c850*/  VIADD R4, R2, 0x100 ;  /* 0x0000010002047836 */ /* 0x000fe20000000000 */
[-C--:B------:R-:W-:Y:S01]  /*c860*/  ISETP.GE.AND P4, PT, R0, R43.reuse, PT ;  /* 0x0000002b0000720c */ /* 0x080fe20003f86270 */
[----:B------:R-:W-:Y:S01]  /*c870*/  VIADD R0, R2, 0xe0 ;  /* 0x000000e002007836 */ /* 0x000fe20000000000 */
[----:B------:R-:W-:-:S02]  /*c880*/  ISETP.GE.AND P5, PT, R8, R43, PT ;  /* 0x0000002b0800720c */ /* 0x000fc40003fa6270 */
[-C--:B------:R-:W-:Y:S01]  /*c890*/  ISETP.GE.AND P3, PT, R10, R43.reuse, PT ;  /* 0x0000002b0a00720c */ /* 0x080fe20003f66270 */
[----:B------:R0:W-:Y:S01]  /*c8a0*/  @!P2 STG.E desc[UR10][R6.64], R9 ;  /* 0x000000090600a986 */ /* 0x0001e2000c10190a */
[-C--:B------:R-:W-:Y:S01]  /*c8b0*/  ISETP.GE.AND P2, PT, R0, R43.reuse, PT ;  /* 0x0000002b0000720c */ /* 0x080fe20003f46270 */
[----:B------:R-:W-:Y:S02]  /*c8c0*/  VIADD R0, R2, 0x120 ;  /* 0x0000012002007836 */ /* 0x000fe40000000000 */
[----:B------:R0:W-:Y:S01]  /*c8d0*/  @!P1 STG.E desc[UR10][R6.64+0x80], R11 ;  /* 0x0000800b06009986 */ /* 0x0001e2000c10190a */
[-C--:B------:R-:W-:Y:S01]  /*c8e0*/  ISETP.GE.AND P1, PT, R4, R43.reuse, PT ;  /* 0x0000002b0400720c */ /* 0x080fe20003f26270 */
[----:B------:R-:W-:Y:S02]  /*c8f0*/  VIADD R4, R2, 0x140 ;  /* 0x0000014002047836 */ /* 0x000fe40000000000 */
[----:B------:R0:W-:Y:S01]  /*c900*/  @!P0 STG.E desc[UR10][R6.64+0x100], R13 ;  /* 0x0001000d06008986 */ /* 0x0001e2000c10190a */
[----:B------:R-:W-:Y:S01]  /*c910*/  ISETP.GE.AND P0, PT, R0, R43, PT ;  /* 0x0000002b0000720c */ /* 0x000fe20003f06270 */
[----:B------:R-:W-:-:S02]  /*c920*/  VIADD R0, R2, 0x160 ;  /* 0x0000016002007836 */ /* 0x000fc40000000000 */
        /* <DEDUP_REMOVED lines=25> */
[----:B------:R-:W-:Y:S05]  /*cac0*/  @P0 EXIT ;  /* 0x000000000000094d */ /* 0x000fea0003800000 */
[----:B------:R-:W-:Y:S01]  /*cad0*/  STG.E desc[UR10][R6.64+0x800], R41 ;  /* 0x0008002906007986 */ /* 0x000fe2000c10190a */
[----:B------:R-:W-:Y:S05]  /*cae0*/  EXIT ;  /* 0x000000000000794d */ /* 0x000fea0003800000 */
.L_x_155:
[----:B------:R-:W-:Y:S01]  /*caf0*/  IMAD.U32 R6, RZ, RZ, UR5 ;  /* 0x00000005ff067e24 */ /* 0x000fe2000f8e00ff */
[----:B------:R1:W-:Y:S01]  /*cb00*/  STS [R49], R2 ;  /* 0x0000000231007388 */ /* 0x0003e20000000800 */
[----:B------:R-:W3:Y:S01]  /*cb10*/  LDCU.64 UR6, c[0x0][0x390] ;  /* 0x00007200ff0677ac */ /* 0x000ee20008000a00 */
[----:B------:R-:W-:Y:S02]  /*cb20*/  IMAD R50, R50, 0x11, RZ ;  /* 0x0000001132327824 */ /* 0x000fe400078e02ff */
[----:B------:R-:W-:Y:S01]  /*cb30*/  STS [R49+0x4], R8 ;  /* 0x0000040831007388 */ /* 0x000fe20000000800 */
[----:B------:R-:W-:Y:S02]  /*cb40*/  IMAD.U32 R39, RZ, RZ, UR12 ;  /* 0x0000000cff277e24 */ /* 0x000fe4000f8e00ff */
[----:B------:R-:W-:Y:S01]  /*cb50*/  IMAD.MOV.U32 R3, RZ, RZ, RZ ;  /* 0x000000ffff037224 */ /* 0x000fe200078e00ff */
[----:B0-----:R-:W-:Y:S01]  /*cb60*/  STS [R49+0x8], R10 ;  /* 0x0000080a31007388 */ /* 0x001fe20000000800 */
[----:B-1----:R-:W-:Y:S01]  /*cb70*/  IMAD.MOV.U32 R2, RZ, RZ, R53 ;  /* 0x000000ffff027224 */ /* 0x002fe200078e0035 */
[----:B------:R-:W-:-:S02]  /*cb80*/  LOP3.LUT R53, R50, R53, RZ, 0xfc, !PT ;  /* 0x0000003532357212 */ /* 0x000fc400078efcff */
[----:B------:R-:W-:Y:S01]  /*cb90*/  STS [R49+0xc], R12 ;  /* 0x00000c0c31007388 */ /* 0x000fe20000000800 */
[----:B------:R-:W-:-:S03]  /*cba0*/  IMAD.WIDE.U32 R2, R39, 0x1100, R2 ;  /* 0x0000110027027825 */ /* 0x000fc600078e0002 */
[----:B------:R-:W-:Y:S01]  /*cbb0*/  STS [R49+0x10], R14 ;  /* 0x0000100e31007388 */ /* 0x000fe20000000800 */
[----:B------:R-:W-:-:S03]  /*cbc0*/  VIADD R39, R53, 0x20 ;  /* 0x0000002035277836 */ /* 0x000fc60000000000 */
[----:B------:R-:W-:Y:S01]  /*cbd0*/  STS [R49+0x14], R16 ;  /* 0x0000141031007388 */ /* 0x000fe20000000800 */
[C---:B--2---:R-:W-:Y:S02]  /*cbe0*/  VIADD R41, R53.reuse, 0x40 ;  /* 0x0000004035297836 */ /* 0x044fe40000000000 */
[C---:B------:R-:W-:Y:S01]  /*cbf0*/  VIADD R43, R53.reuse, 0xa0 ;  /* 0x000000a0352b7836 */ /* 0x040fe20000000000 */
[----:B------:R-:W-:Y:S01]  /*cc00*/  STS [R49+0x18], R18 ;  /* 0x0000181231007388 */ /* 0x000fe20000000800 */
[----:B------:R-:W-:-:S03]  /*cc10*/  VIADD R45, R53, 0xc0 ;  /* 0x000000c0352d7836 */ /* 0x000fc60000000000 */
        /* <DEDUP_REMOVED lines=28> */
[----:B------:R-:W-:Y:S01]  /*cde0*/  @!P0 STS [UR4+0x4400], R6 ;  /* 0x00440006ff008988 */ /* 0x000fe20008000804 */
[----:B------:R-:W-:Y:S01]  /*cdf0*/  BAR.SYNC.DEFER_BLOCKING 0x0 ;  /* 0x0000000000007b1d */ /* 0x000fe20000010000 */
[----:B------:R-:W-:-:S05]  /*ce00*/  IADD3 R4, P0, PT, R50, R2, RZ ;  /* 0x0000000232047210 */ /* 0x000fca0007f1e0ff */
[----:B------:R-:W-:Y:S01]  /*ce10*/  IMAD.X R3, RZ, RZ, R3, P0 ;  /* 0x000000ffff037224 */ /* 0x000fe200000e0603 */
[----:B---3--:R-:W-:-:S04]  /*ce20*/  LEA R2, P0, R4, UR6, 0x2 ;  /* 0x0000000604027c11 */ /* 0x008fc8000f8010ff */
[----:B------:R-:W-:Y:S01]  /*ce30*/  LEA.HI.X R3, R4, UR7, R3, 0x2, P0 ;  /* 0x0000000704037c11 */ /* 0x000fe200080f1403 */
[----:B------:R-:W0:Y:S02]  /*ce40*/  LDS R0, [UR4+0x4400] ;  /* 0x00440004ff007984 */ /* 0x000e240008000800 */
[-C--:B0-----:R-:W-:Y:S02]  /*ce50*/  ISETP.GE.AND P2, PT, R53, R0.reuse, PT ;  /* 0x000000003500720c */ /* 0x081fe40003f46270 */
[-C--:B------:R-:W-:Y:S01]  /*ce60*/  ISETP.GE.AND P3, PT, R39, R0.reuse, PT ;  /* 0x000000002700720c */ /* 0x080fe20003f66270 */
[----:B------:R-:W-:Y:S01]  /*ce70*/  VIADD R39, R53, 0x60 ;  /* 0x0000006035277836 */ /* 0x000fe20000000000 */
[-C--:B------:R-:W-:Y:S01]  /*ce80*/  ISETP.GE.AND P4, PT, R41, R0.reuse, PT ;  /* 0x000000002900720c */ /* 0x080fe20003f86270 */
[----:B------:R-:W-:Y:S01]  /*ce90*/  VIADD R41, R53, 0x80 ;  /* 0x0000008035297836 */ /* 0x000fe20000000000 */
[-C--:B------:R-:W-:Y:S02]  /*cea0*/  ISETP.GE.AND P0, PT, R43, R0.reuse, PT ;  /* 0x000000002b00720c */ /* 0x080fe40003f06270 */
[-C--:B------:R-:W-:Y:S01]  /*ceb0*/  ISETP.GE.AND P5, PT, R39, R0.reuse, PT ;  /* 0x000000002700720c */ /* 0x080fe20003fa6270 */
[----:B------:R-:W-:Y:S01]  /*cec0*/  VIADD R39, R53, 0xe0 ;  /* 0x000000e035277836 */ /* 0x000fe20000000000 */
[-C--:B------:R-:W-:Y:S01]  /*ced0*/  ISETP.GE.AND P6, PT, R41, R0.reuse, PT ;  /* 0x000000002900720c */ /* 0x080fe20003fc6270 */
[----:B------:R-:W-:Y:S01]  /*cee0*/  VIADD R41, R53, 0x100 ;  /* 0x0000010035297836 */ /* 0x000fe20000000000 */
[-C--:B------:R-:W-:Y:S01]  /*cef0*/  ISETP.GE.AND P1, PT, R45, R0.reuse, PT ;  /* 0x000000002d00720c */ /* 0x080fe20003f26270 */
[----:B------:R0:W-:Y:S01]  /*cf00*/  @!P2 STG.E desc[UR10][R2.64], R5 ;  /* 0x000000050200a986 */ /* 0x0001e2000c10190a */
[----:B------:R-:W-:Y:S01]  /*cf10*/  ISETP.GE.AND P2, PT, R39, R0, PT ;  /* 0x000000002700720c */ /* 0x000fe20003f46270 */
[----:B------:R-:W-:-:S02]  /*cf20*/  VIADD R39, R53, 0x120 ;  /* 0x0000012035277836 */ /* 0x000fc40000000000 */
[----:B------:R1:W-:Y:S01]  /*cf30*/  @!P3 STG.E desc[UR10][R2.64+0x80], R7 ;  /* 0x000080070200b986 */ /* 0x0003e2000c10190a */
[-C--:B------:R-:W-:Y:S01]  /*cf40*/  ISETP.GE.AND P3, PT, R41, R0.reuse, PT ;  /* 0x000000002900720c */ /* 0x080fe20003f66270 */
[----:B------:R-:W-:Y:S02]  /*cf50*/  VIADD R41, R53, 0x140 ;  /* 0x0000014035297836 */ /* 0x000fe40000000000 */
[----:B------:R2:W-:Y:S01]  /*cf60*/  @!P4 STG.E desc[UR10][R2.64+0x100], R9 ;  /* 0x000100090200c986 */ /* 0x0005e2000c10190a */
[----:B------:R-:W-:Y:S01]  /*cf70*/  ISETP.GE.AND P4, PT, R39, R0, PT ;  /* 0x000000002700720c */ /* 0x000fe20003f86270 */
[C---:B------:R-:W-:Y:S02]  /*cf80*/  VIADD R39, R53.reuse, 0x160 ;  /* 0x0000016035277836 */ /* 0x040fe40000000000 */
[C---:B0-----:R-:W-:Y:S01]  /*cf90*/  VIADD R5, R53.reuse, 0x180 ;  /* 0x0000018035057836 */ /* 0x041fe20000000000 */
[----:B------:R2:W-:Y:S01]  /*cfa0*/  @!P0 STG.E desc[UR10][R2.64+0x280], R15 ;  /* 0x0002800f02008986 */ /* 0x0005e2000c10190a */
[----:B-1----:R-:W-:-:S03]  /*cfb0*/  VIADD R7, R53, 0x1a0 ;  /* 0x000001a035077836 */ /* 0x002fc60000000000 */
[----:B------:R2:W-:Y:S01]  /*cfc0*/  @!P1 STG.E desc[UR10][R2.64+0x300], R17 ;  /* 0x0003001102009986 */ /* 0x0005e2000c10190a */
[-C--:B------:R-:W-:Y:S01]  /*cfd0*/  ISETP.GE.AND P0, PT, R5, R0.reuse, PT ;  /* 0x000000000500720c */ /* 0x080fe20003f06270 */
[----:B------:R-:W-:Y:S01]  /*cfe0*/  VIADD R5, R53, 0x1c0 ;  /* 0x000001c035057836 */ /* 0x000fe20000000000 */
[-C--:B------:R-:W-:Y:S01]  /*cff0*/  ISETP.GE.AND P1, PT, R7, R0.reuse, PT ;  /* 0x000000000700720c */ /* 0x080fe20003f26270 */
[C---:B------:R-:W-:Y:S01]  /*d000*/  VIADD R7, R53.reuse, 0x1e0 ;  /* 0x000001e035077836 */ /* 0x040fe20000000000 */
[----:B------:R2:W-:Y:S01]  /*d010*/  @!P5 STG.E desc[UR10][R2.64+0x180], R11 ;  /* 0x0001800b0200d986 */ /* 0x0005e2000c10190a */
[----:B------:R-:W-:Y:S01]  /*d020*/  VIADD R53, R53, 0x200 ;  /* 0x0000020035357836 */ /* 0x000fe20000000000 */
[-C--:B------:R-:W-:Y:S02]  /*d030*/  ISETP.GE.AND P5, PT, R41, R0.reuse, PT ;  /* 0x000000002900720c */ /* 0x080fe40003fa6270 */
[----:B------:R2:W-:Y:S01]  /*d040*/  @!P6 STG.E desc[UR10][R2.64+0x200], R13 ;  /* 0x0002000d0200e986 */ /* 0x0005e2000c10190a */
[----:B------:R-:W-:-:S03]  /*d050*/  ISETP.GE.AND P6, PT, R39, R0, PT ;  /* 0x000000002700720c */ /* 0x000fc60003fc6270 */
        /* <DEDUP_REMOVED lines=15> */
.L_x_156:
[----:B------:R-:W-:-:S00]  /*d150*/  BRA `(.L_x_156) ;  /* 0xfffffffc00fc7947 */ /* 0x000fc0000383ffff */
[----:B------:R-:W-:-:S00]  /*d160*/  NOP ;  /* 0x0000000000007918 */ /* 0x000fc00000000000 */
        /* <DEDUP_REMOVED lines=9> */
.L_x_877:


//--------------------- .text._ZN3cub18CUB_300001_SM_10006detail10merge_sort30DeviceMergeSortPartitionKernelIN6thrust24THRUST_300001_SM_1000_NS6detail15normal_iteratorINS5_10device_ptrIiEEEEm10my_compareiEEvbT_PT2_T0_SF_PSF_T1_SF_i --------------------------
	.section	.text._ZN3cub18CUB_300001_SM_10006detail10merge_sort30DeviceMergeSortPartitionKernelIN6thrust24THRUST_300001_SM_1000_NS6detail15normal_iteratorINS5_10device_ptrIiEEEEm10my_compareiEEvbT_PT2_T0_SF_PSF_T1_SF_i,"ax",@progbits
	.align	128
        .global         _ZN3cub18CUB_300001_SM_10006detail10merge_sort30DeviceMergeSortPartitionKernelIN6thrust24THRUST_300001_SM_1000_NS6detail15normal_iteratorINS5_10device_ptrIiEEEEm10my_compareiEEvbT_PT2_T0_SF_PSF_T1_SF_i
        .type           _ZN3cub18CUB_300001_SM_10006detail10merge_sort30DeviceMergeSortPartitionKernelIN6thrust24THRUST_300001_SM_1000_NS6detail15normal_iteratorINS5_10device_ptrIiEEEEm10my_compareiEEvbT_PT2_T0_SF_PSF_T1_SF_i,@function
        .size           _ZN3cub18CUB_300001_SM_10006detail10merge_sort30DeviceMergeSortPartitionKernelIN6thrust24THRUST_300001_SM_1000_NS6detail15normal_iteratorINS5_10device_ptrIiEEEEm10my_compareiEEvbT_PT2_T0_SF_PSF_T1_SF_i,(.L_x_878 - _ZN3cub18CUB_300001_SM_10006detail10merge_sort30DeviceMergeSortPartitionKernelIN6thrust24THRUST_300001_SM_1000_NS6detail15normal_iteratorINS5_10device_ptrIiEEEEm10my_compareiEEvbT_PT2_T0_SF_PSF_T1_SF_i)
        .other          _ZN3cub18CUB_300001_SM_10006detail10merge_sort30DeviceMergeSortPartitionKernelIN6thrust24THRUST_300001_SM_1000_NS6detail15normal_iteratorINS5_10device_ptrIiEEEEm10my_compareiEEvbT_PT2_T0_SF_PSF_T1_SF_i,@"STO_CUDA_ENTRY STV_DEFAULT"
_ZN3cub18CUB_300001_SM_10006detail10merge_sort30DeviceMergeSortPartitionKernelIN6thrust24THRUST_300001_SM_1000_NS6detail15normal_iteratorINS5_10device_ptrIiEEEEm10my_compareiEEvbT_PT2_T0_SF_PSF_T1_SF_i:
.text._ZN3cub18CUB_300001_SM_10006detail10merge_sort30DeviceMergeSortPartitionKernelIN6thrust24THRUST_300001_SM_1000_NS6detail15normal_iteratorINS5_10device_ptrIiEEEEm10my_compareiEEvbT_PT2_T0_SF_PSF_T1_SF_i:
[----:B------:R-:W-:Y:S01]  /*0000*/  LDC R1, c[0x0][0x37c] ;  /* 0x0000df00ff017b82 */ /* 0x000fe20000000800 */
[----:B------:R-:W0:Y:S01]  /*0010*/  S2R R0, SR_CTAID.X ;  /* 0x0000000000007919 */ /* 0x000e220000002500 */
[----:B------:R-:W0:Y:S01]  /*0020*/  LDCU UR4, c[0x0][0x360] ;  /* 0x00006c00ff0477ac */ /* 0x000e220008000800 */
[----:B------:R-:W0:Y:S01]  /*0030*/  S2R R3, SR_TID.X ;  /* 0x0000000000037919 */ /* 0x000e220000002100 */
[----:B------:R-:W1:Y:S01]  /*0040*/  LDCU.64 UR10, c[0x0][0x3a0] ;  /* 0x00007400ff0a77ac */ /* 0x000e620008000a00 */
[----:B0-----:R-:W-:-:S05]  /*0050*/  IMAD R0, R0, UR4, R3 ;  /* 0x0000000400007c24 */ /* 0x001fca000f8e0203 */
[----:B-1----:R-:W-:-:S04]  /*0060*/  ISETP.GE.U32.AND P0, PT, R0, UR10, PT ;  /* 0x0000000a00007c0c */ /* 0x002fc8000bf06070 */
[----:B------:R-:W-:-:S13]  /*0070*/  ISETP.GE.U32.AND.EX P0, PT, RZ, UR11, PT, P0 ;  /* 0x0000000bff007c0c */ /* 0x000fda000bf06100 */
[----:B------:R-:W-:Y:S05]  /*0080*/  @P0 EXIT ;  /* 0x000000000000094d */ /* 0x000fea0003800000 */
[----:B------:R-:W0:Y:S01]  /*0090*/  LDCU.64 UR6, c[0x0][0x3b8] ;  /* 0x00007700ff0677ac */ /* 0x000e220008000a00 */
[----:B------:R-:W1:Y:S01]  /*00a0*/  LDC R8, c[0x0][0x3c0] ;  /* 0x0000f000ff087b82 */ /* 0x000e620000000800 */
[----:B------:R-:W-:Y:S01]  /*00b0*/  ACQBULK ;  /* 0x000000000000782e */ /* 0x000fe20000000000 */
[----:B------:R-:W2:Y:S01]  /*00c0*/  LDCU.64 UR8, c[0x0][0x358] ;  /* 0x00006b00ff0877ac */ /* 0x000ea20008000a00 */
[----:B0-----:R-:W-:Y:S02]  /*00d0*/  UIADD3 UR4, UPT, UPT, -UR6, URZ, URZ ;  /* 0x000000ff06047290 */ /* 0x001fe4000fffe1ff */
[----:B------:R-:W-:-:S04]  /*00e0*/  USHF.R.U32.HI UR5, URZ, 0x1, UR7 ;  /* 0x00000001ff057899 */ /* 0x000fc80008011607 */
[----:B------:R-:W-:Y:S01]  /*00f0*/  LOP3.LUT R3, R0, UR4, RZ, 0xc0, !PT ;  /* 0x0000000400037c12 */ /* 0x000fe2000f8ec0ff */
[----:B------:R-:W-:Y:S01]  /*0100*/  USHF.R.U64 UR4, UR6, 0x1, UR7 ;  /* 0x0000000106047899 */ /* 0x000fe20008001207 */
[----:B-1----:R-:W-:Y:S01]  /*0110*/  SHF.R.S32.HI R9, RZ, 0x1f, R8 ;  /* 0x0000001fff097819 */ /* 0x002fe20000011408 */
[----:B------:R-:W-:Y:S02]  /*0120*/  IMAD R2, R8, UR5, RZ ;  /* 0x0000000508027c24 */ /* 0x000fe4000f8e02ff */
[----:B------:R-:W-:-:S04]  /*0130*/  IMAD.WIDE.U32 R4, R3, R8, RZ ;  /* 0x0000000803047225 */ /* 0x000fc800078e00ff */
[----:B------:R-:W-:-:S04]  /*0140*/  IMAD.WIDE.U32 R10, R8, UR4, RZ ;  /* 0x00000004080a7c25 */ /* 0x000fc8000f8e00ff */
[C---:B------:R-:W-:Y:S01]  /*0150*/  IMAD R7, R9.reuse, UR4, R2 ;  /* 0x0000000409077c24 */ /* 0x040fe2000f8e0202 */
[----:B------:R-:W-:Y:S01]  /*0160*/  IADD3 R2, P2, PT, R0, 0x1, RZ ;  /* 0x0000000100027810 */ /* 0x000fe20007f5e0ff */
[----:B------:R-:W-:Y:S01]  /*0170*/  IMAD R5, R9, R3, R5 ;  /* 0x0000000309057224 */ /* 0x000fe200078e0205 */
[----:B------:R-:W-:Y:S01]  /*0180*/  LOP3.LUT R3, RZ, R4, RZ, 0x33, !PT ;  /* 0x00000004ff037212 */ /* 0x000fe200078e33ff */
[----:B------:R-:W-:Y:S01]  /*0190*/  IMAD.IADD R11, R11, 0x1, R7 ;  /* 0x000000010b0b7824 */ /* 0x000fe200078e0207 */
[----:B------:R-:W0:Y:S01]  /*01a0*/  LDCU.64 UR4, c[0x0][0x398] ;  /* 0x00007300ff0477ac */ /* 0x000e220008000a00 */
[----:B------:R-:W-:Y:S01]  /*01b0*/  ISETP.NE.U32.AND P0, PT, R2, UR10, PT ;  /* 0x0000000a02007c0c */ /* 0x000fe2000bf05070 */
[----:B------:R-:W-:Y:S01]  /*01c0*/  IMAD.X R2, RZ, RZ, RZ, P2 ;  /* 0x000000ffff027224 */ /* 0x000fe200010e06ff */
[----:B------:R-:W-:Y:S02]  /*01d0*/  ISETP.LT.U32.AND P1, PT, R10, R3, PT ;  /* 0x000000030a00720c */ /* 0x000fe40003f21070 */
[----:B------:R-:W-:-:S02]  /*01e0*/  LOP3.LUT R6, RZ, R5, RZ, 0x33, !PT ;  /* 0x00000005ff067212 */ /* 0x000fc400078e33ff */
[----:B------:R-:W-:Y:S02]  /*01f0*/  ISETP.NE.AND.EX P0, PT, R2, UR11, PT, P0 ;  /* 0x0000000b02007c0c */ /* 0x000fe4000bf05300 */
[----:B------:R-:W-:-:S04]  /*0200*/  ISETP.LT.U32.AND.EX P1, PT, R11, R6, PT, P1 ;  /* 0x000000060b00720c */ /* 0x000fc80003f21110 */
[----:B------:R-:W-:Y:S02]  /*0210*/  SEL R3, R10, R3, P1 ;  /* 0x000000030a037207 */ /* 0x000fe40000800000 */
[----:B------:R-:W-:Y:S02]  /*0220*/  SEL R6, R11, R6, P1 ;  /* 0x000000060b067207 */ /* 0x000fe40000800000 */
[----:B------:R-:W-:-:S05]  /*0230*/  IADD3 R2, P1, PT, R3, R4, RZ ;  /* 0x0000000403027210 */ /* 0x000fca0007f3e0ff */
[----:B------:R-:W-:Y:S01]  /*0240*/  IMAD.X R3, R6, 0x1, R5, P1 ;  /* 0x0000000106037824 */ /* 0x000fe200008e0605 */
[----:B0-----:R-:W-:Y:S01]  /*0250*/  ISETP.LT.U32.AND P1, PT, R2, UR4, PT ;  /* 0x0000000402007c0c */ /* 0x001fe2000bf21070 */
[----:B------:R-:W0:Y:S03]  /*0260*/  @!P0 LDC.64 R6, c[0x0][0x3a8] ;  /* 0x0000ea00ff068b82 */ /* 0x000e260000000a00 */
[----:B------:R-:W-:-:S04]  /*0270*/  ISETP.LT.U32.AND.EX P1, PT, R3, UR5, PT, P1 ;  /* 0x0000000503007c0c */ /* 0x000fc8000bf21110 */
[----:B------:R-:W-:Y:S02]  /*0280*/  SEL R2, R2, UR4, P1 ;  /* 0x0000000402027c07 */ /* 0x000fe40008800000 */
[----:B------:R-:W-:Y:S02]  /*0290*/  SEL R3, R3, UR5, P1 ;  /* 0x0000000503037c07 */ /* 0x000fe40008800000 */
[----:B------:R-:W-:Y:S02]  /*02a0*/  LOP3.LUT R17, RZ, R2, RZ, 0x33, !PT ;  /* 0x00000002ff117212 */ /* 0x000fe400078e33ff */
[----:B------:R-:W-:Y:S02]  /*02b0*/  LOP3.LUT R19, RZ, R3, RZ, 0x33, !PT ;  /* 0x00000003ff137212 */ /* 0x000fe400078e33ff */
[----:B------:R-:W-:-:S04]  /*02c0*/  ISETP.LT.U32.AND P1, PT, R10, R17, PT ;  /* 0x000000110a00720c */ /* 0x000fc80003f21070 */
[----:B------:R-:W-:-:S04]  /*02d0*/  ISETP.LT.U32.AND.EX P1, PT, R11, R19, PT, P1 ;  /* 0x000000130b00720c */ /* 0x000fc80003f21110 */
[----:B------:R-:W-:Y:S02]  /*02e0*/  SEL R17, R10, R17, P1 ;  /* 0x000000110a117207 */ /* 0x000fe40000800000 */
[----:B------:R-:W-:Y:S02]  /*02f0*/  SEL R19, R11, R19, P1 ;  /* 0x000000130b137207 */ /* 0x000fe40000800000 */
[----:B------:R-:W-:Y:S02]  /*0300*/  IADD3 R17, P3, PT, R17, R2, RZ ;  /* 0x0000000211117210 */ /* 0x000fe40007f7e0ff */
[----:B0-----:R-:W-:Y:S02]  /*0310*/  @!P0 LEA R10, P2, R0, R6, 0x3 ;  /* 0x00000006000a8211 */ /* 0x001fe400078418ff */
[----:B------:R-:W-:Y:S01]  /*0320*/  ISETP.LT.U32.AND P1, PT, R4, UR4, PT ;  /* 0x0000000404007c0c */ /* 0x000fe2000bf21070 */
[----:B------:R-:W-:Y:S01]  /*0330*/  IMAD.X R19, R19, 0x1, R3, P3 ;  /* 0x0000000113137824 */ /* 0x000fe200018e0603 */
[----:B------:R-:W-:-:S02]  /*0340*/  @!P0 LEA.HI.X R11, R0, R7, RZ, 0x3, P2 ;  /* 0x00000007000b8211 */ /* 0x000fc400010f1cff */
[----:B------:R-:W-:Y:S02]  /*0350*/  ISETP.LT.U32.AND P2, PT, R17, UR4, PT ;  /* 0x0000000411007c0c */ /* 0x000fe4000bf41070 */
[----:B------:R-:W-:Y:S01]  /*0360*/  ISETP.LT.U32.AND.EX P1, PT, R5, UR5, PT, P1 ;  /* 0x0000000505007c0c */ /* 0x000fe2000bf21110 */
[----:B--2---:R0:W-:Y:S01]  /*0370*/  @!P0 STG.E.64 desc[UR8][R10.64], R2 ;  /* 0x000000020a008986 */ /* 0x0041e2000c101b08 */
[----:B------:R-:W-:Y:S02]  /*0380*/  ISETP.LT.U32.AND.EX P2, PT, R19, UR5, PT, P2 ;  /* 0x0000000513007c0c */ /* 0x000fe4000bf41120 */
[----:B------:R-:W-:Y:S02]  /*0390*/  SEL R7, R4, UR4, P1 ;  /* 0x0000000404077c07 */ /* 0x000fe40008800000 */
[----:B------:R-:W-:Y:S02]  /*03a0*/  SEL R5, R5, UR5, P1 ;  /* 0x0000000505057c07 */ /* 0x000fe40008800000 */
[----:B------:R-:W-:-:S02]  /*03b0*/  SEL R17, R17, UR4, P2 ;  /* 0x0000000411117c07 */ /* 0x000fc40009000000 */
[----:B------:R-:W-:Y:S01]  /*03c0*/  SEL R19, R19, UR5, P2 ;  /* 0x0000000513137c07 */ /* 0x000fe20009000000 */
[----:B------:R-:W-:Y:S06]  /*03d0*/  @!P0 EXIT ;  /* 0x000000000000894d */ /* 0x000fec0003800000 */
[----:B------:R-:W1:Y:S01]  /*03e0*/  LDCU.U8 UR5, c[0x0][0x380] ;  /* 0x00007000ff0577ac */ /* 0x000e620008000000 */
[----:B------:R-:W-:Y:S01]  /*03f0*/  IADD3 R15, P0, PT, R17, -R7, RZ ;  /* 0x80000007110f7210 */ /* 0x000fe20007f1e0ff */
[----:B------:R-:W-:Y:S01]  /*0400*/  BSSY.RECONVERGENT B0, `(.L_x_157) ;  /* 0x0000072000007945 */ /* 0x000fe20003800200 */
[----:B------:R-:W-:-:S03]  /*0410*/  UIADD3 UR4, UPT, UPT, UR6, -0x1, URZ ;  /* 0xffffffff06047890 */ /* 0x000fc6000fffe0ff */
[----:B------:R-:W-:-:S03]  /*0420*/  IMAD.X R4, R19, 0x1, ~R5, P0 ;  /* 0x0000000113047824 */ /* 0x000fc600000e0e05 */
[----:B------:R-:W-:-:S05]  /*0430*/  LOP3.LUT R13, R0, UR4, RZ, 0xc0, !PT ;  /* 0x00000004000d7c12 */ /* 0x000fca000f8ec0ff */
[----:B0-----:R-:W-:Y:S01]  /*0440*/  IMAD.WIDE.U32 R10, R13, R8, RZ ;  /* 0x000000080d0a7225 */ /* 0x001fe200078e00ff */
[----:B-1----:R-:W-:-:S03]  /*0450*/  UPRMT UR4, UR5, 0x8880, URZ ;  /* 0x0000888005047896 */ /* 0x002fc600080000ff */
[----:B------:R-:W-:Y:S01]  /*0460*/  IMAD R9, R9, R13, R11 ;  /* 0x0000000d09097224 */ /* 0x000fe200078e020b */
[----:B------:R-:W-:Y:S01]  /*0470*/  ISETP.LT.U32.AND P0, PT, R10, R15, PT ;  /* 0x0000000f0a00720c */ /* 0x000fe20003f01070 */
[----:B------:R-:W-:-:S03]  /*0480*/  UISETP.NE.AND UP0, UPT, UR4, URZ, UPT ;  /* 0x000000ff0400728c */ /* 0x000fc6000bf05270 */
[----:B------:R-:W-:-:S04]  /*0490*/  ISETP.LT.U32.AND.EX P0, PT, R9, R4, PT, P0 ;  /* 0x000000040900720c */ /* 0x000fc80003f01100 */
[----:B------:R-:W-:Y:S02]  /*04a0*/  SEL R15, R10, R15, P0 ;  /* 0x0000000f0a0f7207 */ /* 0x000fe40000000000 */
[----:B------:R-:W-:Y:S01]  /*04b0*/  SEL R9, R9, R4, P0 ;  /* 0x0000000409097207 */ /* 0x000fe20000000000 */
[----:B------:R-:W-:Y:S06]  /*04c0*/  BRA.U !UP0, `(.L_x_158) ;  /* 0x0000000108d07547 */ /* 0x000fec000b800000 */
[----:B------:R-:W-:Y:S01]  /*04d0*/  IADD3 R11, P0, PT, R17, -R2, RZ ;  /* 0x80000002110b7210 */ /* 0x000fe20007f1e0ff */
[----:B------:R-:W0:Y:S01]  /*04e0*/  LDCU.64 UR4, c[0x0][0x388] ;  /* 0x00007100ff0477ac */ /* 0x000e220008000a00 */
[----:B------:R-:W-:Y:S01]  /*04f0*/  IADD3 R10, P2, PT, R2, -R7, RZ ;  /* 0x80000007020a7210 */ /* 0x000fe20007f5e0ff */
[----:B------:R-:W-:Y:S02]  /*0500*/  BSSY.RECONVERGENT B1, `(.L_x_159) ;  /* 0x000002f000017945 */ /* 0x000fe40003800200 */
[----:B------:R-:W-:Y:S01]  /*0510*/  IMAD.X R8, R19, 0x1, ~R3, P0 ;  /* 0x0000000113087824 */ /* 0x000fe200000e0e03 */
[----:B------:R-:W-:Y:S01]  /*0520*/  ISETP.GT.U32.AND P0, PT, R15, R11, PT ;  /* 0x0000000b0f00720c */ /* 0x000fe20003f04070 */
[----:B------:R-:W-:Y:S01]  /*0530*/  IMAD.X R12, R3, 0x1, ~R5, P2 ;  /* 0x00000001030c7824 */ /* 0x000fe200010e0e05 */
[----:B------:R-:W-:Y:S02]  /*0540*/  ISETP.LT.U32.AND P1, PT, R10, R15, PT ;  /* 0x0000000f0a00720c */ /* 0x000fe40003f21070 */
[----:B------:R-:W-:-:S02]  /*0550*/  ISETP.GT.U32.AND.EX P0, PT, R9, R8, PT, P0 ;  /* 0x000000080900720c */ /* 0x000fc40003f04100 */
[----:B------:R-:W-:Y:S02]  /*0560*/  ISETP.LT.U32.AND.EX P1, PT, R12, R9, PT, P1 ;  /* 0x000000090c00720c */ /* 0x000fe40003f21110 */
[-C--:B------:R-:W-:Y:S02]  /*0570*/  SEL R6, R15, R11.reuse, P0 ;  /* 0x0000000b0f067207 */ /* 0x080fe40000000000 */
[----:B------:R-:W-:Y:S02]  /*0580*/  SEL R4, R9, R8, P0 ;  /* 0x0000000809047207 */ /* 0x000fe40000000000 */
[----:B------:R-:W-:Y:S02]  /*0590*/  IADD3 R6, P0, PT, R6, -R11, RZ ;  /* 0x8000000b06067210 */ /* 0x000fe40007f1e0ff */
[----:B------:R-:W-:Y:S02]  /*05a0*/  SEL R11, R10, R15, P1 ;  /* 0x0000000f0a0b7207 */ /* 0x000fe40000800000 */
[----:B------:R-:W-:Y:S01]  /*05b0*/  SEL R13, R12, R9, P1 ;  /* 0x000000090c0d7207 */ /* 0x000fe20000800000 */
[----:B------:R-:W-:Y:S01]  /*05c0*/  IMAD.X R4, R4, 0x1, ~R8, P0 ;  /* 0x0000000104047824 */ /* 0x000fe200000e0e08 */
[----:B------:R-:W-:-:S04]  /*05d0*/  ISETP.GE.U32.AND P0, PT, R6, R11, PT ;  /* 0x0000000b0600720c */ /* 0x000fc80003f06070 */
[----:B------:R-:W-:-:S13]  /*05e0*/  ISETP.GE.U32.AND.EX P0, PT, R4, R13, PT, P0 ;  /* 0x0000000d0400720c */ /* 0x000fda0003f06100 */
[----:B0-----:R-:W-:Y:S05]  /*05f0*/  @P0 BRA `(.L_x_160) ;  /* 0x00000000007c0947 */ /* 0x001fea0003800000 */
[----:B------:R-:W-:-:S05]  /*0600*/  IADD3 R10, P0, PT, R15, R2, RZ ;  /* 0x000000020f0a7210 */ /* 0x000fca0007f1e0ff */
[----:B------:R-:W-:-:S08]  /*0610*/  IMAD.X R19, R9, 0x1, R3, P0 ;  /* 0x0000000109137824 */ /* 0x000fd000000e0603 */
.L_x_161:
[----:B------:R-:W-:-:S05]  /*0620*/  IADD3 R3, P0, PT, -R6, R11, RZ ;  /* 0x0000000b06037210 */ /* 0x000fca0007f1e1ff */
[----:B------:R-:W-:-:S05]  /*0630*/  IMAD.X R2, R13, 0x1, ~R4, P0 ;  /* 0x000000010d027824 */ /* 0x000fca00000e0e04 */
[--C-:B------:R-:W-:Y:S02]  /*0640*/  SHF.R.U64 R3, R3, 0x1, R2.reuse ;  /* 0x0000000103037819 */ /* 0x100fe40000001202 */
[----:B------:R-:W-:Y:S02]  /*0650*/  SHF.R.U32.HI R9, RZ, 0x1, R2 ;  /* 0x00000001ff097819 */ /* 0x000fe40000011602 */
[----:B------:R-:W-:-:S05]  /*0660*/  IADD3 R14, P0, PT, R6, R3, RZ ;  /* 0x00000003060e7210 */ /* 0x000fca0007f1e0ff */
[----:B------:R-:W-:Y:S01]  /*0670*/  IMAD.X R16, R4, 0x1, R9, P0 ;  /* 0x0000000104107824 */ /* 0x000fe200000e0609 */
[----:B------:R-:W-:Y:S02]  /*0680*/  IADD3 R3, P0, PT, R14, R7, RZ ;  /* 0x000000070e037210 */ /* 0x000fe40007f1e0ff */
[----:B------:R-:W-:Y:S02]  /*0690*/  LOP3.LUT R9, RZ, R14, RZ, 0x33, !PT ;  /* 0x0000000eff097212 */ /* 0x000fe400078e33ff */
[----:B------:R-:W-:Y:S01]  /*06a0*/  LOP3.LUT R12, RZ, R16, RZ, 0x33, !PT ;  /* 0x00000010ff0c7212 */ /* 0x000fe200078e33ff */
[----:B------:R-:W-:Y:S01]  /*06b0*/  IMAD.X R8, R16, 0x1, R5, P0 ;  /* 0x0000000110087824 */ /* 0x000fe200000e0605 */
[----:B------:R-:W-:Y:S02]  /*06c0*/  IADD3 R9, P1, PT, R9, R10, RZ ;  /* 0x0000000a09097210 */ /* 0x000fe40007f3e0ff */
[----:B------:R-:W-:-:S03]  /*06d0*/  LEA R2, P0, R3, UR4, 0x2 ;  /* 0x0000000403027c11 */ /* 0x000fc6000f8010ff */
[----:B------:R-:W-:Y:S01]  /*06e0*/  IMAD.X R12, R12, 0x1, R19, P1 ;  /* 0x000000010c0c7824 */ /* 0x000fe200008e0613 */
[----:B------:R-:W-:Y:S02]  /*06f0*/  LEA.HI.X R3, R3, UR5, R8, 0x2, P0 ;  /* 0x0000000503037c11 */ /* 0x000fe400080f1408 */
[----:B------:R-:W-:-:S03]  /*0700*/  LEA R8, P0, R9, UR4, 0x2 ;  /* 0x0000000409087c11 */ /* 0x000fc6000f8010ff */
[----:B------:R-:W2:Y:S01]  /*0710*/  LDG.E R2, desc[UR8][R2.64] ;  /* 0x0000000802027981 */ /* 0x000ea2000c1e1900 */
[----:B------:R-:W-:-:S05]  /*0720*/  LEA.HI.X R9, R9, UR5, R12, 0x2, P0 ;  /* 0x0000000509097c11 */ /* 0x000fca00080f140c */
[----:B------:R-:W3:Y:S01]  /*0730*/  LDG.E R8, desc[UR8][R8.64] ;  /* 0x0000000808087981 */ /* 0x000ee2000c1e1900 */
[----:B------:R-:W-:-:S05]  /*0740*/  IADD3 R15, P1, PT, R14, 0x1, RZ ;  /* 0x000000010e0f7810 */ /* 0x000fca0007f3e0ff */
[----:B------:R-:W-:Y:S01]  /*0750*/  IMAD.X R17, RZ, RZ, R16, P1 ;  /* 0x000000ffff117224 */ /* 0x000fe200008e0610 */
[----:B--2---:R-:W-:-:S04]  /*0760*/  ISETP.GT.AND P0, PT, R2, RZ, PT ;  /* 0x000000ff0200720c */ /* 0x004fc80003f04270 */
[----:B---3--:R-:W-:-:S04]  /*0770*/  ISETP.LT.AND P0, PT, R8, RZ, P0 ;  /* 0x000000ff0800720c */ /* 0x008fc80000701270 */
[----:B------:R-:W-:Y:S02]  /*0780*/  SEL R6, R15, R6, P0 ;  /* 0x000000060f067207 */ /* 0x000fe40000000000 */
[----:B------:R-:W-:Y:S02]  /*0790*/  SEL R11, R11, R14, P0 ;  /* 0x0000000e0b0b7207 */ /* 0x000fe40000000000 */
[----:B------:R-:W-:Y:S02]  /*07a0*/  SEL R4, R17, R4, P0 ;  /* 0x0000000411047207 */ /* 0x000fe40000000000 */
[----:B------:R-:W-:Y:S02]  /*07b0*/  SEL R13, R13, R16, P0 ;  /* 0x000000100d0d7207 */ /* 0x000fe40000000000 */
[----:B------:R-:W-:-:S04]  /*07c0*/  ISETP.GE.U32.AND P0, PT, R6, R11, PT ;  /* 0x0000000b0600720c */ /* 0x000fc80003f06070 */
[----:B------:R-:W-:-:S13]  /*07d0*/  ISETP.GE.U32.AND.EX P0, PT, R4, R13, PT, P0 ;  /* 0x0000000d0400720c */ /* 0x000fda0003f06100 */
[----:B------:R-:W-:Y:S05]  /*07e0*/  @!P0 BRA `(.L_x_161) ;  /* 0xfffffffc008c8947 */ /* 0x000fea000383ffff */
.L_x_160:
[----:B------:R-:W-:Y:S05]  /*07f0*/  BSYNC.RECONVERGENT B1 ;  /* 0x0000000000017941 */ /* 0x000fea0003800200 */
.L_x_159:
[----:B------:R-:W-:Y:S05]  /*0800*/  BRA `(.L_x_162) ;  /* 0x0000000000c47947 */ /* 0x000fea0003800000 */
.L_x_158:
[----:B------:R-:W-:Y:S01]  /*0810*/  IADD3 R6, P0, PT, R17, -R2, RZ ;  /* 0x8000000211067210 */ /* 0x000fe20007f1e0ff */
[----:B------:R-:W0:Y:S01]  /*0820*/  LDCU.64 UR4, c[0x0][0x390] ;  /* 0x00007200ff0477ac */ /* 0x000e220008000a00 */
[----:B------:R-:W-:-:S03]  /*0830*/  IADD3 R4, P2, PT, R2, -R7, RZ ;  /* 0x8000000702047210 */ /* 0x000fc60007f5e0ff */
[----:B------:R-:W-:Y:S01]  /*0840*/  IMAD.X R10, R19, 0x1, ~R3, P0 ;  /* 0x00000001130a7824 */ /* 0x000fe200000e0e03 */
[----:B------:R-:W-:Y:S01]  /*0850*/  ISETP.GT.U32.AND P0, PT, R15, R6, PT ;  /* 0x000000060f00720c */ /* 0x000fe20003f04070 */
[----:B------:R-:W-:Y:S01]  /*0860*/  IMAD.X R8, R3, 0x1, ~R5, P2 ;  /* 0x0000000103087824 */ /* 0x000fe200010e0e05 */
[----:B------:R-:W-:Y:S02]  /*0870*/  ISETP.LT.U32.AND P1, PT, R4, R15, PT ;  /* 0x0000000f0400720c */ /* 0x000fe40003f21070 */
[----:B------:R-:W-:Y:S02]  /*0880*/  ISETP.GT.U32.AND.EX P0, PT, R9, R10, PT, P0 ;  /* 0x0000000a0900720c */ /* 0x000fe40003f04100 */
[----:B------:R-:W-:Y:S02]  /*0890*/  ISETP.LT.U32.AND.EX P1, PT, R8, R9, PT, P1 ;  /* 0x000000090800720c */ /* 0x000fe40003f21110 */
[----:B------:R-:W-:Y:S02]  /*08a0*/  SEL R11, R15, R6, P0 ;  /* 0x000000060f0b7207 */ /* 0x000fe40000000000 */
[----:B------:R-:W-:-:S02]  /*08b0*/  SEL R13, R9, R10, P0 ;  /* 0x0000000a090d7207 */ /* 0x000fc40000000000 */
[----:B------:R-:W-:Y:S02]  /*08c0*/  IADD3 R6, P0, PT, R11, -R6, RZ ;  /* 0x800000060b067210 */ /* 0x000fe40007f1e0ff */
[----:B------:R-:W-:-:S03]  /*08d0*/  SEL R11, R4, R15, P1 ;  /* 0x0000000f040b7207 */ /* 0x000fc60000800000 */
[----:B------:R-:W-:Y:S01]  /*08e0*/  IMAD.X R4, R13, 0x1, ~R10, P0 ;  /* 0x000000010d047824 */ /* 0x000fe200000e0e0a */
[----:B------:R-:W-:Y:S02]  /*08f0*/  SEL R13, R8, R9, P1 ;  /* 0x00000009080d7207 */ /* 0x000fe40000800000 */
[----:B------:R-:W-:-:S04]  /*0900*/  ISETP.GE.U32.AND P0, PT, R6, R11, PT ;  /* 0x0000000b0600720c */ /* 0x000fc80003f06070 */
[----:B------:R-:W-:-:S13]  /*0910*/  ISETP.GE.U32.AND.EX P0, PT, R4, R13, PT, P0 ;  /* 0x0000000d0400720c */ /* 0x000fda0003f06100 */
[----:B0-----:R-:W-:Y:S05]  /*0920*/  @P0 BRA `(.L_x_162) ;  /* 0x00000000007c0947 */ /* 0x001fea0003800000 */
[----:B------:R-:W-:-:S05]  /*0930*/  IADD3 R10, P0, PT, R15, R2, RZ ;  /* 0x000000020f0a7210 */ /* 0x000fca0007f1e0ff */
[----:B------:R-:W-:-:S08]  /*0940*/  IMAD.X R19, R9, 0x1, R3, P0 ;  /* 0x0000000109137824 */ /* 0x000fd000000e0603 */
.L_x_163:
        /* <DEDUP_REMOVED lines=29> */
.L_x_162:
[----:B------:R-:W-:Y:S05]  /*0b20*/  BSYNC.RECONVERGENT B0 ;  /* 0x0000000000007941 */ /* 0x000fea0003800200 */
.L_x_157:
[----:B------:R-:W0:Y:S01]  /*0b30*/  LDCU.64 UR6, c[0x0][0x3a8] ;  /* 0x00007500ff0677ac */ /* 0x000e220008000a00 */
[----:B------:R-:W-:-:S05]  /*0b40*/  IADD3 R6, P0, PT, R6, R7, RZ ;  /* 0x0000000706067210 */ /* 0x000fca0007f1e0ff */
[----:B------:R-:W-:Y:S01]  /*0b50*/  IMAD.X R7, R4, 0x1, R5, P0 ;  /* 0x0000000104077824 */ /* 0x000fe200000e0605 */
[----:B0-----:R-:W-:-:S04]  /*0b60*/  LEA R2, P1, R0, UR6, 0x3 ;  /* 0x0000000600027c11 */ /* 0x001fc8000f8218ff */
[----:B------:R-:W-:-:S05]  /*0b70*/  LEA.HI.X R3, R0, UR7, RZ, 0x3, P1 ;  /* 0x0000000700037c11 */ /* 0x000fca00088f1cff */
[----:B------:R-:W-:Y:S01]  /*0b80*/  STG.E.64 desc[UR8][R2.64], R6 ;  /* 0x0000000602007986 */ /* 0x000fe2000c101b08 */
[----:B------:R-:W-:Y:S05]  /*0b90*/  EXIT ;  /* 0x000000000000794d */ /* 0x000fea0003800000 */
.L_x_164:
        /* <DEDUP_REMOVED lines=14> */
.L_x_878:


//--------------------- .text._ZN3cub18CUB_300001_SM_10006detail10merge_sort30DeviceMergeSortBlockSortKernelINS2_10policy_hubIN6thrust24THRUST_300001_SM_1000_NS6detail15normal_iteratorINS6_10device_ptrIiEEEEE9Policy600ESB_SB_SB_SB_m10my_compareiiEEvbT0_T1_T2_T3_T4_PT6_PT7_T5_NS1_7vsmem_tE --------------------------
	.section	.text._ZN3cub18CUB_300001_SM_10006detail10merge_sort30DeviceMergeSortBlockSortKernelINS2_10policy_hubIN6thrust24THRUST_300001_SM_1000_NS6detail15normal_iteratorINS6_10device_ptrIiEEEEE9Policy600ESB_SB_SB_SB_m10my_compareiiEEvbT0_T1_T2_T3_T4_PT6_PT7_T5_NS1_7vsmem_tE,"ax",@progbits
	.align	128
        .global         _ZN3cub18CUB_300001_SM_10006detail10merge_sort30DeviceMergeSortBlockSortKernelINS2_10policy_hubIN6thrust24THRUST_300001_SM_1000_NS6detail15normal_iteratorINS6_10device_ptrIiEEEEE9Policy600ESB_SB_SB_SB_m10my_compareiiEEvbT0_T1_T2_T3_T4_PT6_PT7_T5_NS1_7vsmem_tE
        .type           _ZN3cub18CUB_300001_SM_10006detail10merge_sort30DeviceMergeSortBlockSortKernelINS2_10policy_hubIN6thrust24THRUST_300001_SM_1000_NS6detail15normal_iteratorINS6_10device_ptrIiEEEEE9Policy600ESB_SB_SB_SB_m10my_compareiiEEvbT0_T1_T2_T3_T4_PT6_PT7_T5_NS1_7vsmem_tE,@function
        .size           _ZN3cub18CUB_300001_SM_10006detail10merge_sort30DeviceMergeSortBlockSortKernelINS2_10policy_hubIN6thrust24THRUST_300001_SM_1000_NS6detail15normal_iteratorINS6_10device_ptrIiEEEEE9Policy600ESB_SB_SB_SB_m10my_compareiiEEvbT0_T1_T2_T3_T4_PT6_PT7_T5_NS1_7vsmem_tE,(.L_x_879 - _ZN3cub18CUB_300001_SM_10006detail10merge_sort30DeviceMergeSortBlockSortKernelINS2_10policy_hubIN6thrust24THRUST_300001_SM_1000_NS6detail15normal_iteratorINS6_10device_ptrIiEEEEE9Policy600ESB_SB_SB_SB_m10my_compareiiEEvbT0_T1_T2_T3_T4_PT6_PT7_T5_NS1_7vsmem_tE)
        .other          _ZN3cub18CUB_300001_SM_10006detail10merge_sort30DeviceMergeSortBlockSortKernelINS2_10policy_hubIN6thrust24THRUST_300001_SM_1000_NS6detail15normal_iteratorINS6_10device_ptrIiEEEEE9Policy600ESB_SB_SB_SB_m10my_compareiiEEvbT0_T1_T2_T3_T4_PT6_PT7_T5_NS1_7vsmem_tE,@"STO_CUDA_ENTRY STV_DEFAULT"
_ZN3cub18CUB_300001_SM_10006detail10merge_sort30DeviceMergeSortBlockSortKernelINS2_10policy_hubIN6thrust24THRUST_300001_SM_1000_NS6detail15normal_iteratorINS6_10device_ptrIiEEEEE9Policy600ESB_SB_SB_SB_m10my_compareiiEEvbT0_T1_T2_T3_T4_PT6_PT7_T5_NS1_7vsmem_tE:
.text._ZN3cub18CUB_300001_SM_10006detail10merge_sort30DeviceMergeSortBlockSortKernelINS2_10policy_hubIN6thrust24THRUST_300001_SM_1000_NS6detail15normal_iteratorINS6_10device_ptrIiEEEEE9Policy600ESB_SB_SB_SB_m10my_compareiiEEvbT0_T1_T2_T3_T4_PT6_PT7_T5_NS1_7vsmem_tE:
[----:B------:R-:W-:Y:S01]  /*0000*/  LDC R1, c[0x0][0x37c] ;  /* 0x0000df00ff017b82 */ /* 0x000fe20000000800 */
[----:B------:R-:W0:Y:S01]  /*0010*/  S2R R13, SR_CTAID.X ;  /* 0x00000000000d7919 */ /* 0x000e220000002500 */
[----:B------:R-:W1:Y:S01]  /*0020*/  LDCU UR4, c[0x0][0x370] ;  /* 0x00006e00ff0477ac */ /* 0x000e620008000800 */
[----:B------:R-:W2:Y:S01]  /*0030*/  LDCU.64 UR8, c[0x0][0x358] ;  /* 0x00006b00ff0877ac */ /* 0x000ea20008000a00 */
[----:B-1----:R-:W-:-:S04]  /*0040*/  UIADD3 UR4, UP0, UPT, UR4, -0x1, URZ ;  /* 0xffffffff04047890 */ /* 0x002fc8000ff1e0ff */
[----:B------:R-:W-:-:S06]  /*0050*/  UIADD3.X UR5, UPT, UPT, URZ, -0x1, URZ, UP0, !UPT ;  /* 0xffffffffff057890 */ /* 0x000fcc00087fe4ff */
[----:B------:R-:W-:Y:S01]  /*0060*/  IMAD.U32 R0, RZ, RZ, UR5 ;  /* 0x00000005ff007e24 */ /* 0x000fe2000f8e00ff */
[C---:B0-----:R-:W-:Y:S01]  /*0070*/  ISETP.LT.U32.AND P0, PT, R13.reuse, UR4, PT ;  /* 0x000000040d007c0c */ /* 0x041fe2000bf01070 */
[----:B------:R-:W-:-:S03]  /*0080*/  IMAD.WIDE.U32 R2, R13, 0x1100, RZ ;  /* 0x000011000d027825 */ /* 0x000fc600078e00ff */
[----:B------:R-:W-:-:S13]  /*0090*/  ISETP.GT.U32.AND.EX P0, PT, R0, RZ, PT, P0 ;  /* 0x000000ff0000720c */ /* 0x000fda0003f04100 */
[----:B--2---:R-:W-:Y:S05]  /*00a0*/  @!P0 BRA `(.L_x_165) ;  /* 0x0000006400d48947 */ /* 0x004fea0003800000 */
[----:B------:R-:W0:Y:S01]  /*00b0*/  S2R R0, SR_TID.X ;  /* 0x0000000000007919 */ /* 0x000e220000002100 */
[----:B------:R-:W1:Y:S01]  /*00c0*/  LDCU.64 UR4, c[0x0][0x390] ;  /* 0x00007200ff0477ac */ /* 0x000e620008000a00 */
[----:B------:R-:W-:Y:S01]  /*00d0*/  ACQBULK ;  /* 0x000000000000782e */ /* 0x000fe20000000000 */
[----:B0-----:R-:W-:-:S05]  /*00e0*/  LOP3.LUT R4, R0, 0x3e0, RZ, 0xc0, !PT ;  /* 0x000003e000047812 */ /* 0x001fca00078ec0ff */
[----:B------:R-:W-:-:S05]  /*00f0*/  IMAD R5, R4, 0x11, RZ ;  /* 0x0000001104057824 */ /* 0x000fca00078e02ff */
[----:B------:R-:W-:-:S04]  /*0100*/  LOP3.LUT R5, R5, 0x1f, R0, 0xf8, !PT ;  /* 0x0000001f05057812 */ /* 0x000fc800078ef800 */
[----:B------:R-:W-:-:S05]  /*0110*/  IADD3 R5, P0, PT, R2, R5, RZ ;  /* 0x0000000502057210 */ /* 0x000fca0007f1e0ff */
[----:B------:R-:W-:Y:S02]  /*0120*/  IMAD.X R4, RZ, RZ, R3, P0 ;  /* 0x000000ffff047224 */ /* 0x000fe400000e0603 */
[----:B------:R-:W-:-:S03]  /*0130*/  IMAD.SHL.U32 R2, R5, 0x4, RZ ;  /* 0x0000000405027824 */ /* 0x000fc600078e00ff */
[----:B------:R-:W-:Y:S02]  /*0140*/  SHF.L.U64.HI R3, R5, 0x2, R4 ;  /* 0x0000000205037819 */ /* 0x000fe40000010204 */
[----:B-1----:R-:W-:-:S04]  /*0150*/  IADD3 R6, P0, PT, R2, UR4, RZ ;  /* 0x0000000402067c10 */ /* 0x002fc8000ff1e0ff */
[----:B------:R-:W-:Y:S01]  /*0160*/  IADD3.X R7, PT, PT, R3, UR5, RZ, P0, !PT ;  /* 0x0000000503077c10 */ /* 0x000fe200087fe4ff */
[----:B------:R-:W0:Y:S01]  /*0170*/  S2R R28, SR_LANEID ;  /* 0x00000000001c7919 */ /* 0x000e220000000000 */
[----:B------:R-:W1:Y:S01]  /*0180*/  S2R R26, SR_CgaCtaId ;  /* 0x00000000001a7919 */ /* 0x000e620000008800 */
[----:B------:R-:W-:Y:S01]  /*0190*/  SHF.R.U32.HI R5, RZ, 0x5, R0 ;  /* 0x00000005ff057819 */ /* 0x000fe20000011600 */
[----:B------:R-:W2:Y:S01]  /*01a0*/  LDCU.64 UR4, c[0x0][0x388] ;  /* 0x00007100ff0477ac */ /* 0x000ea20008000a00 */
[----:B------:R-:W3:Y:S04]  /*01b0*/  LDG.E R8, desc[UR8][R6.64+0x80] ;  /* 0x0000800806087981 */ /* 0x000ee8000c1e1900 */
[----:B------:R-:W4:Y:S04]  /*01c0*/  LDG.E R4, desc[UR8][R6.64] ;  /* 0x0000000806047981 */ /* 0x000f28000c1e1900 */
[----:B------:R-:W5:Y:S04]  /*01d0*/  LDG.E R9, desc[UR8][R6.64+0x100] ;  /* 0x0001000806097981 */ /* 0x000f68000c1e1900 */
        /* <DEDUP_REMOVED lines=13> */
[----:B------:R2:W5:Y:S01]  /*02b0*/  LDG.E R23, desc[UR8][R6.64+0x800] ;  /* 0x0008000806177981 */ /* 0x000562000c1e1900 */
[----:B------:R-:W-:Y:S01]  /*02c0*/  MOV R25, 0x400 ;  /* 0x0000040000197802 */ /* 0x000fe20000000f00 */
[----:B0-----:R-:W-:-:S03]  /*02d0*/  IMAD R24, R5, 0x220, R28 ;  /* 0x0000022005187824 */ /* 0x001fc600078e021c */
[----:B-1----:R-:W-:-:S05]  /*02e0*/  LEA R5, R26, R25, 0x18 ;  /* 0x000000191a057211 */ /* 0x002fca00078ec0ff */
[----:B------:R-:W-:Y:S01]  /*02f0*/  IMAD R25, R24, 0x4, R5 ;  /* 0x0000000418197824 */ /* 0x000fe200078e0205 */
[----:B--2---:R-:W-:-:S04]  /*0300*/  IADD3 R6, P0, PT, R2, UR4, RZ ;  /* 0x0000000402067c10 */ /* 0x004fc8000ff1e0ff */
[----:B------:R-:W-:Y:S01]  /*0310*/  IADD3.X R7, PT, PT, R3, UR5, RZ, P0, !PT ;  /* 0x0000000503077c10 */ /* 0x000fe200087fe4ff */
[----:B---3--:R0:W-:Y:S04]  /*0320*/  STS [R25+0x80], R8 ;  /* 0x0000800819007388 */ /* 0x0081e80000000800 */
[----:B----4-:R-:W-:Y:S01]  /*0330*/  STS [R25], R4 ;  /* 0x0000000419007388 */ /* 0x010fe20000000800 */
[----:B0-----:R-:W-:-:S03]  /*0340*/  IMAD R8, R28, 0x40, R25 ;  /* 0x000000401c087824 */ /* 0x001fc600078e0219 */
[----:B-----5:R-:W-:Y:S04]  /*0350*/  STS [R25+0x100], R9 ;  /* 0x0001000919007388 */ /* 0x020fe80000000800 */
        /* <DEDUP_REMOVED lines=8> */
[----:B------:R0:W-:Y:S04]  /*03e0*/  STS [R25+0x580], R18 ;  /* 0x0005801219007388 */ /* 0x0001e80000000800 */
        /* <DEDUP_REMOVED lines=22> */
[----:B------:R-:W-:Y:S01]  /*0550*/  LDS R27, [R8+0x40] ;  /* 0x00004000081b7984 */ /* 0x000fe20000000800 */
[----:B------:R-:W-:Y:S06]  /*0560*/  BAR.SYNC.DEFER_BLOCKING 0x0 ;  /* 0x0000000000007b1d */ /* 0x000fec0000010000 */
[----:B0-----:R-:W2:Y:S04]  /*0570*/  LDG.E R18, desc[UR8][R6.64] ;  /* 0x0000000806127981 */ /* 0x001ea8000c1e1900 */
        /* <DEDUP_REMOVED lines=16> */
[----:B--2---:R-:W-:Y:S04]  /*0680*/  STS [R25], R18 ;  /* 0x0000001219007388 */ /* 0x004fe80000000800 */
[----:B---3--:R-:W-:Y:S04]  /*0690*/  STS [R25+0x80], R24 ;  /* 0x0000801819007388 */ /* 0x008fe80000000800 */
[----:B----4-:R-:W-:Y:S04]  /*06a0*/  STS [R25+0x100], R26 ;  /* 0x0001001a19007388 */ /* 0x010fe80000000800 */
        /* <DEDUP_REMOVED lines=15> */
[----:B------:R-:W0:Y:S04]  /*07a0*/  LDS R18, [R8] ;  /* 0x0000000008127984 */ /* 0x000e280000000800 */
[----:B------:R-:W-:Y:S04]  /*07b0*/  LDS R29, [R8+0x4] ;  /* 0x00000400081d7984 */ /* 0x000fe80000000800 */
[----:B------:R-:W1:Y:S04]  /*07c0*/  LDS R40, [R8+0x8] ;  /* 0x0000080008287984 */ /* 0x000e680000000800 */
[----:B------:R-:W2:Y:S04]  /*07d0*/  LDS R35, [R8+0xc] ;  /* 0x00000c0008237984 */ /* 0x000ea80000000800 */
[----:B------:R-:W3:Y:S04]  /*07e0*/  LDS R42, [R8+0x10] ;  /* 0x00001000082a7984 */ /* 0x000ee80000000800 */
[----:B------:R-:W-:Y:S04]  /*07f0*/  LDS R37, [R8+0x14] ;  /* 0x0000140008257984 */ /* 0x000fe80000000800 */
[----:B------:R-:W4:Y:S04]  /*0800*/  LDS R26, [R8+0x18] ;  /* 0x00001800081a7984 */ /* 0x000f280000000800 */
[----:B------:R-:W-:Y:S04]  /*0810*/  LDS R49, [R8+0x1c] ;  /* 0x00001c0008317984 */ /* 0x000fe80000000800 */
[----:B------:R-:W5:Y:S04]  /*0820*/  LDS R44, [R8+0x20] ;  /* 0x00002000082c7984 */ /* 0x000f680000000800 */
[----:B------:R-:W5:Y:S04]  /*0830*/  LDS R25, [R8+0x24] ;  /* 0x0000240008197984 */ /* 0x000f680000000800 */
[----:B------:R-:W5:Y:S04]  /*0840*/  LDS R6, [R8+0x28] ;  /* 0x0000280008067984 */ /* 0x000f680000000800 */
[----:B------:R-:W-:Y:S04]  /*0850*/  LDS R23, [R8+0x2c] ;  /* 0x00002c0008177984 */ /* 0x000fe80000000800 */
[----:B------:R-:W5:Y:S04]  /*0860*/  LDS R21, [R8+0x30] ;  /* 0x0000300008157984 */ /* 0x000f680000000800 */
[----:B------:R-:W-:Y:S04]  /*0870*/  LDS R28, [R8+0x34] ;  /* 0x00003400081c7984 */ /* 0x000fe80000000800 */
[----:B------:R-:W5:Y:S04]  /*0880*/  LDS R24, [R8+0x38] ;  /* 0x0000380008187984 */ /* 0x000f680000000800 */
[----:B------:R-:W5:Y:S04]  /*0890*/  LDS R19, [R8+0x3c] ;  /* 0x00003c0008137984 */ /* 0x000f680000000800 */
[----:B------:R3:W5:Y:S01]  /*08a0*/  LDS R32, [R8+0x40] ;  /* 0x0000400008207984 */ /* 0x0007620000000800 */
[----:B------:R-:W-:Y:S01]  /*08b0*/  BAR.SYNC.DEFER_BLOCKING 0x0 ;  /* 0x0000000000007b1d */ /* 0x000fe20000010000 */
[----:B0-----:R-:W-:-:S07]  /*08c0*/  ISETP.GT.AND P0, PT, R18, RZ, PT ;  /* 0x000000ff1200720c */ /* 0x001fce0003f04270 */
[----:B------:R-:W-:Y:S01]  /*08d0*/  PREEXIT ;  /* 0x000000000000782d */ /* 0x000fe20000000000 */
[----:B-1----:R-:W-:Y:S01]  /*08e0*/  ISETP.GT.AND P1, PT, R40, RZ, PT ;  /* 0x000000ff2800720c */ /* 0x002fe20003f24270 */
[----:B------:R-:W-:Y:S01]  /*08f0*/  UMOV UR4, 0x2 ;  /* 0x0000000200047882 */ /* 0x000fe20000000000 */
[----:B------:R-:W-:Y:S02]  /*0900*/  ISETP.LT.AND P0, PT, R29, RZ, P0 ;  /* 0x000000ff1d00720c */ /* 0x000fe40000701270 */
[----:B--2---:R-:W-:Y:S02]  /*0910*/  ISETP.LT.AND P1, PT, R35, RZ, P1 ;  /* 0x000000ff2300720c */ /* 0x004fe40000f21270 */
[----:B------:R-:W-:Y:S02]  /*0920*/  SEL R33, R29, R18, P0 ;  /* 0x000000121d217207 */ /* 0x000fe40000000000 */
[----:B---3--:R-:W-:Y:S02]  /*0930*/  SEL R8, R18, R29, P0 ;  /* 0x0000001d12087207 */ /* 0x008fe40000000000 */
[----:B------:R-:W-:-:S02]  /*0940*/  SEL R18, R30, R13, P1 ;  /* 0x0000000d1e127207 */ /* 0x000fc40000800000 */
[----:B------:R-:W-:Y:S02]  /*0950*/  ISETP.GT.AND P2, PT, R42, RZ, PT ;  /* 0x000000ff2a00720c */ /* 0x000fe40003f44270 */
[----:B------:R-:W-:Y:S02]  /*0960*/  SEL R30, R13, R30, P1 ;  /* 0x0000001e0d1e7207 */ /* 0x000fe40000800000 */
[----:B------:R-:W-:Y:S02]  /*0970*/  SEL R17, R16, R15, P0 ;  /* 0x0000000f10117207 */ /* 0x000fe40000000000 */
[----:B------:R-:W-:Y:S02]  /*0980*/  SEL R7, R15, R16, P0 ;  /* 0x000000100f077207 */ /* 0x000fe40000000000 */
[----:B------:R-:W-:Y:S02]  /*0990*/  SEL R13, R35, R40, P1 ;  /* 0x00000028230d7207 */ /* 0x000fe40000800000 */
[----:B----4-:R-:W-:-:S02]  /*09a0*/  ISETP.GT.AND P0, PT, R26, RZ, PT ;  /* 0x000000ff1a00720c */ /* 0x010fc40003f04270 */
[----:B------:R-:W-:Y:S02]  /*09b0*/  SEL R40, R40, R35, P1 ;  /* 0x0000002328287207 */ /* 0x000fe40000800000 */
[----:B-----5:R-:W-:Y:S02]  /*09c0*/  ISETP.GT.AND P1, PT, R44, RZ, PT ;  /* 0x000000ff2c00720c */ /* 0x020fe40003f24270 */
[----:B------:R-:W-:Y:S02]  /*09d0*/  ISETP.LT.AND P2, PT, R37, RZ, P2 ;  /* 0x000000ff2500720c */ /* 0x000fe40001741270 */
[----:B------:R-:W-:Y:S02]  /*09e0*/  ISETP.LT.AND P0, PT, R49, RZ, P0 ;  /* 0x000000ff3100720c */ /* 0x000fe40000701270 */
[----:B------:R-:W-:Y:S02]  /*09f0*/  ISETP.LT.AND P1, PT, R25, RZ, P1 ;  /* 0x000000ff1900720c */ /* 0x000fe40000f21270 */
[----:B------:R-:W-:-:S02]  /*0a00*/  SEL R38, R37, R42, P2 ;  /* 0x0000002a25267207 */ /* 0x000fc40001000000 */
[----:B------:R-:W-:Y:S02]  /*0a10*/  SEL R16, R10, R11, P2 ;  /* 0x0000000b0a107207 */ /* 0x000fe40001000000 */
[----:B------:R-:W-:Y:S02]  /*0a20*/  SEL R43, R11, R10, P2 ;  /* 0x0000000a0b2b7207 */ /* 0x000fe40001000000 */
[----:B------:R-:W-:Y:S02]  /*0a30*/  SEL R42, R42, R37, P2 ;  /* 0x000000252a2a7207 */ /* 0x000fe40001000000 */
[----:B------:R-:W-:Y:S02]  /*0a40*/  SEL R10, R22, R9, P0 ;  /* 0x00000009160a7207 */ /* 0x000fe40000000000 */
[----:B------:R-:W-:Y:S02]  /*0a50*/  SEL R47, R9, R22, P0 ;  /* 0x00000016092f7207 */ /* 0x000fe40000000000 */
[----:B------:R-:W-:-:S02]  /*0a60*/  ISETP.GT.AND P2, PT, R6, RZ, PT ;  /* 0x000000ff0600720c */ /* 0x000fc40003f44270 */
[----:B------:R-:W-:Y:S02]  /*0a70*/  SEL R36, R49, R26, P0 ;  /* 0x0000001a31247207 */ /* 0x000fe40000000000 */
[----:B------:R-:W-:Y:S02]  /*0a80*/  SEL R15, R26, R49, P0 ;  /* 0x000000311a0f7207 */ /* 0x000fe40000000000 */
[----:B------:R-:W-:Y:S02]  /*0a90*/  SEL R34, R14, R39, P1 ;  /* 0x000000270e227207 */ /* 0x000fe40000800000 */
[----:B------:R-:W-:Y:S02]  /*0aa0*/  ISETP.GT.AND P0, PT, R21, RZ, PT ;  /* 0x000000ff1500720c */ /* 0x000fe40003f04270 */
[----:B------:R-:W-:Y:S02]  /*0ab0*/  SEL R39, R39, R14, P1 ;  /* 0x0000000e27277207 */ /* 0x000fe40000800000 */
[----:B------:R-:W-:-:S02]  /*0ac0*/  SEL R14, R25, R44, P1 ;  /* 0x0000002c190e7207 */ /* 0x000fc40000800000 */
[----:B------:R-:W-:Y:S02]  /*0ad0*/  SEL R37, R44, R25, P1 ;  /* 0x000000192c257207 */ /* 0x000fe40000800000 */
[C---:B------:R-:W-:Y:S02]  /*0ae0*/  ISETP.LT.AND P2, PT, R23.reuse, RZ, P2 ;  /* 0x000000ff1700720c */ /* 0x040fe40001741270 */
[----:B------:R-:W-:Y:S02]  /*0af0*/  ISETP.GT.AND P1, PT, R24, RZ, PT ;  /* 0x000000ff1800720c */ /* 0x000fe40003f24270 */
[----:B------:R-:W-:Y:S02]  /*0b00*/  ISETP.LT.AND P0, PT, R28, RZ, P0 ;  /* 0x000000ff1c00720c */ /* 0x000fe40000701270 */
[----:B------:R-:W-:Y:S02]  /*0b10*/  SEL R26, R20, R45, P2 ;  /* 0x0000002d141a7207 */ /* 0x000fe40001000000 */
[----:B------:R-:W-:-:S02]  /*0b20*/  SEL R35, R23, R6, P2 ;  /* 0x0000000617237207 */ /* 0x000fc40001000000 */
[----:B------:R-:W-:Y:S02]  /*0b30*/  SEL R11, R6, R23, P2 ;  /* 0x00000017060b7207 */ /* 0x000fe40001000000 */
[----:B------:R-:W-:Y:S02]  /*0b40*/  ISETP.LT.AND P1, PT, R19, RZ, P1 ;  /* 0x000000ff1300720c */ /* 0x000fe40000f21270 */
[----:B------:R-:W-:Y:S02]  /*0b50*/  SEL R45, R45, R20, P2 ;  /* 0x000000142d2d7207 */ /* 0x000fe40001000000 */
[----:B------:R-:W-:Y:S02]  /*0b60*/  SEL R6, R4, R31, P0 ;  /* 0x0000001f04067207 */ /* 0x000fe40000000000 */
[----:B------:R-:W-:Y:S02]  /*0b70*/  SEL R31, R31, R4, P0 ;  /* 0x000000041f1f7207 */ /* 0x000fe40000000000 */
[----:B------:R-:W-:-:S02]  /*0b80*/  ISETP.GT.AND P2, PT, R33, RZ, PT ;  /* 0x000000ff2100720c */ /* 0x000fc40003f44270 */
[----:B------:R-:W-:Y:S02]  /*0b90*/  SEL R29, R28, R21, P0 ;  /* 0x000000151c1d7207 */ /* 0x000fe40000000000 */
[----:B------:R-:W-:Y:S02]  /*0ba0*/  SEL R4, R21, R28, P0 ;  /* 0x0000001c15047207 */ /* 0x000fe40000000000 */
[----:B------:R-:W-:Y:S02]  /*0bb0*/  SEL R22, R12, R41, P1 ;  /* 0x000000290c167207 */ /* 0x000fe40000800000 */
[----:B------:R-:W-:Y:S02]  /*0bc0*/  SEL R9, R19, R24, P1 ;  /* 0x0000001813097207 */ /* 0x000fe40000800000 */
[----:B------:R-:W-:Y:S02]  /*0bd0*/  ISETP.GT.AND P0, PT, R13, RZ, PT ;  /* 0x000000ff0d00720c */ /* 0x000fe40003f04270 */
[----:B------:R-:W-:-:S02]  /*0be0*/  SEL R41, R41, R12, P1 ;  /* 0x0000000c29297207 */ /* 0x000fc40000800000 */
[----:B------:R-:W-:Y:S02]  /*0bf0*/  SEL R24, R24, R19, P1 ;  /* 0x0000001318187207 */ /* 0x000fe40000800000 */
[----:B------:R-:W-:Y:S02]  /*0c00*/  ISETP.LT.AND P2, PT, R40, RZ, P2 ;  /* 0x000000ff2800720c */ /* 0x000fe40001741270 */
[----:B------:R-:W-:Y:S02]  /*0c10*/  ISETP.GT.AND P1, PT, R38, RZ, PT ;  /* 0x000000ff2600720c */ /* 0x000fe40003f24270 */
[----:B------:R-:W-:Y:S02]  /*0c20*/  ISETP.LT.AND P0, PT, R42, RZ, P0 ;  /* 0x000000ff2a00720c */ /* 0x000fe40000701270 */
[----:B------:R-:W-:Y:S02]  /*0c30*/  SEL R12, R40, R33, P2 ;  /* 0x00000021280c7207 */ /* 0x000fe40001000000 */
[----:B------:R-:W-:-:S02]  /*0c40*/  ISETP.LT.AND P1, PT, R15, RZ, P1 ;  /* 0x000000ff0f00720c */ /* 0x000fc40000f21270 */
[----:B------:R-:W-:Y:S02]  /*0c50*/  SEL R25, R30, R17, P2 ;  /* 0x000000111e197207 */ /* 0x000fe40001000000 */
[----:B------:R-:W-:Y:S02]  /*0c60*/  SEL R20, R17, R30, P2 ;  /* 0x0000001e11147207 */ /* 0x000fe40001000000 */
[----:B------:R-:W-:Y:S02]  /*0c70*/  SEL R33, R33, R40, P2 ;  /* 0x0000002821217207 */ /* 0x000fe40001000000 */
[----:B------:R-:W-:Y:S02]  /*0c80*/  SEL R23, R43, R18, P0 ;  /* 0x000000122b177207 */ /* 0x000fe40000000000 */
[----:B------:R-:W-:Y:S02]  /*0c90*/  ISETP.GT.AND P2, PT, R36, RZ, PT ;  /* 0x000000ff2400720c */ /* 0x000fe40003f44270 */
[----:B------:R-:W-:-:S02]  /*0ca0*/  SEL R21, R42, R13, P0 ;  /* 0x0000000d2a157207 */ /* 0x000fc40000000000 */
[----:B------:R-:W-:Y:S02]  /*0cb0*/  SEL R18, R18, R43, P0 ;  /* 0x0000002b12127207 */ /* 0x000fe40000000000 */
[----:B------:R-:W-:Y:S02]  /*0cc0*/  SEL R13, R13, R42, P0 ;  /* 0x0000002a0d0d7207 */ /* 0x000fe40000000000 */
[----:B------:R-:W-:Y:S02]  /*0cd0*/  SEL R19, R47, R16, P1 ;  /* 0x000000102f137207 */ /* 0x000fe40000800000 */
[----:B------:R-:W-:Y:S02]  /*0ce0*/  ISETP.GT.AND P0, PT, R14, RZ, PT ;  /* 0x000000ff0e00720c */ /* 0x000fe40003f04270 */
[----:B------:R-:W-:Y:S02]  /*0cf0*/  SEL R17, R15, R38, P1 ;  /* 0x000000260f117207 */ /* 0x000fe40000800000 */
[----:B------:R-:W-:-:S02]  /*0d00*/  SEL R16, R16, R47, P1 ;  /* 0x0000002f10107207 */ /* 0x000fc40000800000 */
[----:B------:R-:W-:Y:S02]  /*0d10*/  SEL R38, R38, R15, P1 ;  /* 0x0000000f26267207 */ /* 0x000fe40000800000 */
[----:B------:R-:W-:Y:S02]  /*0d20*/  ISETP.LT.AND P2, PT, R37, RZ, P2 ;  /* 0x000000ff2500720c */ /* 0x000fe40001741270 */
[----:B------:R-:W-:Y:S02]  /*0d30*/  ISETP.GT.AND P1, PT, R35, RZ, PT ;  /* 0x000000ff2300720c */ /* 0x000fe40003f24270 */
[----:B------:R-:W-:Y:S02]  /*0d40*/  ISETP.LT.AND P0, PT, R11, RZ, P0 ;  /* 0x000000ff0b00720c */ /* 0x000fe40000701270 */
[----:B------:R-:W-:Y:S02]  /*0d50*/  SEL R43, R39, R10, P2 ;  /* 0x0000000a272b7207 */ /* 0x000fe40001000000 */
[----:B------:R-:W-:-:S02]  /*0d60*/  SEL R15, R37, R36, P2 ;  /* 0x00000024250f7207 */ /* 0x000fc40001000000 */
[----:B------:R-:W-:Y:S02]  /*0d70*/  ISETP.LT.AND P1, PT, R4, RZ, P1 ;  /* 0x000000ff0400720c */ /* 0x000fe40000f21270 */
        /* <DEDUP_REMOVED lines=44> */
[----:B------:R-:W-:Y:S02]  /*1040*/  SEL R19, R19, R10, P1 ;  /* 0x0000000a13137207 */ /* 0x000fe40000800000 */
[----:B------:R-:W-:Y:S02]  /*1050*/  ISETP.LT.AND P2, PT, R14, RZ, P2 ;  /* 0x000000ff0e00720c */ /* 0x000fe40001741270 */
[----:B------:R-:W-:-:S02]  /*1060*/  ISETP.GT.AND P0, PT, R30, RZ, PT ;  /* 0x000000ff1e00720c */ /* 0x000fc40003f04270 */
[----:B------:R-:W-:Y:S02]  /*1070*/  SEL R10, R36, R17, P1 ;  /* 0x00000011240a7207 */ /* 0x000fe40000800000 */
[----:B------:R-:W-:Y:S02]  /*1080*/  SEL R17, R17, R36, P1 ;  /* 0x0000002411117207 */ /* 0x000fe40000800000 */
[----:B------:R-:W-:Y:S02]  /*1090*/  ISETP.GT.AND P1, PT, R28, RZ, PT ;  /* 0x000000ff1c00720c */ /* 0x000fe40003f24270 */
[----:B------:R-:W-:Y:S02]  /*10a0*/  SEL R40, R34, R43, P2 ;  /* 0x0000002b22287207 */ /* 0x000fe40001000000 */
[----:B------:R-:W-:Y:S02]  /*10b0*/  ISETP.LT.AND P0, PT, R35, RZ, P0 ;  /* 0x000000ff2300720c */ /* 0x000fe40000701270 */
[----:B------:R-:W-:-:S02]  /*10c0*/  SEL R13, R14, R15, P2 ;  /* 0x0000000f0e0d7207 */ /* 0x000fc40001000000 */
[----:B------:R-:W-:Y:S02]  /*10d0*/  SEL R43, R43, R34, P2 ;  /* 0x000000222b2b7207 */ /* 0x000fe40001000000 */
[----:B------:R-:W-:Y:S02]  /*10e0*/  SEL R15, R15, R14, P2 ;  /* 0x0000000e0f0f7207 */ /* 0x000fe40001000000 */
[----:B------:R-:W-:Y:S02]  /*10f0*/  ISETP.LT.AND P1, PT, R29, RZ, P1 ;  /* 0x000000ff1d00720c */ /* 0x000fe40000f21270 */
[----:B------:R-:W-:Y:S02]  /*1100*/  ISETP.GT.AND P2, PT, R11, RZ, PT ;  /* 0x000000ff0b00720c */ /* 0x000fe40003f44270 */
[----:B------:R-:W-:Y:S02]  /*1110*/  SEL R14, R26, R39, P0 ;  /* 0x000000271a0e7207 */ /* 0x000fe40000000000 */
[----:B------:R-:W-:-:S02]  /*1120*/  SEL R33, R35, R30, P0 ;  /* 0x0000001e23217207 */ /* 0x000fc40000000000 */
[----:B------:R-:W-:Y:S02]  /*1130*/  SEL R39, R39, R26, P0 ;  /* 0x0000001a27277207 */ /* 0x000fe40000000000 */
[----:B------:R-:W-:Y:S02]  /*1140*/  SEL R30, R30, R35, P0 ;  /* 0x000000231e1e7207 */ /* 0x000fe40000000000 */
[----:B------:R-:W-:Y:S02]  /*1150*/  SEL R35, R6, R37, P1 ;  /* 0x0000002506237207 */ /* 0x000fe40000800000 */
[----:B------:R-:W-:Y:S02]  /*1160*/  ISETP.LT.AND P2, PT, R32, RZ, P2 ;  /* 0x000000ff2000720c */ /* 0x000fe40001741270 */
[----:B------:R-:W-:Y:S02]  /*1170*/  ISETP.GT.AND P0, PT, R9, RZ, PT ;  /* 0x000000ff0900720c */ /* 0x000fe40003f04270 */
[----:B------:R-:W-:-:S02]  /*1180*/  SEL R38, R29, R28, P1 ;  /* 0x0000001c1d267207 */ /* 0x000fc40000800000 */
        /* <DEDUP_REMOVED lines=14> */
[----:B------:R-:W-:Y:S02]  /*1270*/  ISETP.LT.AND P2, PT, R17, RZ, P2 ;  /* 0x000000ff1100720c */ /* 0x000fe40001741270 */
        /* <DEDUP_REMOVED lines=8> */
[----:B------:R-:W-:-:S02]  /*1300*/  ISETP.LT.AND P0, PT, R15, RZ, P0 ;  /* 0x000000ff0f00720c */ /* 0x000fc40000701270 */
        /* <DEDUP_REMOVED lines=19> */
[----:B------:R-:W-:Y:S02]  /*1440*/  ISETP.LT.AND P1, PT, R31, RZ, P1 ;  /* 0x000000ff1f00720c */ /* 0x000fe40000f21270 */
        /* <DEDUP_REMOVED lines=146> */
[----:B------:R-:W-:Y:S02]  /*1d70*/  SEL R36, R30, R13, P0 ;  /* 0x0000000d1e247207 */ /* 0x000fe40000000000 */
[----:B------:R-:W-:-:S02]  /*1d80*/  ISETP.LT.AND P1, PT, R6, RZ, P1 ;  /* 0x000000ff0600720c */ /* 0x000fc40000f21270 */
[----:B------:R-:W-:Y:S02]  /*1d90*/  ISETP.GT.AND P2, PT, R28, RZ, PT ;  /* 0x000000ff1c00720c */ /* 0x000fe40003f44270 */
        /* <DEDUP_REMOVED lines=43> */
[----:B------:R-:W-:Y:S02]  /*2050*/  ISETP.GT.AND P1, PT, R37, RZ, PT ;  /* 0x000000ff2500720c */ /* 0x000fe40003f24270 */
[----:B------:R-:W-:Y:S02]  /*2060*/  ISETP.LT.AND P0, PT, R33, RZ, P0 ;  /* 0x000000ff2100720c */ /* 0x000fe40000701270 */
[----:B------:R-:W-:Y:S02]  /*2070*/  SEL R10, R11, R20, P2 ;  /* 0x000000140b0a7207 */ /* 0x000fe40001000000 */
        /* <DEDUP_REMOVED lines=60> */
[----:B------:R-:W-:-:S02]  /*2440*/  SEL R26, R30, R17, P0 ;  /* 0x000000111e1a7207 */ /* 0x000fc40000000000 */
[----:B------:R-:W-:Y:S02]  /*2450*/  SEL R35, R17, R30, P0 ;  /* 0x0000001e11237207 */ /* 0x000fe40000000000 */
[----:B------:R-:W-:Y:S02]  /*2460*/  ISETP.GT.AND P0, PT, R27, RZ, PT ;  /* 0x000000ff1b00720c */ /* 0x000fe40003f04270 */
[----:B------:R-:W-:Y:S02]  /*2470*/  ISETP.GT.AND P2, PT, R24, RZ, PT ;  /* 0x000000ff1800720c */ /* 0x000fe40003f44270 */
[----:B------:R-:W-:Y:S02]  /*2480*/  SEL R15, R32, R19, P1 ;  /* 0x00000013200f7207 */ /* 0x000fe40000800000 */
[----:B------:R-:W-:Y:S02]  /*2490*/  SEL R41, R19, R32, P1 ;  /* 0x0000002013297207 */ /* 0x000fe40000800000 */
[----:B------:R-:W-:-:S02]  /*24a0*/  SEL R17, R44, R21, P1 ;  /* 0x000000152c117207 */ /* 0x000fc40000800000 */
[----:B------:R-:W-:Y:S02]  /*24b0*/  SEL R49, R21, R44, P1 ;  /* 0x0000002c15317207 */ /* 0x000fe40000800000 */
[----:B------:R-:W-:Y:S02]  /*24c0*/  ISETP.LT.AND P1, PT, R42, RZ, P0 ;  /* 0x000000ff2a00720c */ /* 0x000fe40000721270 */
[----:B------:R-:W-:Y:S02]  /*24d0*/  ISETP.GT.AND P0, PT, R6, RZ, PT ;  /* 0x000000ff0600720c */ /* 0x000fe40003f04270 */
        /* <DEDUP_REMOVED lines=8> */
[----:B------:R-:W-:-:S02]  /*2560*/  SEL R7, R7, R46, P1 ;  /* 0x0000002e07077207 */ /* 0x000fc40000800000 */
[----:B------:R-:W-:Y:S02]  /*2570*/  SEL R27, R27, R42, P1 ;  /* 0x0000002a1b1b7207 */ /* 0x000fe40000800000 */
[----:B------:R-:W-:Y:S02]  /*2580*/  SEL R25, R37, R4, P0 ;  /* 0x0000000425197207 */ /* 0x000fe40000000000 */
[----:B------:R-:W-:Y:S02]  /*2590*/  SEL R38, R4, R37, P0 ;  /* 0x0000002504267207 */ /* 0x000fe40000000000 */
[----:B------:R-:W-:Y:S02]  /*25a0*/  ISETP.GT.AND P2, PT, R14, RZ, PT ;  /* 0x000000ff0e00720c */ /* 0x000fe40003f44270 */
[----:B------:R-:W-:Y:S02]  /*25b0*/  ISETP.GT.AND P1, PT, R22, RZ, PT ;  /* 0x000000ff1600720c */ /* 0x000fe40003f24270 */
[----:B------:R-:W-:-:S02]  /*25c0*/  SEL R4, R43, R6, P0 ;  /* 0x000000062b047207 */ /* 0x000fc40000000000 */
[----:B------:R-:W-:Y:S02]  /*25d0*/  SEL R40, R6, R43, P0 ;  /* 0x0000002b06287207 */ /* 0x000fe40000000000 */
[----:B------:R-:W-:Y:S02]  /*25e0*/  ISETP.GT.AND P0, PT, R16, RZ, PT ;  /* 0x000000ff1000720c */ /* 0x000fe40003f04270 */
        /* <DEDUP_REMOVED lines=10> */
[----:B------:R-:W-:Y:S02]  /*2690*/  ISETP.GT.AND P2, PT, R10, RZ, PT ;  /* 0x000000ff0a00720c */ /* 0x000fe40003f44270 */
[----:B------:R-:W-:Y:S02]  /*26a0*/  SEL R39, R18, R39, P0 ;  /* 0x0000002712277207 */ /* 0x000fe40000000000 */
[----:B------:R-:W-:Y:S02]  /*26b0*/  SEL R14, R29, R22, P1 ;  /* 0x000000161d0e7207 */ /* 0x000fe40000800000 */
[----:B------:R-:W-:Y:S02]  /*26c0*/  SEL R45, R22, R29, P1 ;  /* 0x0000001d162d7207 */ /* 0x000fe40000800000 */
[----:B------:R-:W-:Y:S02]  /*26d0*/  SEL R18, R33, R16, P0 ;  /* 0x0000001021127207 */ /* 0x000fe40000000000 */
[----:B------:R-:W-:-:S02]  /*26e0*/  ISETP.GT.AND P1, PT, R26, RZ, PT ;  /* 0x000000ff1a00720c */ /* 0x000fc40003f24270 */
        /* <DEDUP_REMOVED lines=13> */
[----:B------:R-:W-:Y:S02]  /*27c0*/  ISETP.GT.AND P2, PT, R21, RZ, PT ;  /* 0x000000ff1500720c */ /* 0x000fe40003f44270 */
[----:B------:R-:W-:Y:S02]  /*27d0*/  SEL R26, R28, R15, P0 ;  /* 0x0000000f1c1a7207 */ /* 0x000fe40000000000 */
[----:B------:R-:W-:Y:S02]  /*27e0*/  SEL R34, R15, R28, P0 ;  /* 0x0000001c0f227207 */ /* 0x000fe40000000000 */
        /* <DEDUP_REMOVED lines=16> */
[----:B------:R-:W-:Y:S02]  /*28f0*/  ISETP.GT.AND P1, PT, R14, RZ, PT ;  /* 0x000000ff0e00720c */ /* 0x000fe40003f24270 */
[----:B------:R-:W-:Y:S02]  /*2900*/  SEL R19, R45, R4, P0 ;  /* 0x000000042d137207 */ /* 0x000fe40000000000 */
[----:B------:R-:W-:Y:S02]  /*2910*/  SEL R17, R36, R25, P0 ;  /* 0x0000001924117207 */ /* 0x000fe40000000000 */
        /* <DEDUP_REMOVED lines=9> */
[----:B------:R-:W-:Y:S01]  /*29b0*/  SEL R32, R8, R51, P2 ;  /* 0x0000003308207207 */ /* 0x000fe20001000000 */
[----:B------:R-:W-:Y:S01]  /*29c0*/  IMAD R51, R0, 0x44, R5 ;  /* 0x0000004400337824 */ /* 0x000fe200078e0205 */
        /* <DEDUP_REMOVED lines=17> */
[----:B------:R-:W-:Y:S02]  /*2ae0*/  ISETP.LT.AND P2, PT, R40, RZ, P0 ;  /* 0x000000ff2800720c */ /* 0x000fe40000741270 */
[----:B------:R-:W-:Y:S02]  /*2af0*/  ISETP.GT.AND P0, PT, R12, RZ, PT ;  /* 0x000000ff0c00720c */ /* 0x000fe40003f04270 */
        /* <DEDUP_REMOVED lines=121> */
[----:B------:R-:W-:-:S02]  /*3290*/  SEL R33, R21, R36, P0 ;  /* 0x0000002415217207 */ /* 0x000fc40000000000 */
[----:B------:R-:W-:Y:S02]  /*32a0*/  SEL R37, R22, R37, P0 ;  /* 0x0000002516257207 */ /* 0x000fe40000000000 */
[----:B------:R-:W-:Y:S02]  /*32b0*/  ISETP.GT.AND P0, PT, R29, RZ, PT ;  /* 0x000000ff1d00720c */ /* 0x000fe40003f04270 */
[----:B------:R-:W-:Y:S02]  /*32c0*/  SEL R23, R35, R12, P2 ;  /* 0x0000000c23177207 */ /* 0x000fe40001000000 */
[----:B------:R-:W-:Y:S02]  /*32d0*/  SEL R21, R40, R11, P2 ;  /* 0x0000000b28157207 */ /* 0x000fe40001000000 */
[----:B------:R-:W-:Y:S02]  /*32e0*/  SEL R39, R11, R40, P2 ;  /* 0x000000280b277207 */ /* 0x000fe40001000000 */
[----:B------:R-:W-:-:S02]  /*32f0*/  SEL R35, R12, R35, P2 ;  /* 0x000000230c237207 */ /* 0x000fc40001000000 */
[----:B------:R-:W-:Y:S02]  /*3300*/  ISETP.LT.AND P2, PT, R42, RZ, P0 ;  /* 0x000000ff2a00720c */ /* 0x000fe40000741270 */
[----:B------:R-:W-:Y:S02]  /*3310*/  ISETP.GT.AND P1, PT, R15, RZ, PT ;  /* 0x000000ff0f00720c */ /* 0x000fe40003f24270 */
[----:B------:R-:W-:Y:S02]  /*3320*/  ISETP.GT.AND P0, PT, R19, RZ, PT ;  /* 0x000000ff1300720c */ /* 0x000fe40003f04270 */
[----:B------:R-:W-:Y:S02]  /*3330*/  ISETP.LT.AND P1, PT, R34, RZ, P1 ;  /* 0x000000ff2200720c */ /* 0x000fe40000f21270 */
[----:B------:R-:W-:Y:S02]  /*3340*/  ISETP.LT.AND P3, PT, R46, RZ, P0 ;  /* 0x000000ff2e00720c */ /* 0x000fe40000761270 */
[----:B------:R-:W-:-:S02]  /*3350*/  ISETP.GT.AND P0, PT, R13, RZ, PT ;  /* 0x000000ff0d00720c */ /* 0x000fc40003f04270 */
[----:B------:R-:W-:Y:S02]  /*3360*/  SEL R12, R43, R24, P1 ;  /* 0x000000182b0c7207 */ /* 0x000fe40000800000 */
[----:B------:R-:W-:Y:S02]  /*3370*/  SEL R41, R24, R43, P1 ;  /* 0x0000002b18297207 */ /* 0x000fe40000800000 */
[----:B------:R-:W-:Y:S02]  /*3380*/  SEL R22, R34, R15, P1 ;  /* 0x0000000f22167207 */ /* 0x000fe40000800000 */
[----:B------:R-:W-:Y:S02]  /*3390*/  SEL R45, R15, R34, P1 ;  /* 0x000000220f2d7207 */ /* 0x000fe40000800000 */
[----:B------:R-:W-:Y:S02]  /*33a0*/  SEL R24, R9, R28, P2 ;  /* 0x0000001c09187207 */ /* 0x000fe40001000000 */
[----:B------:R-:W-:-:S02]  /*33b0*/  SEL R44, R28, R9, P2 ;  /* 0x000000091c2c7207 */ /* 0x000fc40001000000 */
[----:B------:R-:W-:Y:S02]  /*33c0*/  ISETP.LT.AND P0, PT, R32, RZ, P0 ;  /* 0x000000ff2000720c */ /* 0x000fe40000701270 */
[----:B------:R-:W-:Y:S02]  /*33d0*/  ISETP.GT.AND P1, PT, R17, RZ, PT ;  /* 0x000000ff1100720c */ /* 0x000fe40003f24270 */
[----:B------:R-:W-:Y:S02]  /*33e0*/  SEL R28, R42, R29, P2 ;  /* 0x0000001d2a1c7207 */ /* 0x000fe40001000000 */
[----:B------:R-:W-:Y:S02]  /*33f0*/  SEL R42, R29, R42, P2 ;  /* 0x0000002a1d2a7207 */ /* 0x000fe40001000000 */
        /* <DEDUP_REMOVED lines=28> */
[----:B------:R-:W-:Y:S02]  /*35c0*/  ISETP.GT.AND P2, PT, R23, RZ, PT ;  /* 0x000000ff1700720c */ /* 0x000fe40003f44270 */
[----:B------:R-:W-:Y:S02]  /*35d0*/  SEL R10, R41, R18, P0 ;  /* 0x00000012290a7207 */ /* 0x000fe40000000000 */
[----:B------:R-:W-:Y:S02]  /*35e0*/  SEL R46, R18, R41, P0 ;  /* 0x00000029122e7207 */ /* 0x000fe40000000000 */
[----:B------:R-:W-:-:S02]  /*35f0*/  SEL R45, R20, R45, P0 ;  /* 0x0000002d142d7207 */ /* 0x000fc40000000000 */
[----:B------:R-:W-:Y:S02]  /*3600*/  ISETP.GT.AND P0, PT, R22, RZ, PT ;  /* 0x000000ff1600720c */ /* 0x000fe40003f04270 */
[----:B------:R-:W-:Y:S02]  /*3610*/  ISETP.GT.AND P1, PT, R27, RZ, PT ;  /* 0x000000ff1b00720c */ /* 0x000fe40003f24270 */
[----:B------:R-:W-:Y:S02]  /*3620*/  ISETP.LT.AND P2, PT, R42, RZ, P2 ;  /* 0x000000ff2a00720c */ /* 0x000fe40001741270 */
[----:B------:R-:W-:Y:S02]  /*3630*/  ISETP.LT.AND P0, PT, R47, RZ, P0 ;  /* 0x000000ff2f00720c */ /* 0x000fe40000701270 */
[----:B------:R-:W-:Y:S02]  /*3640*/  ISETP.LT.AND P3, PT, R40, RZ, P1 ;  /* 0x000000ff2800720c */ /* 0x000fe40000f61270 */
[----:B------:R-:W-:-:S02]  /*3650*/  SEL R17, R44, R21, P2 ;  /* 0x000000152c117207 */ /* 0x000fc40001000000 */
[----:B------:R-:W-:Y:S02]  /*3660*/  SEL R35, R21, R44, P2 ;  /* 0x0000002c15237207 */ /* 0x000fe40001000000 */
[----:B------:R-:W-:Y:S02]  /*3670*/  ISETP.GT.AND P1, PT, R28, RZ, PT ;  /* 0x000000ff1c00720c */ /* 0x000fe40003f24270 */
[----:B------:R-:W-:Y:S02]  /*3680*/  SEL R21, R42, R23, P2 ;  /* 0x000000172a157207 */ /* 0x000fe40001000000 */
[----:B------:R-:W-:Y:S02]  /*3690*/  SEL R18, R43, R12, P0 ;  /* 0x0000000c2b127207 */ /* 0x000fe40000000000 */
[----:B------:R-:W-:Y:S02]  /*36a0*/  SEL R42, R23, R42, P2 ;  /* 0x0000002a172a7207 */ /* 0x000fe40001000000 */
[----:B------:R-:W-:-:S02]  /*36b0*/  SEL R43, R12, R43, P0 ;  /* 0x0000002b0c2b7207 */ /* 0x000fc40000000000 */
[----:B------:R-:W-:Y:S02]  /*36c0*/  ISETP.GT.AND P2, PT, R29, RZ, PT ;  /* 0x000000ff1d00720c */ /* 0x000fe40003f44270 */
[----:B------:R-:W-:Y:S02]  /*36d0*/  SEL R12, R47, R22, P0 ;  /* 0x000000162f0c7207 */ /* 0x000fe40000000000 */
[----:B------:R-:W-:Y:S02]  /*36e0*/  ISETP.LT.AND P1, PT, R49, RZ, P1 ;  /* 0x000000ff3100720c */ /* 0x000fe40000f21270 */
[----:B------:R-:W-:Y:S02]  /*36f0*/  SEL R47, R22, R47, P0 ;  /* 0x0000002f162f7207 */ /* 0x000fe40000000000 */
[----:B------:R-:W-:Y:S02]  /*3700*/  ISETP.GT.AND P0, PT, R19, RZ, PT ;  /* 0x000000ff1300720c */ /* 0x000fe40003f04270 */
[----:B------:R-:W-:-:S02]  /*3710*/  SEL R4, R38, R7, P3 ;  /* 0x0000000726047207 */ /* 0x000fc40001800000 */
[----:B------:R-:W-:Y:S02]  /*3720*/  SEL R7, R7, R38, P3 ;  /* 0x0000002607077207 */ /* 0x000fe40001800000 */
[----:B------:R-:W-:Y:S02]  /*3730*/  ISETP.LT.AND P2, PT, R48, RZ, P2 ;  /* 0x000000ff3000720c */ /* 0x000fe40001741270 */
        /* <DEDUP_REMOVED lines=33> */
[----:B------:R-:W-:-:S02]  /*3950*/  SEL R10, R10, R43, P0 ;  /* 0x0000002b0a0a7207 */ /* 0x000fc40000000000 */
[----:B------:R-:W-:Y:S02]  /*3960*/  SEL R47, R16, R47, P0 ;  /* 0x0000002f102f7207 */ /* 0x000fe40000000000 */
[----:B------:R-:W-:Y:S02]  /*3970*/  ISETP.GT.AND P0, PT, R38, RZ, PT ;  /* 0x000000ff2600720c */ /* 0x000fe40003f04270 */
        /* <DEDUP_REMOVED lines=37> */
[----:B------:R-:W-:Y:S02]  /*3bd0*/  SEL R8, R35, R34, P2 ;  /* 0x0000002223087207 */ /* 0x000fe40001000000 */
[----:B------:R-:W-:-:S07]  /*3be0*/  SEL R42, R42, R37, P2 ;  /* 0x000000252a2a7207 */ /* 0x000fce0001000000 */
.L_x_203:
[----:B------:R-:W-:Y:S01]  /*3bf0*/  UIADD3 UR5, UPT, UPT, -UR4, URZ, URZ ;  /* 0x000000ff04057290 */ /* 0x000fe2000fffe1ff */
[----:B------:R-:W-:Y:S05]  /*3c00*/  BAR.SYNC.DEFER_BLOCKING 0x0 ;  /* 0x0000000000007b1d */ /* 0x000fea0000010000 */
[----:B---3--:R-:W-:Y:S01]  /*3c10*/  LOP3.LUT R5, R0, UR5, RZ, 0xc0, !PT ;  /* 0x0000000500057c12 */ /* 0x008fe2000f8ec0ff */
[----:B------:R-:W-:Y:S01]  /*3c20*/  USHF.R.U32.HI UR5, URZ, 0x1, UR4 ;  /* 0x00000001ff057899 */ /* 0x000fe20008011604 */
[----:B------:R-:W-:Y:S03]  /*3c30*/  BSSY.RECONVERGENT B0, `(.L_x_166) ;  /* 0x0000039000007945 */ /* 0x000fe60003800200 */
[----:B------:R-:W-:-:S02]  /*3c40*/  IMAD R5, R5, 0x11, RZ ;  /* 0x0000001105057824 */ /* 0x000fc400078e02ff */
[----:B------:R-:W-:Y:S01]  /*3c50*/  IMAD.U32 R49, RZ, RZ, UR5 ;  /* 0x00000005ff317e24 */ /* 0x000fe2000f8e00ff */
[----:B------:R-:W-:Y:S02]  /*3c60*/  UIADD3 UR5, UPT, UPT, UR4, -0x1, URZ ;  /* 0xffffffff04057890 */ /* 0x000fe4000fffe0ff */
[----:B------:R-:W-:-:S04]  /*3c70*/  VIMNMX.U32 R5, PT, PT, R5, 0x1100, PT ;  /* 0x0000110005057848 */ /* 0x000fc80003fe0000 */
[----:B------:R-:W-:Y:S01]  /*3c80*/  LOP3.LUT R34, R0, UR5, RZ, 0xc0, !PT ;  /* 0x0000000500227c12 */ /* 0x000fe2000f8ec0ff */
[----:B------:R-:W-:-:S04]  /*3c90*/  IMAD R48, R49, 0x11, R5 ;  /* 0x0000001131307824 */ /* 0x000fc800078e0205 */
[----:B------:R-:W-:Y:S01]  /*3ca0*/  IMAD R34, R34, 0x11, RZ ;  /* 0x0000001122227824 */ /* 0x000fe200078e02ff */
[----:B------:R-:W-:Y:S01]  /*3cb0*/  VIMNMX.U32 R48, PT, PT, R48, 0x1100, PT ;  /* 0x0000110030307848 */ /* 0x000fe20003fe0000 */
[----:B0-----:R0:W-:Y:S03]  /*3cc0*/  STS [R51], R33 ;  /* 0x0000002133007388 */ /* 0x0011e60000000800 */
[----:B------:R-:W-:Y:S01]  /*3cd0*/  VIMNMX.U32 R35, PT, PT, R34, 0x1100, PT ;  /* 0x0000110022237848 */ /* 0x000fe20003fe0000 */
[----:B------:R-:W-:Y:S01]  /*3ce0*/  IMAD R49, R49, 0x11, R48 ;  /* 0x0000001131317824 */ /* 0x000fe200078e0230 */
[----:B------:R1:W-:Y:S04]  /*3cf0*/  STS [R51+0x4], R6 ;  /* 0x0000040633007388 */ /* 0x0003e80000000800 */
[----:B------:R-:W-:Y:S01]  /*3d00*/  VIMNMX.U32 R49, PT, PT, R49, 0x1100, PT ;  /* 0x0000110031317848 */ /* 0x000fe20003fe0000 */
[----:B------:R1:W-:Y:S01]  /*3d10*/  STS [R51+0x8], R29 ;  /* 0x0000081d33007388 */ /* 0x0003e20000000800 */
[----:B0-----:R-:W-:-:S03]  /*3d20*/  VIADDMNMX R33, R48, -R5, R35, PT ;  /* 0x8000000530217246 */ /* 0x001fc60003800123 */
[----:B------:R-:W-:Y:S01]  /*3d30*/  IMAD.IADD R34, R49, 0x1, -R48 ;  /* 0x0000000131227824 */ /* 0x000fe200078e0a30 */
[----:B------:R1:W-:Y:S04]  /*3d40*/  STS [R51+0xc], R30 ;  /* 0x00000c1e33007388 */ /* 0x0003e80000000800 */
[C---:B------:R-:W-:Y:S01]  /*3d50*/  ISETP.GE.AND P0, PT, R35.reuse, R34, PT ;  /* 0x000000222300720c */ /* 0x040fe20003f06270 */
[----:B------:R-:W-:Y:S01]  /*3d60*/  IMAD.IADD R34, R35, 0x1, -R34 ;  /* 0x0000000123227824 */ /* 0x000fe200078e0a22 */
[----:B------:R1:W-:Y:S04]  /*3d70*/  STS [R51+0x10], R25 ;  /* 0x0000101933007388 */ /* 0x0003e80000000800 */
[----:B------:R-:W-:Y:S01]  /*3d80*/  SEL R34, R34, RZ, P0 ;  /* 0x000000ff22227207 */ /* 0x000fe20000000000 */
[----:B------:R1:W-:Y:S03]  /*3d90*/  STS [R51+0x14], R26 ;  /* 0x0000141a33007388 */ /* 0x0003e60000000800 */
[----:B------:R-:W-:Y:S01]  /*3da0*/  ISETP.GE.AND P0, PT, R34, R33, PT ;  /* 0x000000212200720c */ /* 0x000fe20003f06270 */
        /* <DEDUP_REMOVED lines=12> */
[----:B------:R-:W-:Y:S05]  /*3e70*/  @P0 BRA `(.L_x_167) ;  /* 0x0000000000500947 */ /* 0x000fea0003800000 */
[----:B-1----:R-:W0:Y:S01]  /*3e80*/  S2R R13, SR_CgaCtaId ;  /* 0x00000000000d7919 */ /* 0x002e220000008800 */
[----:B------:R-:W-:Y:S01]  /*3e90*/  MOV R6, 0x400 ;  /* 0x0000040000067802 */ /* 0x000fe20000000f00 */
[----:B------:R-:W-:-:S03]  /*3ea0*/  IMAD.IADD R18, R35, 0x1, R48 ;  /* 0x0000000123127824 */ /* 0x000fc600078e0230 */
[----:B0-----:R-:W-:-:S07]  /*3eb0*/  LEA R17, R13, R6, 0x18 ;  /* 0x000000060d117211 */ /* 0x001fce00078ec0ff */
.L_x_168:
[----:B------:R-:W-:-:S05]  /*3ec0*/  IMAD.IADD R6, R33, 0x1, -R34 ;  /* 0x0000000121067824 */ /* 0x000fca00078e0a22 */
[----:B------:R-:W-:-:S04]  /*3ed0*/  LEA.HI R13, R6, R6, RZ, 0x1 ;  /* 0x00000006060d7211 */ /* 0x000fc800078f08ff */
[----:B------:R-:W-:-:S04]  /*3ee0*/  LEA.HI.SX32 R6, R13, R34, 0x1f ;  /* 0x000000220d067211 */ /* 0x000fc800078ffaff */
[----:B------:R-:W-:Y:S01]  /*3ef0*/  LOP3.LUT R13, RZ, R6, RZ, 0x33, !PT ;  /* 0x00000006ff0d7212 */ /* 0x000fe200078e33ff */
[----:B------:R-:W-:-:S04]  /*3f00*/  IMAD.IADD R12, R5, 0x1, R6 ;  /* 0x00000001050c7824 */ /* 0x000fc800078e0206 */
[----:B------:R-:W-:Y:S02]  /*3f10*/  IMAD R12, R12, 0x4, R17 ;  /* 0x000000040c0c7824 */ /* 0x000fe400078e0211 */
[----:B------:R-:W-:-:S04]  /*3f20*/  IMAD.IADD R13, R18, 0x1, R13 ;  /* 0x00000001120d7824 */ /* 0x000fc800078e020d */
[----:B------:R-:W-:Y:S01]  /*3f30*/  IMAD R13, R13, 0x4, R17 ;  /* 0x000000040d0d7824 */ /* 0x000fe200078e0211 */
[----:B------:R-:W0:Y:S05]  /*3f40*/  LDS R12, [R12] ;  /* 0x000000000c0c7984 */ /* 0x000e2a0000000800 */
[----:B------:R-:W1:Y:S01]  /*3f50*/  LDS R13, [R13] ;  /* 0x000000000d0d7984 */ /* 0x000e620000000800 */
[----:B0-----:R-:W-:-:S04]  /*3f60*/  ISETP.GT.AND P0, PT, R12, RZ, PT ;  /* 0x000000ff0c00720c */ /* 0x001fc80003f04270 */
[----:B-1----:R-:W-:-:S04]  /*3f70*/  ISETP.LT.AND P0, PT, R13, RZ, P0 ;  /* 0x000000ff0d00720c */ /* 0x002fc80000701270 */
[----:B------:R-:W-:-:S09]  /*3f80*/  SEL R33, R33, R6, P0 ;  /* 0x0000000621217207 */ /* 0x000fd20000000000 */
[----:B------:R-:W-:-:S05]  /*3f90*/  @P0 VIADD R34, R6, 0x1 ;  /* 0x0000000106220836 */ /* 0x000fca0000000000 */
[----:B------:R-:W-:-:S13]  /*3fa0*/  ISETP.GE.AND P0, PT, R34, R33, PT ;  /* 0x000000212200720c */ /* 0x000fda0003f06270 */
[----:B------:R-:W-:Y:S05]  /*3fb0*/  @!P0 BRA `(.L_x_168) ;  /* 0xfffffffc00c08947 */ /* 0x000fea000383ffff */
.L_x_167:
[----:B------:R-:W-:Y:S05]  /*3fc0*/  BSYNC.RECONVERGENT B0 ;  /* 0x0000000000007941 */ /* 0x000fea0003800200 */
.L_x_166:
[----:B------:R-:W0:Y:S01]  /*3fd0*/  S2UR UR6, SR_CgaCtaId ;  /* 0x00000000000679c3 */ /* 0x000e220000008800 */
[----:B------:R-:W-:Y:S01]  /*3fe0*/  UMOV UR5, 0x400 ;  /* 0x0000040000057882 */ /* 0x000fe20000000000 */
[----:B------:R-:W-:Y:S01]  /*3ff0*/  IMAD.IADD R45, R5, 0x1, R34 ;  /* 0x00000001052d7824 */ /* 0x000fe200078e0222 */
[----:B-1----:R-:W-:Y:S01]  /*4000*/  IADD3 R18, PT, PT, -R34, R48, R35 ;  /* 0x0000003022127210 */ /* 0x002fe20007ffe123 */
[----:B------:R-:W-:Y:S01]  /*4010*/  BSSY.RECONVERGENT B0, `(.L_x_169) ;  /* 0x000000d000007945 */ /* 0x000fe20003800200 */
[----:B------:R-:W-:Y:S02]  /*4020*/  PLOP3.LUT P3, PT, PT, PT, PT, 0x8, 0x80 ;  /* 0x000000000080781c */ /* 0x000fe40003f6e170 */
[----:B------:R-:W-:Y:S01]  /*4030*/  ISETP.GE.AND P0, PT, R18, R49, PT ;  /* 0x000000311200720c */ /* 0x000fe20003f06270 */
[----:B0-----:R-:W-:-:S06]  /*4040*/  ULEA UR5, UR6, UR5, 0x18 ;  /* 0x0000000506057291 */ /* 0x001fcc000f8ec0ff */
[----:B------:R-:W-:Y:S02]  /*4050*/  LEA R5, R45, UR5, 0x2 ;  /* 0x000000052d057c11 */ /* 0x000fe4000f8e10ff */
[----:B------:R-:W-:-:S03]  /*4060*/  LEA R6, R18, UR5, 0x2 ;  /* 0x0000000512067c11 */ /* 0x000fc6000f8e10ff */
[----:B------:R0:W1:Y:S04]  /*4070*/  LDS R47, [R5] ;  /* 0x00000000052f7984 */ /* 0x0000680000000800 */
[----:B------:R0:W2:Y:S01]  /*4080*/  LDS R46, [R6] ;  /* 0x00000000062e7984 */ /* 0x0000a20000000800 */
[----:B------:R-:W-:Y:S05]  /*4090*/  @P0 BRA `(.L_x_170) ;  /* 0x0000000000100947 */ /* 0x000fea0003800000 */
[----:B------:R-:W-:Y:S02]  /*40a0*/  ISETP.GE.AND P0, PT, R45, R48, PT ;  /* 0x000000302d00720c */ /* 0x000fe40003f06270 */
[----:B------:R-:W-:-:S11]  /*40b0*/  PLOP3.LUT P3, PT, PT, PT, PT, 0x80, 0x8 ;  /* 0x000000000008781c */ /* 0x000fd60003f6f070 */
[----:B-1----:R-:W-:-:S04]  /*40c0*/  @!P0 ISETP.GE.AND P1, PT, R47, 0x1, PT ;  /* 0x000000012f00880c */ /* 0x002fc80003f26270 */
[----:B--2---:R-:W-:-:S13]  /*40d0*/  @!P0 ISETP.GT.OR P3, PT, R46, -0x1, !P1 ;  /* 0xffffffff2e00880c */ /* 0x004fda0004f64670 */
.L_x_170:
[----:B------:R-:W-:Y:S05]  /*40e0*/  BSYNC.RECONVERGENT B0 ;  /* 0x0000000000007941 */ /* 0x000fea0003800200 */
.L_x_169:
[----:B-12---:R-:W-:Y:S01]  /*40f0*/  SEL R33, R46, R47, P3 ;  /* 0x0000002f2e217207 */ /* 0x006fe20001800000 */
[----:B------:R-:W-:Y:S01]  /*4100*/  VIADD R44, R18, 0x1 ;  /* 0x00000001122c7836 */ /* 0x000fe20000000000 */
[----:B------:R1:W2:Y:S01]  /*4110*/  @P3 LDS R46, [R6+0x4] ;  /* 0x00000400062e3984 */ /* 0x0002a20000000800 */
[----:B------:R-:W-:Y:S01]  /*4120*/  @!P3 IMAD.MOV R44, RZ, RZ, R18 ;  /* 0x000000ffff2cb224 */ /* 0x000fe200078e0212 */
[----:B------:R-:W-:Y:S01]  /*4130*/  BSSY.RECONVERGENT B0, `(.L_x_171) ;  /* 0x000000d000007945 */ /* 0x000fe20003800200 */
[----:B------:R-:W-:Y:S01]  /*4140*/  VIADD R17, R45, 0x1 ;  /* 0x000000012d117836 */ /* 0x000fe20000000000 */
[----:B------:R1:W3:Y:S01]  /*4150*/  @!P3 LDS R47, [R5+0x4] ;  /* 0x00000400052fb984 */ /* 0x0002e20000000800 */
[----:B------:R-:W-:Y:S01]  /*4160*/  @P3 IMAD.MOV R17, RZ, RZ, R45 ;  /* 0x000000ffff113224 */ /* 0x000fe200078e022d */
[C---:B------:R-:W-:Y:S01]  /*4170*/  ISETP.GE.AND P0, PT, R44.reuse, R49, PT ;  /* 0x000000312c00720c */ /* 0x040fe20003f06270 */
[----:B------:R-:W-:Y:S01]  /*4180*/  VIADD R12, R44, 0x1 ;  /* 0x000000012c0c7836 */ /* 0x000fe20000000000 */
[----:B------:R-:W-:Y:S01]  /*4190*/  PLOP3.LUT P5, PT, PT, PT, PT, 0x8, 0x80 ;  /* 0x000000000080781c */ /* 0x000fe20003fae170 */
[----:B------:R-:W-:-:S10]  /*41a0*/  VIADD R43, R17, 0x1 ;  /* 0x00000001112b7836 */ /* 0x000fd40000000000 */
[----:B------:R-:W-:Y:S05]  /*41b0*/  @P0 BRA `(.L_x_172) ;  /* 0x0000000000100947 */ /* 0x000fea0003800000 */
[----:B------:R-:W-:Y:S02]  /*41c0*/  ISETP.GE.AND P0, PT, R17, R48, PT ;  /* 0x000000301100720c */ /* 0x000fe40003f06270 */
[----:B------:R-:W-:-:S11]  /*41d0*/  PLOP3.LUT P5, PT, PT, PT, PT, 0x80, 0x8 ;  /* 0x000000000008781c */ /* 0x000fd60003faf070 */
[----:B---3--:R-:W-:-:S04]  /*41e0*/  @!P0 ISETP.GE.AND P1, PT, R47, 0x1, PT ;  /* 0x000000012f00880c */ /* 0x008fc80003f26270 */
[----:B--2---:R-:W-:-:S13]  /*41f0*/  @!P0 ISETP.GT.OR P5, PT, R46, -0x1, !P1 ;  /* 0xffffffff2e00880c */ /* 0x004fda0004fa4670 */
.L_x_172:
[----:B------:R-:W-:Y:S05]  /*4200*/  BSYNC.RECONVERGENT B0 ;  /* 0x0000000000007941 */ /* 0x000fea0003800200 */
.L_x_171:
[----:B------:R-:W-:Y:S01]  /*4210*/  @P5 IMAD.MOV R43, RZ, RZ, R17 ;  /* 0x000000ffff2b5224 */ /* 0x000fe200078e0211 */
[----:B0123--:R-:W-:Y:S01]  /*4220*/  SEL R6, R46, R47, P5 ;  /* 0x0000002f2e067207 */ /* 0x00ffe20002800000 */
        /* <DEDUP_REMOVED lines=15> */
.L_x_174:
[----:B------:R-:W-:Y:S05]  /*4320*/  BSYNC.RECONVERGENT B0 ;  /* 0x0000000000007941 */ /* 0x000fea0003800200 */
.L_x_173:
        /* <DEDUP_REMOVED lines=17> */
.L_x_176:
[----:B------:R-:W-:Y:S05]  /*4440*/  BSYNC.RECONVERGENT B0 ;  /* 0x0000000000007941 */ /* 0x000fea0003800200 */
.L_x_175:
[----:B------:R-:W-:Y:S01]  /*4450*/  @P0 IMAD.MOV R37, RZ, RZ, R35 ;  /* 0x000000ffff250224 */ /* 0x000fe200078e0223 */
[----:B-12---:R-:W-:Y:S01]  /*4460*/  SEL R30, R46, R47, P0 ;  /* 0x0000002f2e1e7207 */ /* 0x006fe20000000000 */
[----:B------:R-:W-:Y:S01]  /*4470*/  @!P0 IMAD.MOV R34, RZ, RZ, R40 ;  /* 0x000000ffff228224 */ /* 0x000fe200078e0228 */
[----:B------:R-:W-:Y:S01]  /*4480*/  PLOP3.LUT P2, PT, PT, PT, PT, 0x8, 0x80 ;  /* 0x000000000080781c */ /* 0x000fe20003f4e170 */
[----:B------:R-:W-:Y:S01]  /*4490*/  BSSY.RECONVERGENT B0, `(.L_x_177) ;  /* 0x000000f000007945 */ /* 0x000fe20003800200 */
[C---:B------:R-:W-:Y:S01]  /*44a0*/  @!P0 LEA R5, R37.reuse, UR5, 0x2 ;  /* 0x0000000525058c11 */ /* 0x040fe2000f8e10ff */
[C---:B------:R-:W-:Y:S01]  /*44b0*/  VIADD R36, R34.reuse, 0x1 ;  /* 0x0000000122247836 */ /* 0x040fe20000000000 */
[C---:B------:R-:W-:Y:S01]  /*44c0*/  @P0 LEA R21, R34.reuse, UR5, 0x2 ;  /* 0x0000000522150c11 */ /* 0x040fe2000f8e10ff */
[----:B------:R-:W-:Y:S01]  /*44d0*/  VIADD R13, R37, 0x1 ;  /* 0x00000001250d7836 */ /* 0x000fe20000000000 */
[----:B------:R-:W-:Y:S01]  /*44e0*/  ISETP.GE.AND P1, PT, R34, R49, PT ;  /* 0x000000312200720c */ /* 0x000fe20003f26270 */
[----:B------:R0:W1:Y:S01]  /*44f0*/  @!P0 LDS R47, [R5] ;  /* 0x00000000052f8984 */ /* 0x0000620000000800 */
[----:B------:R-:W-:-:S03]  /*4500*/  P2R R38, PR, RZ, 0x4 ;  /* 0x00000004ff267803 */ /* 0x000fc60000000000 */
[----:B------:R0:W2:Y:S08]  /*4510*/  @P0 LDS R46, [R21] ;  /* 0x00000000152e0984 */ /* 0x0000b00000000800 */
[----:B0-----:R-:W-:Y:S05]  /*4520*/  @P1 BRA `(.L_x_178) ;  /* 0x0000000000141947 */ /* 0x001fea0003800000 */
[----:B------:R-:W-:Y:S02]  /*4530*/  ISETP.GE.AND P1, PT, R37, R48, PT ;  /* 0x000000302500720c */ /* 0x000fe40003f26270 */
[----:B------:R-:W-:-:S11]  /*4540*/  PLOP3.LUT P6, PT, PT, PT, PT, 0x80, 0x8 ;  /* 0x000000000008781c */ /* 0x000fd60003fcf070 */
[----:B-1----:R-:W-:-:S04]  /*4550*/  @!P1 ISETP.GE.AND P2, PT, R47, 0x1, PT ;  /* 0x000000012f00980c */ /* 0x002fc80003f46270 */
[----:B--2---:R-:W-:-:S04]  /*4560*/  @!P1 ISETP.GT.OR P6, PT, R46, -0x1, !P2 ;  /* 0xffffffff2e00980c */ /* 0x004fc800057c4670 */
[----:B------:R-:W-:-:S09]  /*4570*/  P2R R38, PR, RZ, 0x40 ;  /* 0x00000040ff267803 */ /* 0x000fd20000000000 */
.L_x_178:
[----:B------:R-:W-:Y:S05]  /*4580*/  BSYNC.RECONVERGENT B0 ;  /* 0x0000000000007941 */ /* 0x000fea0003800200 */
.L_x_177:
[----:B------:R-:W-:Y:S01]  /*4590*/  ISETP.NE.AND P1, PT, R38, RZ, PT ;  /* 0x000000ff2600720c */ /* 0x000fe20003f25270 */
[----:B------:R-:W-:Y:S03]  /*45a0*/  BSSY.RECONVERGENT B0, `(.L_x_179) ;  /* 0x000000f000007945 */ /* 0x000fe60003800200 */
[----:B-12---:R-:W-:-:S09]  /*45b0*/  SEL R25, R46, R47, P1 ;  /* 0x0000002f2e197207 */ /* 0x006fd20000800000 */
        /* <DEDUP_REMOVED lines=13> */
.L_x_180:
[----:B------:R-:W-:Y:S05]  /*4690*/  BSYNC.RECONVERGENT B0 ;  /* 0x0000000000007941 */ /* 0x000fea0003800200 */
.L_x_179:
[----:B0-----:R-:W-:Y:S01]  /*46a0*/  VIADD R5, R13, 0x1 ;  /* 0x000000010d057836 */ /* 0x001fe20000000000 */
[----:B-12---:R-:W-:Y:S01]  /*46b0*/  SEL R26, R46, R47, P1 ;  /* 0x0000002f2e1a7207 */ /* 0x006fe20000800000 */
[----:B------:R-:W-:Y:S01]  /*46c0*/  VIADD R56, R36, 0x1 ;  /* 0x0000000124387836 */ /* 0x000fe20000000000 */
[----:B------:R-:W-:Y:S01]  /*46d0*/  BSSY.RECONVERGENT B0, `(.L_x_181) ;  /* 0x0000010000007945 */ /* 0x000fe20003800200 */
[----:B------:R-:W-:Y:S01]  /*46e0*/  @P1 IMAD.MOV R5, RZ, RZ, R13 ;  /* 0x000000ffff051224 */ /* 0x000fe200078e020d */
[----:B------:R-:W-:Y:S01]  /*46f0*/  PLOP3.LUT P2, PT, PT, PT, PT, 0x8, 0x80 ;  /* 0x000000000080781c */ /* 0x000fe20003f4e170 */
[----:B------:R-:W-:-:S03]  /*4700*/  @!P1 IMAD.MOV R56, RZ, RZ, R36 ;  /* 0x000000ffff389224 */ /* 0x000fc600078e0224 */
[----:B------:R-:W-:Y:S02]  /*4710*/  @!P1 LEA R21, R5, UR5, 0x2 ;  /* 0x0000000505159c11 */ /* 0x000fe4000f8e10ff */
[C---:B------:R-:W-:Y:S02]  /*4720*/  @P1 LEA R22, R56.reuse, UR5, 0x2 ;  /* 0x0000000538161c11 */ /* 0x040fe4000f8e10ff */
[----:B------:R-:W-:Y:S01]  /*4730*/  ISETP.GE.AND P6, PT, R56, R49, PT ;  /* 0x000000313800720c */ /* 0x000fe20003fc6270 */
        /* <DEDUP_REMOVED lines=9> */
.L_x_182:
[----:B------:R-:W-:Y:S05]  /*47d0*/  BSYNC.RECONVERGENT B0 ;  /* 0x0000000000007941 */ /* 0x000fea0003800200 */
.L_x_181:
        /* <DEDUP_REMOVED lines=20> */
.L_x_184:
[----:B------:R-:W-:Y:S05]  /*4920*/  BSYNC.RECONVERGENT B0 ;  /* 0x0000000000007941 */ /* 0x000fea0003800200 */
.L_x_183:
        /* <DEDUP_REMOVED lines=20> */
.L_x_186:
[----:B------:R-:W-:Y:S05]  /*4a70*/  BSYNC.RECONVERGENT B0 ;  /* 0x0000000000007941 */ /* 0x000fea0003800200 */
.L_x_185:
        /* <DEDUP_REMOVED lines=20> */
.L_x_188:
[----:B------:R-:W-:Y:S05]  /*4bc0*/  BSYNC.RECONVERGENT B0 ;  /* 0x0000000000007941 */ /* 0x000fea0003800200 */
.L_x_187:
        /* <DEDUP_REMOVED lines=20> */
.L_x_190:
[----:B------:R-:W-:Y:S05]  /*4d10*/  BSYNC.RECONVERGENT B0 ;  /* 0x0000000000007941 */ /* 0x000fea0003800200 */
.L_x_189:
[----:B------:R-:W-:Y:S01]  /*4d20*/  ISETP.NE.AND P6, PT, R38, RZ, PT ;  /* 0x000000ff2600720c */ /* 0x000fe20003fc5270 */
[----:B------:R-:W-:Y:S01]  /*4d30*/  VIADD R39, R42, 0x1 ;  /* 0x000000012a277836 */ /* 0x000fe20000000000 */
[----:B-12---:R-:W-:Y:S01]  /*4d40*/  SEL R12, R46, R47, P0 ;  /* 0x0000002f2e0c7207 */ /* 0x006fe20000000000 */
[----:B------:R-:W-:Y:S01]  /*4d50*/  VIADD R38, R41, 0x1 ;  /* 0x0000000129267836 */ /* 0x000fe20000000000 */
[----:B------:R-:W-:Y:S01]  /*4d60*/  SEL R37, R34, R37, P6 ;  /* 0x0000002522257207 */ /* 0x000fe20003000000 */
[----:B------:R-:W-:Y:S01]  /*4d70*/  @P0 IMAD.MOV R39, RZ, RZ, R42 ;  /* 0x000000ffff270224 */ /* 0x000fe200078e022a */
[----:B------:R-:W-:Y:S01]  /*4d80*/  BSSY.RECONVERGENT B0, `(.L_x_191) ;  /* 0x0000010000007945 */ /* 0x000fe20003800200 */
[----:B------:R-:W-:Y:S01]  /*4d90*/  @!P0 IMAD.MOV R38, RZ, RZ, R41 ;  /* 0x000000ffff268224 */ /* 0x000fe200078e0229 */
[----:B------:R-:W-:Y:S02]  /*4da0*/  SEL R36, R36, R13, P1 ;  /* 0x0000000d24247207 */ /* 0x000fe40000800000 */
[----:B------:R-:W-:-:S02]  /*4db0*/  @!P0 LEA R35, R39, UR5, 0x2 ;  /* 0x0000000527238c11 */ /* 0x000fc4000f8e10ff */
[C---:B------:R-:W-:Y:S02]  /*4dc0*/  @P0 LEA R58, R38.reuse, UR5, 0x2 ;  /* 0x00000005263a0c11 */ /* 0x040fe4000f8e10ff */
[----:B------:R-:W-:Y:S01]  /*4dd0*/  ISETP.GE.AND P6, PT, R38, R49, PT ;  /* 0x000000312600720c */ /* 0x000fe20003fc6270 */
        /* <DEDUP_REMOVED lines=10> */
.L_x_192:
[----:B------:R-:W-:Y:S05]  /*4e80*/  BSYNC.RECONVERGENT B0 ;  /* 0x0000000000007941 */ /* 0x000fea0003800200 */
.L_x_191:
[----:B------:R-:W-:Y:S01]  /*4e90*/  VIADD R35, R39, 0x1 ;  /* 0x0000000127237836 */ /* 0x000fe20000000000 */
[----:B-12---:R-:W-:Y:S01]  /*4ea0*/  SEL R13, R46, R47, P1 ;  /* 0x0000002f2e0d7207 */ /* 0x006fe20000800000 */
[----:B------:R-:W-:Y:S01]  /*4eb0*/  VIADD R34, R38, 0x1 ;  /* 0x0000000126227836 */ /* 0x000fe20000000000 */
[----:B------:R-:W-:Y:S01]  /*4ec0*/  BSSY.RECONVERGENT B0, `(.L_x_193) ;  /* 0x0000012000007945 */ /* 0x000fe20003800200 */
[----:B------:R-:W-:Y:S01]  /*4ed0*/  @P1 IMAD.MOV R35, RZ, RZ, R39 ;  /* 0x000000ffff231224 */ /* 0x000fe200078e0227 */
[----:B------:R-:W-:Y:S01]  /*4ee0*/  SEL R50, R50, R57, P3 ;  /* 0x0000003932327207 */ /* 0x000fe20001800000 */
[----:B------:R-:W-:Y:S01]  /*4ef0*/  @!P1 IMAD.MOV R34, RZ, RZ, R38 ;  /* 0x000000ffff229224 */ /* 0x000fe200078e0226 */
[----:B------:R-:W-:Y:S02]  /*4f00*/  SEL R5, R56, R5, P2 ;  /* 0x0000000538057207 */ /* 0x000fe40001000000 */
[----:B------:R-:W-:Y:S02]  /*4f10*/  @!P1 LEA R58, R35, UR5, 0x2 ;  /* 0x00000005233a9c11 */ /* 0x000fe4000f8e10ff */
[----:B------:R-:W-:-:S02]  /*4f20*/  @P1 LEA R59, R34, UR5, 0x2 ;  /* 0x00000005223b1c11 */ /* 0x000fc4000f8e10ff */
[----:B------:R-:W-:Y:S01]  /*4f30*/  ISETP.GE.AND P6, PT, R34, R49, PT ;  /* 0x000000312200720c */ /* 0x000fe20003fc6270 */
[----:B------:R0:W1:Y:S01]  /*4f40*/  @!P1 LDS R47, [R58] ;  /* 0x000000003a2f9984 */ /* 0x0000620000000800 */
[----:B------:R-:W-:Y:S01]  /*4f50*/  SEL R57, R54, R55, P5 ;  /* 0x0000003736397207 */ /* 0x000fe20002800000 */
[----:B------:R-:W-:Y:S01]  /*4f60*/  VIADD R55, R35, 0x1 ;  /* 0x0000000123377836 */ /* 0x000fe20000000000 */
[----:B------:R-:W-:Y:S01]  /*4f70*/  PLOP3.LUT P2, PT, PT, PT, PT, 0x8, 0x80 ;  /* 0x000000000080781c */ /* 0x000fe20003f4e170 */
[----:B------:R0:W2:Y:S08]  /*4f80*/  @P1 LDS R46, [R59] ;  /* 0x000000003b2e1984 */ /* 0x0000b00000000800 */
[----:B0-----:R-:W-:Y:S05]  /*4f90*/  @P6 BRA `(.L_x_194) ;  /* 0x0000000000106947 */ /* 0x001fea0003800000 */
[----:B------:R-:W-:Y:S02]  /*4fa0*/  ISETP.GE.AND P3, PT, R35, R48, PT ;  /* 0x000000302300720c */ /* 0x000fe40003f66270 */
[----:B------:R-:W-:-:S11]  /*4fb0*/  PLOP3.LUT P2, PT, PT, PT, PT, 0x80, 0x8 ;  /* 0x000000000008781c */ /* 0x000fd60003f4f070 */
[----:B-1----:R-:W-:-:S04]  /*4fc0*/  @!P3 ISETP.GE.AND P5, PT, R47, 0x1, PT ;  /* 0x000000012f00b80c */ /* 0x002fc80003fa6270 */
[----:B--2---:R-:W-:-:S13]  /*4fd0*/  @!P3 ISETP.GT.OR P2, PT, R46, -0x1, !P5 ;  /* 0xffffffff2e00b80c */ /* 0x004fda0006f44670 */
.L_x_194:
[----:B------:R-:W-:Y:S05]  /*4fe0*/  BSYNC.RECONVERGENT B0 ;  /* 0x0000000000007941 */ /* 0x000fea0003800200 */
.L_x_193:
[----:B------:R-:W-:Y:S01]  /*4ff0*/  VIADD R56, R34, 0x1 ;  /* 0x0000000122387836 */ /* 0x000fe20000000000 */
[----:B-12---:R-:W-:Y:S01]  /*5000*/  SEL R54, R46, R47, P2 ;  /* 0x0000002f2e367207 */ /* 0x006fe20001000000 */
[----:B------:R-:W-:Y:S01]  /*5010*/  @P2 IMAD.MOV R55, RZ, RZ, R35 ;  /* 0x000000ffff372224 */ /* 0x000fe200078e0223 */
[----:B------:R-:W-:Y:S01]  /*5020*/  BSSY.RECONVERGENT B0, `(.L_x_195) ;  /* 0x0000011000007945 */ /* 0x000fe20003800200 */
[----:B------:R-:W-:Y:S01]  /*5030*/  @!P2 IMAD.MOV R56, RZ, RZ, R34 ;  /* 0x000000ffff38a224 */ /* 0x000fe200078e0222 */
[----:B------:R-:W-:Y:S01]  /*5040*/  SEL R52, R52, R53, P4 ;  /* 0x0000003534347207 */ /* 0x000fe20002000000 */
[C---:B------:R-:W-:Y:S01]  /*5050*/  VIADD R53, R55.reuse, 0x1 ;  /* 0x0000000137357836 */ /* 0x040fe20000000000 */
[----:B------:R-:W-:Y:S02]  /*5060*/  @!P2 LEA R58, R55, UR5, 0x2 ;  /* 0x00000005373aac11 */ /* 0x000fe4000f8e10ff */
[C---:B------:R-:W-:Y:S02]  /*5070*/  @P2 LEA R59, R56.reuse, UR5, 0x2 ;  /* 0x00000005383b2c11 */ /* 0x040fe4000f8e10ff */
[----:B------:R-:W-:Y:S01]  /*5080*/  ISETP.GE.AND P3, PT, R56, R49, PT ;  /* 0x000000313800720c */ /* 0x000fe20003f66270 */
[----:B------:R0:W1:Y:S01]  /*5090*/  @!P2 LDS R47, [R58] ;  /* 0x000000003a2fa984 */ /* 0x0000620000000800 */
[----:B------:R-:W-:-:S02]  /*50a0*/  SEL R41, R41, R42, P0 ;  /* 0x0000002a29297207 */ /* 0x000fc40000000000 */
[----:B------:R-:W-:Y:S01]  /*50b0*/  SEL R39, R38, R39, P1 ;  /* 0x0000002726277207 */ /* 0x000fe20000800000 */
[----:B------:R0:W2:Y:S01]  /*50c0*/  @P2 LDS R46, [R59] ;  /* 0x000000003b2e2984 */ /* 0x0000a20000000800 */
[----:B------:R-:W-:-:S07]  /*50d0*/  PLOP3.LUT P0, PT, PT, PT, PT, 0x8, 0x80 ;  /* 0x000000000080781c */ /* 0x000fce0003f0e170 */
[----:B0-----:R-:W-:Y:S06]  /*50e0*/  @P3 BRA `(.L_x_196) ;  /* 0x0000000000103947 */ /* 0x001fec0003800000 */
[----:B------:R-:W-:Y:S02]  /*50f0*/  ISETP.GE.AND P1, PT, R55, R48, PT ;  /* 0x000000303700720c */ /* 0x000fe40003f26270 */
[----:B------:R-:W-:-:S11]  /*5100*/  PLOP3.LUT P0, PT, PT, PT, PT, 0x80, 0x8 ;  /* 0x000000000008781c */ /* 0x000fd60003f0f070 */
[----:B-1----:R-:W-:-:S04]  /*5110*/  @!P1 ISETP.GE.AND P3, PT, R47, 0x1, PT ;  /* 0x000000012f00980c */ /* 0x002fc80003f66270 */
[----:B--2---:R-:W-:-:S13]  /*5120*/  @!P1 ISETP.GT.OR P0, PT, R46, -0x1, !P3 ;  /* 0xffffffff2e00980c */ /* 0x004fda0005f04670 */
.L_x_196:
[----:B------:R-:W-:Y:S05]  /*5130*/  BSYNC.RECONVERGENT B0 ;  /* 0x0000000000007941 */ /* 0x000fea0003800200 */
.L_x_195:
[----:B------:R-:W-:Y:S01]  /*5140*/  VIADD R42, R56, 0x1 ;  /* 0x00000001382a7836 */ /* 0x000fe20000000000 */
[----:B------:R-:W-:Y:S01]  /*5150*/  BSSY.RECONVERGENT B0, `(.L_x_197) ;  /* 0x0000011000007945 */ /* 0x000fe20003800200 */
[----:B------:R-:W-:Y:S01]  /*5160*/  @!P0 IMAD.MOV R42, RZ, RZ, R56 ;  /* 0x000000ffff2a8224 */ /* 0x000fe200078e0238 */
[----:B-12---:R-:W-:Y:S01]  /*5170*/  SEL R38, R46, R47, P0 ;  /* 0x0000002f2e267207 */ /* 0x006fe20000000000 */
[----:B------:R-:W-:Y:S01]  /*5180*/  @P0 IMAD.MOV R53, RZ, RZ, R55 ;  /* 0x000000ffff350224 */ /* 0x000fe200078e0237 */
[----:B------:R-:W-:Y:S02]  /*5190*/  SEL R55, R56, R55, P0 ;  /* 0x0000003738377207 */ /* 0x000fe40000000000 */
[C---:B------:R-:W-:Y:S02]  /*51a0*/  ISETP.GE.AND P1, PT, R42.reuse, R49, PT ;  /* 0x000000312a00720c */ /* 0x040fe40003f26270 */
[----:B------:R-:W-:Y:S02]  /*51b0*/  @!P0 LEA R58, R53, UR5, 0x2 ;  /* 0x00000005353a8c11 */ /* 0x000fe4000f8e10ff */
[----:B------:R-:W-:-:S02]  /*51c0*/  @P0 LEA R59, R42, UR5, 0x2 ;  /* 0x000000052a3b0c11 */ /* 0x000fc4000f8e10ff */
[----:B------:R-:W-:Y:S01]  /*51d0*/  SEL R34, R34, R35, P2 ;  /* 0x0000002322227207 */ /* 0x000fe20001000000 */
        /* <DEDUP_REMOVED lines=8> */
.L_x_198:
[----:B------:R-:W-:Y:S05]  /*5260*/  BSYNC.RECONVERGENT B0 ;  /* 0x0000000000007941 */ /* 0x000fea0003800200 */
.L_x_197:
[C---:B------:R-:W-:Y:S01]  /*5270*/  VIADD R56, R42.reuse, 0x1 ;  /* 0x000000012a387836 */ /* 0x040fe20000000000 */
[----:B------:R-:W-:Y:S01]  /*5280*/  SEL R35, R42, R53, P0 ;  /* 0x000000352a237207 */ /* 0x000fe20000000000 */
[----:B------:R-:W-:Y:S01]  /*5290*/  @!P0 IMAD.MOV R56, RZ, RZ, R42 ;  /* 0x000000ffff388224 */ /* 0x000fe200078e022a */
[----:B------:R-:W-:Y:S01]  /*52a0*/  BSSY.RECONVERGENT B0, `(.L_x_199) ;  /* 0x0000010000007945 */ /* 0x000fe20003800200 */
[----:B0-----:R-:W-:Y:S01]  /*52b0*/  VIADD R59, R53, 0x1 ;  /* 0x00000001353b7836 */ /* 0x001fe20000000000 */
[----:B-12---:R-:W-:Y:S01]  /*52c0*/  SEL R42, R46, R47, P0 ;  /* 0x0000002f2e2a7207 */ /* 0x006fe20000000000 */
[----:B------:R-:W-:Y:S01]  /*52d0*/  @P0 IMAD.MOV R59, RZ, RZ, R53 ;  /* 0x000000ffff3b0224 */ /* 0x000fe200078e0235 */
[C---:B------:R-:W-:Y:S01]  /*52e0*/  ISETP.GE.AND P1, PT, R56.reuse, R49, PT ;  /* 0x000000313800720c */ /* 0x040fe20003f26270 */
[C---:B------:R-:W-:Y:S01]  /*52f0*/  VIADD R58, R56.reuse, 0x1 ;  /* 0x00000001383a7836 */ /* 0x040fe20000000000 */
[----:B------:R-:W-:Y:S02]  /*5300*/  @P0 LEA R60, R56, UR5, 0x2 ;  /* 0x00000005383c0c11 */ /* 0x000fe4000f8e10ff */
[----:B------:R-:W-:-:S03]  /*5310*/  @!P0 LEA R53, R59, UR5, 0x2 ;  /* 0x000000053b358c11 */ /* 0x000fc6000f8e10ff */
[----:B------:R0:W1:Y:S04]  /*5320*/  @P0 LDS R46, [R60] ;  /* 0x000000003c2e0984 */ /* 0x0000680000000800 */
[----:B------:R0:W2:Y:S01]  /*5330*/  @!P0 LDS R47, [R53] ;  /* 0x00000000352f8984 */ /* 0x0000a20000000800 */
[----:B------:R-:W-:Y:S01]  /*5340*/  PLOP3.LUT P0, PT, PT, PT, PT, 0x8, 0x80 ;  /* 0x000000000080781c */ /* 0x000fe20003f0e170 */
[----:B------:R-:W-:-:S12]  /*5350*/  @P1 BRA `(.L_x_200) ;  /* 0x0000000000101947 */ /* 0x000fd80003800000 */
[----:B------:R-:W-:Y:S02]  /*5360*/  ISETP.GE.AND P1, PT, R59, R48, PT ;  /* 0x000000303b00720c */ /* 0x000fe40003f26270 */
[----:B------:R-:W-:-:S11]  /*5370*/  PLOP3.LUT P0, PT, PT, PT, PT, 0x80, 0x8 ;  /* 0x000000000008781c */ /* 0x000fd60003f0f070 */
[----:B--2---:R-:W-:-:S04]  /*5380*/  @!P1 ISETP.GE.AND P2, PT, R47, 0x1, PT ;  /* 0x000000012f00980c */ /* 0x004fc80003f46270 */
[----:B-1----:R-:W-:-:S13]  /*5390*/  @!P1 ISETP.GT.OR P0, PT, R46, -0x1, !P2 ;  /* 0xffffffff2e00980c */ /* 0x002fda0005704670 */
.L_x_200:
[----:B------:R-:W-:Y:S05]  /*53a0*/  BSYNC.RECONVERGENT B0 ;  /* 0x0000000000007941 */ /* 0x000fea0003800200 */
.L_x_199:
[----:B------:R-:W-:Y:S01]  /*53b0*/  @!P0 IMAD.MOV R58, RZ, RZ, R56 ;  /* 0x000000ffff3a8224 */ /* 0x000fe200078e0238 */
[----:B------:R-:W-:Y:S04]  /*53c0*/  BSSY.RECONVERGENT B0, `(.L_x_201) ;  /* 0x0000010000007945 */ /* 0x000fe80003800200 */
[C---:B------:R-:W-:Y:S01]  /*53d0*/  ISETP.GE.AND P1, PT, R58.reuse, R49, PT ;  /* 0x000000313a00720c */ /* 0x040fe20003f26270 */
[----:B------:R-:W-:Y:S01]  /*53e0*/  VIADD R49, R59, 0x1 ;  /* 0x000000013b317836 */ /* 0x000fe20000000000 */
[----:B0-----:R-:W-:Y:S01]  /*53f0*/  @P0 LEA R60, R58, UR5, 0x2 ;  /* 0x000000053a3c0c11 */ /* 0x001fe2000f8e10ff */
[----:B------:R-:W-:Y:S01]  /*5400*/  @P0 IMAD.MOV R49, RZ, RZ, R59 ;  /* 0x000000ffff310224 */ /* 0x000fe200078e023b */
[----:B------:R-:W-:Y:S02]  /*5410*/  SEL R59, R56, R59, P0 ;  /* 0x0000003b383b7207 */ /* 0x000fe40000000000 */
[----:B-12---:R-:W-:-:S02]  /*5420*/  SEL R56, R46, R47, P0 ;  /* 0x0000002f2e387207 */ /* 0x006fc40000000000 */
[----:B------:R-:W-:Y:S01]  /*5430*/  @!P0 LEA R53, R49, UR5, 0x2 ;  /* 0x0000000531358c11 */ /* 0x000fe2000f8e10ff */
        /* <DEDUP_REMOVED lines=8> */
.L_x_202:
[----:B------:R-:W-:Y:S05]  /*54c0*/  BSYNC.RECONVERGENT B0 ;  /* 0x0000000000007941 */ /* 0x000fea0003800200 */
.L_x_201:
[----:B------:R-:W-:Y:S01]  /*54d0*/  BAR.SYNC.DEFER_BLOCKING 0x0 ;  /* 0x0000000000007b1d */ /* 0x000fe20000010000 */
[----:B------:R-:W-:Y:S01]  /*54e0*/  SEL R49, R58, R49, P0 ;  /* 0x000000313a317207 */ /* 0x000fe20000000000 */
[----:B------:R-:W-:Y:S01]  /*54f0*/  UISETP.GE.U32.AND UP0, UPT, UR4, 0x81, UPT ;  /* 0x000000810400788c */ /* 0x000fe2000bf06070 */
        /* <DEDUP_REMOVED lines=11> */
[----:B------:R3:W-:Y:S01]  /*55b0*/  STS [R51], R7 ;  /* 0x0000000733007388 */ /* 0x0007e20000000800 */
[----:B------:R-:W-:-:S02]  /*55c0*/  LEA R39, R39, UR5, 0x2 ;  /* 0x0000000527277c11 */ /* 0x000fc4000f8e10ff */
[----:B------:R-:W-:Y:S01]  /*55d0*/  LEA R34, R34, UR5, 0x2 ;  /* 0x0000000522227c11 */ /* 0x000fe2000f8e10ff */
[----:B------:R3:W-:Y:S01]  /*55e0*/  STS [R51+0x4], R4 ;  /* 0x0000040433007388 */ /* 0x0007e20000000800 */
[----:B------:R-:W-:Y:S02]  /*55f0*/  LEA R55, R55, UR5, 0x2 ;  /* 0x0000000537377c11 */ /* 0x000fe4000f8e10ff */
[----:B------:R-:W-:Y:S01]  /*5600*/  LEA R35, R35, UR5, 0x2 ;  /* 0x0000000523237c11 */ /* 0x000fe2000f8e10ff */
[----:B------:R3:W-:Y:S01]  /*5610*/  STS [R51+0x8], R31 ;  /* 0x0000081f33007388 */ /* 0x0007e20000000800 */
[----:B------:R-:W-:Y:S02]  /*5620*/  LEA R59, R59, UR5, 0x2 ;  /* 0x000000053b3b7c11 */ /* 0x000fe4000f8e10ff */
[----:B------:R-:W-:Y:S01]  /*5630*/  LEA R49, R49, UR5, 0x2 ;  /* 0x0000000531317c11 */ /* 0x000fe2000f8e10ff */
[----:B------:R3:W-:Y:S01]  /*5640*/  STS [R51+0xc], R32 ;  /* 0x00000c2033007388 */ /* 0x0007e20000000800 */
[----:B------:R-:W-:Y:S01]  /*5650*/  USHF.L.U32 UR5, UR4, 0x1, URZ ;  /* 0x0000000104057899 */ /* 0x000fe200080006ff */
[----:B-12---:R-:W-:-:S02]  /*5660*/  SEL R46, R46, R47, P0 ;  /* 0x0000002f2e2e7207 */ /* 0x006fc40000000000 */
[----:B------:R3:W-:Y:S04]  /*5670*/  STS [R51+0x10], R27 ;  /* 0x0000101b33007388 */ /* 0x0007e80000000800 */
[----:B------:R3:W-:Y:S01]  /*5680*/  STS [R51+0x14], R28 ;  /* 0x0000141c33007388 */ /* 0x0007e20000000800 */
[----:B------:R-:W-:-:S03]  /*5690*/  UMOV UR4, UR5 ;  /* 0x0000000500047c82 */ /* 0x000fc60008000000 */
        /* <DEDUP_REMOVED lines=12> */
[----:B------:R3:W1:Y:S04]  /*5760*/  LDS R7, [R45] ;  /* 0x000000002d077984 */ /* 0x0006680000000800 */
[----:B------:R3:W2:Y:S04]  /*5770*/  LDS R4, [R44] ;  /* 0x000000002c047984 */ /* 0x0006a80000000800 */
[----:B------:R3:W4:Y:S04]  /*5780*/  LDS R31, [R43] ;  /* 0x000000002b1f7984 */ /* 0x0007280000000800 */
[----:B------:R3:W0:Y:S04]  /*5790*/  LDS R32, [R40] ;  /* 0x0000000028207984 */ /* 0x0006280000000800 */
        /* <DEDUP_REMOVED lines=12> */
[----:B------:R3:W0:Y:S01]  /*5860*/  LDS R16, [R49] ;  /* 0x0000000031107984 */ /* 0x0006220000000800 */
[----:B-12-4-:R-:W-:Y:S05]  /*5870*/  BRA.U !UP0, `(.L_x_203) ;  /* 0xffffffe108dc7547 */ /* 0x016fea000b83ffff */
[----:B---3--:R-:W1:Y:S01]  /*5880*/  S2R R34, SR_TID.X ;  /* 0x0000000000227919 */ /* 0x008e620000002100 */
[----:B------:R-:W2:Y:S01]  /*5890*/  S2UR UR5, SR_CgaCtaId ;  /* 0x00000000000579c3 */ /* 0x000ea20000008800 */
[----:B------:R-:W3:Y:S01]  /*58a0*/  LDCU.U8 UR4, c[0x0][0x380] ;  /* 0x00007000ff0477ac */ /* 0x000ee20008000000 */
[----:B------:R-:W4:Y:S01]  /*58b0*/  S2R R36, SR_LANEID ;  /* 0x0000000000247919 */ /* 0x000f220000000000 */
[----:B---3--:R-:W-:-:S03]  /*58c0*/  UPRMT UR6, UR4, 0x8880, URZ ;  /* 0x0000888004067896 */ /* 0x008fc600080000ff */
[----:B------:R-:W-:Y:S02]  /*58d0*/  UMOV UR4, 0x400 ;  /* 0x0000040000047882 */ /* 0x000fe40000000000 */
[----:B--2---:R-:W-:-:S03]  /*58e0*/  ULEA UR5, UR5, UR4, 0x18 ;  /* 0x0000000405057291 */ /* 0x004fc6000f8ec0ff */
[----:B------:R-:W-:Y:S02]  /*58f0*/  UMOV UR4, UR6 ;  /* 0x0000000600047c82 */ /* 0x000fe40008000000 */
[----:B------:R-:W-:Y:S01]  /*5900*/  UISETP.NE.AND UP0, UPT, UR4, URZ, UPT ;  /* 0x000000ff0400728c */ /* 0x000fe2000bf05270 */
[----:B-1----:R-:W-:-:S05]  /*5910*/  SHF.R.U32.HI R5, RZ, 0x5, R34 ;  /* 0x00000005ff057819 */ /* 0x002fca0000011622 */
[----:B----4-:R-:W-:-:S05]  /*5920*/  IMAD R5, R5, 0x220, R36 ;  /* 0x0000022005057824 */ /* 0x010fca00078e0224 */
[----:B------:R-:W-:-:S05]  /*5930*/  LEA R5, R5, UR5, 0x2 ;  /* 0x0000000505057c11 */ /* 0x000fca000f8e10ff */
[----:B------:R-:W-:Y:S01]  /*5940*/  IMAD R35, R36, 0x40, R5 ;  /* 0x0000004024237824 */ /* 0x000fe200078e0205 */
[----:B------:R-:W-:Y:S06]  /*5950*/  BAR.SYNC.DEFER_BLOCKING 0x0 ;  /* 0x0000000000007b1d */ /* 0x000fec0000010000 */
[----:B------:R-:W-:Y:S05]  /*5960*/  BRA.U !UP0, `(.L_x_204) ;  /* 0x0000000508e47547 */ /* 0x000fea000b800000 */
[----:B------:R-:W1:Y:S01]  /*5970*/  S2R R2, SR_CTAID.X ;  /* 0x0000000000027919 */ /* 0x000e620000002500 */
[----:B------:R-:W-:Y:S01]  /*5980*/  LOP3.LUT R34, R34, 0x3e0, RZ, 0xc0, !PT ;  /* 0x000003e022227812 */ /* 0x000fe200078ec0ff */
[----:B------:R-:W2:Y:S01]  /*5990*/  LDCU.64 UR4, c[0x0][0x398] ;  /* 0x00007300ff0477ac */ /* 0x000ea20008000a00 */
[----:B------:R-:W-:Y:S03]  /*59a0*/  STS [R35], R33 ;  /* 0x0000002123007388 */ /* 0x000fe60000000800 */
[----:B------:R-:W-:Y:S01]  /*59b0*/  IMAD R59, R34, 0x11, RZ ;  /* 0x00000011223b7824 */ /* 0x000fe200078e02ff */
[----:B------:R3:W-:Y:S04]  /*59c0*/  STS [R35+0x4], R6 ;  /* 0x0000040623007388 */ /* 0x0007e80000000800 */
[----:B------:R-:W-:Y:S04]  /*59d0*/  STS [R35+0x8], R29 ;  /* 0x0000081d23007388 */ /* 0x000fe80000000800 */
[----:B------:R-:W-:Y:S04]  /*59e0*/  STS [R35+0xc], R30 ;  /* 0x00000c1e23007388 */ /* 0x000fe80000000800 */
[----:B------:R-:W-:Y:S04]  /*59f0*/  STS [R35+0x10], R25 ;  /* 0x0000101923007388 */ /* 0x000fe80000000800 */
[----:B------:R-:W-:Y:S04]  /*5a00*/  STS [R35+0x14], R26 ;  /* 0x0000141a23007388 */ /* 0x000fe80000000800 */
[----:B------:R-:W-:Y:S04]  /*5a10*/  STS [R35+0x18], R21 ;  /* 0x0000181523007388 */ /* 0x000fe80000000800 */
[----:B------:R-:W-:Y:S01]  /*5a20*/  STS [R35+0x1c], R22 ;  /* 0x00001c1623007388 */ /* 0x000fe20000000800 */
[----:B-1----:R-:W-:-:S03]  /*5a30*/  IMAD.WIDE.U32 R2, R2, 0x1100, RZ ;  /* 0x0000110002027825 */ /* 0x002fc600078e00ff */
[----:B------:R-:W-:Y:S01]  /*5a40*/  STS [R35+0x20], R17 ;  /* 0x0000201123007388 */ /* 0x000fe20000000800 */
[----:B---3--:R-:W-:-:S03]  /*5a50*/  LOP3.LUT R6, R2, 0x1f, R0, 0xf8, !PT ;  /* 0x0000001f02067812 */ /* 0x008fc600078ef800 */
[----:B------:R-:W-:Y:S01]  /*5a60*/  STS [R35+0x24], R18 ;  /* 0x0000241223007388 */ /* 0x000fe20000000800 */
[----:B------:R-:W-:-:S03]  /*5a70*/  IADD3 R6, P0, PT, R59, R6, RZ ;  /* 0x000000063b067210 */ /* 0x000fc60007f1e0ff */
[----:B------:R-:W-:Y:S02]  /*5a80*/  STS [R35+0x28], R12 ;  /* 0x0000280c23007388 */ /* 0x000fe40000000800 */
[----:B------:R-:W-:Y:S02]  /*5a90*/  IMAD.X R3, RZ, RZ, R3, P0 ;  /* 0x000000ffff037224 */ /* 0x000fe400000e0603 */
[----:B------:R-:W-:Y:S01]  /*5aa0*/  STS [R35+0x2c], R13 ;  /* 0x00002c0d23007388 */ /* 0x000fe20000000800 */
[----:B------:R-:W-:-:S03]  /*5ab0*/  IMAD.SHL.U32 R0, R6, 0x4, RZ ;  /* 0x0000000406007824 */ /* 0x000fc600078e00ff */
[----:B------:R-:W-:Y:S01]  /*5ac0*/  STS [R35+0x30], R54 ;  /* 0x0000303623007388 */ /* 0x000fe20000000800 */
[----:B------:R-:W-:Y:S02]  /*5ad0*/  SHF.L.U64.HI R6, R6, 0x2, R3 ;  /* 0x0000000206067819 */ /* 0x000fe40000010203 */
[----:B--2---:R-:W-:Y:S01]  /*5ae0*/  IADD3 R2, P0, PT, R0, UR4, RZ ;  /* 0x0000000400027c10 */ /* 0x004fe2000ff1e0ff */
[----:B------:R-:W-:Y:S03]  /*5af0*/  STS [R35+0x34], R38 ;  /* 0x0000342623007388 */ /* 0x000fe60000000800 */
[----:B------:R-:W-:Y:S01]  /*5b00*/  IADD3.X R3, PT, PT, R6, UR5, RZ, P0, !PT ;  /* 0x0000000506037c10 */ /* 0x000fe200087fe4ff */
[----:B------:R-:W-:Y:S01]  /*5b10*/  STS [R35+0x38], R42 ;  /* 0x0000382a23007388 */ /* 0x000fe20000000800 */
[----:B------:R-:W1:Y:S03]  /*5b20*/  LDCU.64 UR4, c[0x0][0x3a0] ;  /* 0x00007400ff0477ac */ /* 0x000e660008000a00 */
[----:B------:R-:W-:Y:S04]  /*5b30*/  STS [R35+0x3c], R56 ;  /* 0x00003c3823007388 */ /* 0x000fe80000000800 */
[----:B------:R-:W-:Y:S01]  /*5b40*/  STS [R35+0x40], R46 ;  /* 0x0000402e23007388 */ /* 0x000fe20000000800 */
[----:B------:R-:W-:-:S03]  /*5b50*/  NOP ;  /* 0x0000000000007918 */ /* 0x000fc60000000000 */
[----:B------:R-:W2:Y:S04]  /*5b60*/  LDS R13, [R5] ;  /* 0x00000000050d7984 */ /* 0x000ea80000000800 */
[----:B------:R-:W3:Y:S04]  /*5b70*/  LDS R17, [R5+0x80] ;  /* 0x0000800005117984 */ /* 0x000ee80000000800 */
[----:B------:R-:W4:Y:S04]  /*5b80*/  LDS R21, [R5+0x100] ;  /* 0x0001000005157984 */ /* 0x000f280000000800 */
[----:B------:R-:W5:Y:S04]  /*5b90*/  LDS R25, [R5+0x180] ;  /* 0x0001800005197984 */ /* 0x000f680000000800 */
[----:B------:R-:W1:Y:S04]  /*5ba0*/  LDS R29, [R5+0x200] ;  /* 0x00020000051d7984 */ /* 0x000e680000000800 */
        /* <DEDUP_REMOVED lines=9> */
[----:B0-----:R-:W0:Y:S04]  /*5c40*/  LDS R53, [R5+0x700] ;  /* 0x0007000005357984 */ /* 0x001e280000000800 */
[----:B------:R-:W0:Y:S04]  /*5c50*/  LDS R55, [R5+0x780] ;  /* 0x0007800005377984 */ /* 0x000e280000000800 */
[----:B------:R-:W0:Y:S04]  /*5c60*/  LDS R57, [R5+0x800] ;  /* 0x0008000005397984 */ /* 0x000e280000000800 */
[----:B--2---:R-:W-:Y:S04]  /*5c70*/  STG.E desc[UR8][R2.64], R13 ;  /* 0x0000000d02007986 */ /* 0x004fe8000c101908 */
[----:B---3--:R-:W-:Y:S04]  /*5c80*/  STG.E desc[UR8][R2.64+0x80], R17 ;  /* 0x0000801102007986 */ /* 0x008fe8000c101908 */
[----:B----4-:R-:W-:Y:S04]  /*5c90*/  STG.E desc[UR8][R2.64+0x100], R21 ;  /* 0x0001001502007986 */ /* 0x010fe8000c101908 */
[----:B-----5:R-:W-:Y:S04]  /*5ca0*/  STG.E desc[UR8][R2.64+0x180], R25 ;  /* 0x0001801902007986 */ /* 0x020fe8000c101908 */
[----:B-1----:R-:W-:Y:S04]  /*5cb0*/  STG.E desc[UR8][R2.64+0x200], R29 ;  /* 0x0002001d02007986 */ /* 0x002fe8000c101908 */
        /* <DEDUP_REMOVED lines=9> */
[----:B0-----:R-:W-:Y:S04]  /*5d50*/  STG.E desc[UR8][R2.64+0x700], R53 ;  /* 0x0007003502007986 */ /* 0x001fe8000c101908 */
[----:B------:R-:W-:Y:S04]  /*5d60*/  STG.E desc[UR8][R2.64+0x780], R55 ;  /* 0x0007803702007986 */ /* 0x000fe8000c101908 */
[----:B------:R0:W-:Y:S01]  /*5d70*/  STG.E desc[UR8][R2.64+0x800], R57 ;  /* 0x0008003902007986 */ /* 0x0001e2000c101908 */
[----:B------:R-:W-:Y:S01]  /*5d80*/  BAR.SYNC.DEFER_BLOCKING 0x0 ;  /* 0x0000000000007b1d */ /* 0x000fe20000010000 */
[----:B0-----:R-:W-:-:S04]  /*5d90*/  IADD3 R2, P0, PT, R0, UR4, RZ ;  /* 0x0000000400027c10 */ /* 0x001fc8000ff1e0ff */
[----:B------:R-:W-:Y:S01]  /*5da0*/  IADD3.X R3, PT, PT, R6, UR5, RZ, P0, !PT ;  /* 0x0000000506037c10 */ /* 0x000fe200087fe4ff */
[----:B------:R-:W-:Y:S04]  /*5db0*/  STS [R35], R7 ;  /* 0x0000000723007388 */ /* 0x000fe80000000800 */
        /* <DEDUP_REMOVED lines=52> */
.L_x_204:
[----:B------:R-:W-:Y:S01]  /*6100*/  STS [R35], R33 ;  /* 0x0000002123007388 */ /* 0x000fe20000000800 */
[----:B------:R-:W1:Y:S03]  /*6110*/  LDCU.64 UR4, c[0x0][0x3b0] ;  /* 0x00007600ff0477ac */ /* 0x000e660008000a00 */
        /* <DEDUP_REMOVED lines=10> */
[----:B------:R2:W-:Y:S04]  /*61c0*/  STS [R35+0x2c], R13 ;  /* 0x00002c0d23007388 */ /* 0x0005e80000000800 */
[----:B------:R-:W-:Y:S01]  /*61d0*/  STS [R35+0x30], R54 ;  /* 0x0000303623007388 */ /* 0x000fe20000000800 */
[----:B-1----:R-:W-:-:S03]  /*61e0*/  IADD3 R12, P0, PT, R2, UR4, RZ ;  /* 0x00000004020c7c10 */ /* 0x002fc6000ff1e0ff */
[----:B------:R-:W-:Y:S01]  /*61f0*/  STS [R35+0x34], R38 ;  /* 0x0000342623007388 */ /* 0x000fe20000000800 */
[----:B--2---:R-:W-:Y:S01]  /*6200*/  IADD3.X R13, PT, PT, R3, UR5, RZ, P0, !PT ;  /* 0x00000005030d7c10 */ /* 0x004fe200087fe4ff */
[----:B------:R-:W1:Y:S02]  /*6210*/  LDCU.64 UR4, c[0x0][0x3b8] ;  /* 0x00007700ff0477ac */ /* 0x000e640008000a00 */
[----:B------:R-:W-:Y:S04]  /*6220*/  STS [R35+0x38], R42 ;  /* 0x0000382a23007388 */ /* 0x000fe80000000800 */
[----:B------:R-:W-:Y:S04]  /*6230*/  STS [R35+0x3c], R56 ;  /* 0x00003c3823007388 */ /* 0x000fe80000000800 */
[----:B------:R-:W-:Y:S01]  /*6240*/  STS [R35+0x40], R46 ;  /* 0x0000402e23007388 */ /* 0x000fe20000000800 */
[----:B------:R-:W-:-:S03]  /*6250*/  NOP ;  /* 0x0000000000007918 */ /* 0x000fc60000000000 */
[----:B------:R-:W2:Y:S01]  /*6260*/  LDS R17, [R5] ;  /* 0x0000000005117984 */ /* 0x000ea20000000800 */
[----:B-1----:R-:W-:-:S03]  /*6270*/  IADD3 R2, P0, PT, R2, UR4, RZ ;  /* 0x0000000402027c10 */ /* 0x002fc6000ff1e0ff */
[----:B------:R-:W1:Y:S01]  /*6280*/  LDS R21, [R5+0x80] ;  /* 0x0000800005157984 */ /* 0x000e620000000800 */
[----:B------:R-:W-:-:S03]  /*6290*/  IADD3.X R3, PT, PT, R3, UR5, RZ, P0, !PT ;  /* 0x0000000503037c10 */ /* 0x000fc600087fe4ff */
        /* <DEDUP_REMOVED lines=11> */
[----:B0-----:R-:W0:Y:S04]  /*6350*/  LDS R53, [R5+0x680] ;  /* 0x0006800005357984 */ /* 0x001e280000000800 */
[----:B------:R-:W0:Y:S04]  /*6360*/  LDS R55, [R5+0x700] ;  /* 0x0007000005377984 */ /* 0x000e280000000800 */
[----:B------:R-:W0:Y:S04]  /*6370*/  LDS R57, [R5+0x780] ;  /* 0x0007800005397984 */ /* 0x000e280000000800 */
[----:B------:R-:W0:Y:S04]  /*6380*/  LDS R59, [R5+0x800] ;  /* 0x00080000053b7984 */ /* 0x000e280000000800 */
[----:B--2---:R-:W-:Y:S04]  /*6390*/  STG.E desc[UR8][R12.64], R17 ;  /* 0x000000110c007986 */ /* 0x004fe8000c101908 */
[----:B-1----:R-:W-:Y:S04]  /*63a0*/  STG.E desc[UR8][R12.64+0x80], R21 ;  /* 0x000080150c007986 */ /* 0x002fe8000c101908 */
        /* <DEDUP_REMOVED lines=13> */
[----:B------:R-:W-:Y:S04]  /*6480*/  STG.E desc[UR8][R12.64+0x780], R57 ;  /* 0x000780390c007986 */ /* 0x000fe8000c101908 */
[----:B------:R-:W-:Y:S01]  /*6490*/  STG.E desc[UR8][R12.64+0x800], R59 ;  /* 0x0008003b0c007986 */ /* 0x000fe2000c101908 */
[----:B------:R-:W-:Y:S06]  /*64a0*/  BAR.SYNC.DEFER_BLOCKING 0x0 ;  /* 0x0000000000007b1d */ /* 0x000fec0000010000 */
        /* <DEDUP_REMOVED lines=53> */
.L_x_165:
[----:B------:R-:W0:Y:S01]  /*6800*/  LDC.64 R4, c[0x0][0x390] ;  /* 0x0000e400ff047b82 */ /* 0x000e220000000a00 */
[----:B------:R-:W-:Y:S01]  /*6810*/  ACQBULK ;  /* 0x000000000000782e */ /* 0x000fe20000000000 */
[----:B------:R-:W1:Y:S06]  /*6820*/  S2R R0, SR_TID.X ;  /* 0x0000000000007919 */ /* 0x000e6c0000002100 */
[----:B------:R-:W2:Y:S01]  /*6830*/  LDC R3, c[0x0][0x3a8] ;  /* 0x0000ea00ff037b82 */ /* 0x000ea20000000800 */
[----:B------:R-:W-:-:S07]  /*6840*/  IMAD.MOV R2, RZ, RZ, -R2 ;  /* 0x000000ffff027224 */ /* 0x000fce00078e0a02 */
[----:B------:R-:W3:Y:S01]  /*6850*/  LDC.64 R8, c[0x0][0x388] ;  /* 0x0000e200ff087b82 */ /* 0x000ee20000000a00 */
[----:B0-----:R-:W-:-:S05]  /*6860*/  IMAD.WIDE.U32 R4, R13, 0x4400, R4 ;  /* 0x000044000d047825 */ /* 0x001fca00078e0004 */
[----:B------:R0:W4:Y:S01]  /*6870*/  LDG.E R7, desc[UR8][R4.64] ;  /* 0x0000000804077981 */ /* 0x000122000c1e1900 */
[----:B--2---:R-:W-:Y:S02]  /*6880*/  VIADDMNMX R2, R2, R3, 0x1100, PT ;  /* 0x0000110002027446 */ /* 0x004fe40003800103 */
[C---:B-1----:R-:W-:Y:S02]  /*6890*/  LOP3.LUT R14, R0.reuse, 0x1f, RZ, 0xc0, !PT ;  /* 0x0000001f000e7812 */ /* 0x042fe400078ec0ff */
[----:B------:R-:W-:Y:S02]  /*68a0*/  LOP3.LUT R3, R0, 0x3e0, RZ, 0xc0, !PT ;  /* 0x000003e000037812 */ /* 0x000fe400078ec0ff */
[----:B------:R-:W-:Y:S01]  /*68b0*/  R2UR UR7, R2 ;  /* 0x00000000020772ca */ /* 0x000fe200000e0000 */
[----:B---3--:R-:W-:-:S04]  /*68c0*/  IMAD.WIDE.U32 R8, R13, 0x4400, R8 ;  /* 0x000044000d087825 */ /* 0x008fc800078e0008 */
[----:B------:R-:W-:-:S04]  /*68d0*/  IMAD R14, R3, 0x11, R14 ;  /* 0x00000011030e7824 */ /* 0x000fc800078e020e */
[C---:B------:R-:W-:Y:S02]  /*68e0*/  IMAD.SHL.U32 R11, R14.reuse, 0x4, RZ ;  /* 0x000000040e0b7824 */ /* 0x040fe400078e00ff */
[C---:B------:R-:W-:Y:S02]  /*68f0*/  VIADD R42, R14.reuse, 0xe0 ;  /* 0x000000e00e2a7836 */ /* 0x040fe40000000000 */
[----:B------:R-:W-:Y:S01]  /*6900*/  VIADD R40, R14, 0x100 ;  /* 0x000001000e287836 */ /* 0x000fe20000000000 */
[----:B0-----:R-:W-:Y:S01]  /*6910*/  IADD3 R4, P0, PT, R4, R11, RZ ;  /* 0x0000000b04047210 */ /* 0x001fe20007f1e0ff */
[C---:B------:R-:W-:Y:S02]  /*6920*/  VIADD R3, R14.reuse, 0x20 ;  /* 0x000000200e037836 */ /* 0x040fe40000000000 */
[C---:B------:R-:W-:Y:S02]  /*6930*/  VIADD R30, R14.reuse, 0x40 ;  /* 0x000000400e1e7836 */ /* 0x040fe40000000000 */
[----:B------:R-:W-:Y:S01]  /*6940*/  IMAD.X R5, RZ, RZ, R5, P0 ;  /* 0x000000ffff057224 */ /* 0x000fe200000e0605 */
[----:B------:R-:W-:Y:S01]  /*6950*/  IADD3 R10, P0, PT, R11, R8, RZ ;  /* 0x000000080b0a7210 */ /* 0x000fe20007f1e0ff */
[C---:B------:R-:W-:Y:S01]  /*6960*/  VIADD R26, R14.reuse, 0x60 ;  /* 0x000000600e1a7836 */ /* 0x040fe20000000000 */
[----:B------:R-:W-:Y:S01]  /*6970*/  ISETP.GE.AND P6, PT, R3, UR7, PT ;  /* 0x0000000703007c0c */ /* 0x000fe2000bfc6270 */
[----:B------:R-:W-:Y:S01]  /*6980*/  VIADD R24, R14, 0x80 ;  /* 0x000000800e187836 */ /* 0x000fe20000000000 */
[----:B------:R-:W-:Y:S01]  /*6990*/  ISETP.GE.AND P5, PT, R30, UR7, PT ;  /* 0x000000071e007c0c */ /* 0x000fe2000bfa6270 */
[----:B------:R-:W-:Y:S01]  /*69a0*/  IMAD.X R11, RZ, RZ, R9, P0 ;  /* 0x000000ffff0b7224 */ /* 0x000fe200000e0609 */
[C---:B------:R-:W-:Y:S01]  /*69b0*/  ISETP.GE.AND P0, PT, R14.reuse, UR7, PT ;  /* 0x000000070e007c0c */ /* 0x040fe2000bf06270 */
[----:B------:R-:W-:Y:S01]  /*69c0*/  VIADD R22, R14, 0xa0 ;  /* 0x000000a00e167836 */ /* 0x000fe20000000000 */
[----:B------:R-:W-:Y:S01]  /*69d0*/  ISETP.GE.AND P4, PT, R26, UR7, PT ;  /* 0x000000071a007c0c */ /* 0x000fe2000bf86270 */
[----:B------:R-:W-:Y:S01]  /*69e0*/  VIADD R18, R14, 0xc0 ;  /* 0x000000c00e127836 */ /* 0x000fe20000000000 */
[----:B------:R-:W-:Y:S01]  /*69f0*/  ISETP.GE.AND P3, PT, R24, UR7, PT ;  /* 0x0000000718007c0c */ /* 0x000fe2000bf66270 */
[----:B------:R-:W-:Y:S01]  /*6a00*/  VIADD R38, R14, 0x120 ;  /* 0x000001200e267836 */ /* 0x000fe20000000000 */
[----:B------:R-:W-:Y:S01]  /*6a10*/  ISETP.GE.AND P2, PT, R22, UR7, PT ;  /* 0x0000000716007c0c */ /* 0x000fe2000bf46270 */
[----:B------:R-:W-:Y:S01]  /*6a20*/  VIADD R2, R14, 0x140 ;  /* 0x000001400e027836 */ /* 0x000fe20000000000 */
[----:B------:R-:W-:Y:S01]  /*6a30*/  ISETP.GE.AND P1, PT, R18, UR7, PT ;  /* 0x0000000712007c0c */ /* 0x000fe2000bf26270 */
[----:B------:R-:W-:-:S02]  /*6a40*/  VIADD R6, R14, 0x160 ;  /* 0x000001600e067836 */ /* 0x000fc40000000000 */
[C---:B------:R-:W-:Y:S02]  /*6a50*/  VIADD R12, R14.reuse, 0x180 ;  /* 0x000001800e0c7836 */ /* 0x040fe40000000000 */
[C---:B------:R-:W-:Y:S02]  /*6a60*/  VIADD R16, R14.reuse, 0x1a0 ;  /* 0x000001a00e107836 */ /* 0x040fe40000000000 */
[C---:B------:R-:W-:Y:S02]  /*6a70*/  VIADD R20, R14.reuse, 0x1c0 ;  /* 0x000001c00e147836 */ /* 0x040fe40000000000 */
[C---:B------:R-:W-:Y:S02]  /*6a80*/  VIADD R28, R14.reuse, 0x1e0 ;  /* 0x000001e00e1c7836 */ /* 0x040fe40000000000 */
[----:B------:R-:W-:Y:S02]  /*6a90*/  VIADD R32, R14, 0x200 ;  /* 0x000002000e207836 */ /* 0x000fe40000000000 */
[----:B----4-:R-:W-:-:S02]  /*6aa0*/  IMAD.MOV.U32 R15, RZ, RZ, R7 ;  /* 0x000000ffff0f7224 */ /* 0x010fc400078e0007 */
[----:B------:R-:W2:Y:S01]  /*6ab0*/  @!P0 LDG.E R7, desc[UR8][R4.64] ;  /* 0x0000000804078981 */ /* 0x000ea2000c1e1900 */
[----:B------:R-:W-:Y:S01]  /*6ac0*/  ISETP.GE.AND P0, PT, R42, UR7, PT ;  /* 0x000000072a007c0c */ /* 0x000fe2000bf06270 */
[--C-:B------:R-:W-:Y:S02]  /*6ad0*/  IMAD.MOV.U32 R27, RZ, RZ, R15.reuse ;  /* 0x000000ffff1b7224 */ /* 0x100fe400078e000f */
[--C-:B------:R-:W-:Y:S02]  /*6ae0*/  IMAD.MOV.U32 R29, RZ, RZ, R15.reuse ;  /* 0x000000ffff1d7224 */ /* 0x100fe400078e000f */
[--C-:B------:R-:W-:Y:S02]  /*6af0*/  IMAD.MOV.U32 R13, RZ, RZ, R15.reuse ;  /* 0x000000ffff0d7224 */ /* 0x100fe400078e000f */
[--C-:B------:R-:W-:Y:S02]  /*6b00*/  IMAD.MOV.U32 R17, RZ, RZ, R15.reuse ;  /* 0x000000ffff117224 */ /* 0x100fe400078e000f */
[----:B------:R-:W-:-:S02]  /*6b10*/  IMAD.MOV.U32 R19, RZ, RZ, R15 ;  /* 0x000000ffff137224 */ /* 0x000fc400078e000f */
[--C-:B------:R-:W-:Y:S01]  /*6b20*/  IMAD.MOV.U32 R21, RZ, RZ, R15.reuse ;  /* 0x000000ffff157224 */ /* 0x100fe200078e000f */
[----:B------:R-:W3:Y:S01]  /*6b30*/  @!P6 LDG.E R13, desc[UR8][R4.64+0x80] ;  /* 0x00008008040de981 */ /* 0x000ee2000c1e1900 */
[--C-:B------:R-:W-:Y:S02]  /*6b40*/  IMAD.MOV.U32 R23, RZ, RZ, R15.reuse ;  /* 0x000000ffff177224 */ /* 0x100fe400078e000f */
[--C-:B------:R-:W-:Y:S01]  /*6b50*/  IMAD.MOV.U32 R25, RZ, RZ, R15.reuse ;  /* 0x000000ffff197224 */ /* 0x100fe200078e000f */
[----:B------:R-:W4:Y:S01]  /*6b60*/  @!P0 LDG.E R27, desc[UR8][R4.64+0x380] ;  /* 0x00038008041b8981 */ /* 0x000f22000c1e1900 */
[----:B------:R-:W-:Y:S01]  /*6b70*/  ISETP.GE.AND P0, PT, R40, UR7, PT ;  /* 0x0000000728007c0c */ /* 0x000fe2000bf06270 */
[--C-:B------:R-:W-:Y:S01]  /*6b80*/  IMAD.MOV.U32 R31, RZ, RZ, R15.reuse ;  /* 0x000000ffff1f7224 */ /* 0x100fe200078e000f */
[----:B------:R-:W-:Y:S01]  /*6b90*/  ISETP.GE.AND P6, PT, R32, UR7, PT ;  /* 0x0000000720007c0c */ /* 0x000fe2000bfc6270 */
[----:B------:R-:W5:Y:S01]  /*6ba0*/  @!P5 LDG.E R17, desc[UR8][R4.64+0x100] ;  /* 0x000100080411d981 */ /* 0x000f62000c1e1900 */
[----:B------:R-:W-:-:S02]  /*6bb0*/  IMAD.MOV.U32 R33, RZ, RZ, R15 ;  /* 0x000000ffff217224 */ /* 0x000fc400078e000f */
[--C-:B------:R-:W-:Y:S01]  /*6bc0*/  IMAD.MOV.U32 R35, RZ, RZ, R15.reuse ;  /* 0x000000ffff237224 */ /* 0x100fe200078e000f */
[----:B------:R-:W5:Y:S01]  /*6bd0*/  @!P4 LDG.E R19, desc[UR8][R4.64+0x180] ;  /* 0x000180080413c981 */ /* 0x000f62000c1e1900 */
[--C-:B------:R-:W-:Y:S02]  /*6be0*/  IMAD.MOV.U32 R37, RZ, RZ, R15.reuse ;  /* 0x000000ffff257224 */ /* 0x100fe400078e000f */
[--C-:B------:R-:W-:Y:S01]  /*6bf0*/  IMAD.MOV.U32 R39, RZ, RZ, R15.reuse ;  /* 0x000000ffff277224 */ /* 0x100fe200078e000f */
[----:B------:R-:W5:Y:S01]  /*6c00*/  @!P3 LDG.E R21, desc[UR8][R4.64+0x200] ;  /* 0x000200080415b981 */ /* 0x000f62000c1e1900 */
[--C-:B------:R-:W-:Y:S02]  /*6c10*/  IMAD.MOV.U32 R41, RZ, RZ, R15.reuse ;  /* 0x000000ffff297224 */ /* 0x100fe400078e000f */
[----:B------:R-:W-:Y:S01]  /*6c20*/  IMAD.MOV.U32 R43, RZ, RZ, R15 ;  /* 0x000000ffff2b7224 */ /* 0x000fe200078e000f */
[----:B------:R-:W5:Y:S01]  /*6c30*/  @!P0 LDG.E R29, desc[UR8][R4.64+0x400] ;  /* 0x00040008041d8981 */ /* 0x000f62000c1e1900 */
[----:B------:R-:W-:-:S02]  /*6c40*/  ISETP.GE.AND P0, PT, R38, UR7, PT ;  /* 0x0000000726007c0c */ /* 0x000fc4000bf06270 */
[----:B------:R-:W-:Y:S01]  /*6c50*/  ISETP.GE.AND P3, PT, R16, UR7, PT ;  /* 0x0000000710007c0c */ /* 0x000fe2000bf66270 */
[----:B------:R-:W5:Y:S01]  /*6c60*/  @!P2 LDG.E R23, desc[UR8][R4.64+0x280] ;  /* 0x000280080417a981 */ /* 0x000f62000c1e1900 */
[----:B------:R-:W-:Y:S02]  /*6c70*/  ISETP.GE.AND P2, PT, R12, UR7, PT ;  /* 0x000000070c007c0c */ /* 0x000fe4000bf46270 */
[----:B------:R-:W-:Y:S01]  /*6c80*/  ISETP.GE.AND P4, PT, R20, UR7, PT ;  /* 0x0000000714007c0c */ /* 0x000fe2000bf86270 */
[----:B------:R-:W5:Y:S01]  /*6c90*/  @!P1 LDG.E R25, desc[UR8][R4.64+0x300] ;  /* 0x0003000804199981 */ /* 0x000f62000c1e1900 */
[----:B------:R-:W-:Y:S02]  /*6ca0*/  ISETP.GE.AND P1, PT, R6, UR7, PT ;  /* 0x0000000706007c0c */ /* 0x000fe4000bf26270 */
[----:B------:R-:W-:Y:S01]  /*6cb0*/  ISETP.GE.AND P5, PT, R28, UR7, PT ;  /* 0x000000071c007c0c */ /* 0x000fe2000bfa6270 */
[----:B------:R-:W5:Y:S04]  /*6cc0*/  @!P6 LDG.E R15, desc[UR8][R4.64+0x800] ;  /* 0x00080008040fe981 */ /* 0x000f68000c1e1900 */
[----:B------:R-:W5:Y:S01]  /*6cd0*/  @!P0 LDG.E R31, desc[UR8][R4.64+0x480] ;  /* 0x00048008041f8981 */ /* 0x000f62000c1e1900 */
[----:B------:R-:W-:-:S03]  /*6ce0*/  ISETP.GE.AND P0, PT, R2, UR7, PT ;  /* 0x0000000702007c0c */ /* 0x000fc6000bf06270 */
[----:B------:R-:W5:Y:S04]  /*6cf0*/  @!P2 LDG.E R37, desc[UR8][R4.64+0x600] ;  /* 0x000600080425a981 */ /* 0x000f68000c1e1900 */
[----:B------:R-:W5:Y:S04]  /*6d00*/  @!P1 LDG.E R35, desc[UR8][R4.64+0x580] ;  /* 0x0005800804239981 */ /* 0x000f68000c1e1900 */
[----:B------:R-:W5:Y:S04]  /*6d10*/  @!P3 LDG.E R39, desc[UR8][R4.64+0x680] ;  /* 0x000680080427b981 */ /* 0x000f68000c1e1900 */
[----:B------:R-:W5:Y:S04]  /*6d20*/  @!P0 LDG.E R33, desc[UR8][R4.64+0x500] ;  /* 0x0005000804218981 */ /* 0x000f68000c1e1900 */
[----:B------:R-:W5:Y:S04]  /*6d30*/  @!P4 LDG.E R41, desc[UR8][R4.64+0x700] ;  /* 0x000700080429c981 */ /* 0x000f68000c1e1900 */
[----:B------:R0:W5:Y:S01]  /*6d40*/  @!P5 LDG.E R43, desc[UR8][R4.64+0x780] ;  /* 0x00078008042bd981 */ /* 0x000162000c1e1900 */
[----:B------:R-:W1:Y:S01]  /*6d50*/  S2R R47, SR_LANEID ;  /* 0x00000000002f7919 */ /* 0x000e620000000000 */
[----:B------:R-:W0:Y:S01]  /*6d60*/  S2UR UR5, SR_CgaCtaId ;  /* 0x00000000000579c3 */ /* 0x000e220000008800 */
[----:B------:R-:W-:Y:S01]  /*6d70*/  SHF.R.U32.HI R2, RZ, 0x5, R0 ;  /* 0x00000005ff027819 */ /* 0x000fe20000011600 */
[----:B------:R-:W-:-:S02]  /*6d80*/  UMOV UR4, 0x400 ;  /* 0x0000040000047882 */ /* 0x000fc40000000000 */
[----:B0-----:R-:W-:Y:S02]  /*6d90*/  ULEA UR4, UR5, UR4, 0x18 ;  /* 0x0000000405047291 */ /* 0x001fe4000f8ec0ff */
[----:B-1----:R-:W-:-:S05]  /*6da0*/  IMAD R2, R2, 0x220, R47 ;  /* 0x0000022002027824 */ /* 0x002fca00078e022f */
[----:B------:R-:W-:-:S05]  /*6db0*/  LEA R2, R2, UR4, 0x2 ;  /* 0x0000000402027c11 */ /* 0x000fca000f8e10ff */
[----:B------:R-:W-:Y:S01]  /*6dc0*/  IMAD R5, R47, 0x40, R2 ;  /* 0x000000402f057824 */ /* 0x000fe200078e0202 */
[----:B--2---:R-:W-:Y:S04]  /*6dd0*/  STS [R2], R7 ;  /* 0x0000000702007388 */ /* 0x004fe80000000800 */
[----:B---3--:R-:W-:Y:S04]  /*6de0*/  STS [R2+0x80], R13 ;  /* 0x0000800d02007388 */ /* 0x008fe80000000800 */
[----:B----4-:R-:W-:Y:S04]  /*6df0*/  STS [R2+0x380], R27 ;  /* 0x0003801b02007388 */ /* 0x010fe80000000800 */
[----:B-----5:R-:W-:Y:S04]  /*6e00*/  STS [R2+0x100], R17 ;  /* 0x0001001102007388 */ /* 0x020fe80000000800 */
[----:B------:R0:W-:Y:S04]  /*6e10*/  STS [R2+0x180], R19 ;  /* 0x0001801302007388 */ /* 0x0001e80000000800 */
[----:B------:R-:W-:Y:S04]  /*6e20*/  STS [R2+0x200], R21 ;  /* 0x0002001502007388 */ /* 0x000fe80000000800 */
[----:B------:R-:W-:Y:S04]  /*6e30*/  STS [R2+0x400], R29 ;  /* 0x0004001d02007388 */ /* 0x000fe80000000800 */
[----:B------:R-:W-:Y:S04]  /*6e40*/  STS [R2+0x280], R23 ;  /* 0x0002801702007388 */ /* 0x000fe80000000800 */
[----:B------:R-:W-:Y:S04]  /*6e50*/  STS [R2+0x300], R25 ;  /* 0x0003001902007388 */ /* 0x000fe80000000800 */
[----:B------:R1:W-:Y:S04]  /*6e60*/  STS [R2+0x800], R15 ;  /* 0x0008000f02007388 */ /* 0x0003e80000000800 */
[----:B------:R2:W-:Y:S04]  /*6e70*/  STS [R2+0x480], R31 ;  /* 0x0004801f02007388 */ /* 0x0005e80000000800 */
[----:B------:R-:W-:Y:S04]  /*6e80*/  STS [R2+0x600], R37 ;  /* 0x0006002502007388 */ /* 0x000fe80000000800 */
[----:B------:R-:W-:Y:S04]  /*6e90*/  STS [R2+0x580], R35 ;  /* 0x0005802302007388 */ /* 0x000fe80000000800 */
[----:B------:R-:W-:Y:S04]  /*6ea0*/  STS [R2+0x680], R39 ;  /* 0x0006802702007388 */ /* 0x000fe80000000800 */
[----:B------:R3:W-:Y:S04]  /*6eb0*/  STS [R2+0x500], R33 ;  /* 0x0005002102007388 */ /* 0x0007e80000000800 */
[----:B------:R4:W-:Y:S04]  /*6ec0*/  STS [R2+0x700], R41 ;  /* 0x0007002902007388 */ /* 0x0009e80000000800 */
[----:B------:R5:W-:Y:S01]  /*6ed0*/  STS [R2+0x780], R43 ;  /* 0x0007802b02007388 */ /* 0x000be20000000800 */
        /* <DEDUP_REMOVED lines=19> */
[----:B0-----:R-:W1:Y:S01]  /*7010*/  LDG.E R19, desc[UR8][R8.64] ;  /* 0x0000000808137981 */ /* 0x001e62000c1e1900 */
[----:B------:R-:W-:-:S02]  /*7020*/  P2R R44, PR, RZ, 0x1 ;  /* 0x00000001ff2c7803 */ /* 0x000fc40000000000 */
[----:B------:R-:W-:Y:S02]  /*7030*/  P2R R45, PR, RZ, 0x2 ;  /* 0x00000002ff2d7803 */ /* 0x000fe40000000000 */
[----:B------:R-:W-:Y:S02]  /*7040*/  ISETP.GE.AND P1, PT, R14, UR7, PT ;  /* 0x000000070e007c0c */ /* 0x000fe4000bf26270 */
[----:B------:R-:W-:Y:S01]  /*7050*/  ISETP.GE.AND P0, PT, R3, UR7, PT ;  /* 0x0000000703007c0c */ /* 0x000fe2000bf06270 */
[----:B-1----:R-:W-:-:S10]  /*7060*/  IMAD.MOV.U32 R15, RZ, RZ, R19 ;  /* 0x000000ffff0f7224 */ /* 0x002fd400078e0013 */
[----:B------:R-:W5:Y:S01]  /*7070*/  @!P1 LDG.E R19, desc[UR8][R10.64] ;  /* 0x000000080a139981 */ /* 0x000f62000c1e1900 */
[----:B------:R-:W-:Y:S01]  /*7080*/  IMAD.MOV.U32 R3, RZ, RZ, R15 ;  /* 0x000000ffff037224 */ /* 0x000fe200078e000f */
[----:B------:R-:W-:-:S05]  /*7090*/  ISETP.GE.AND P1, PT, R30, UR7, PT ;  /* 0x000000071e007c0c */ /* 0x000fca000bf26270 */
[----:B------:R-:W5:Y:S01]  /*70a0*/  @!P0 LDG.E R3, desc[UR8][R10.64+0x80] ;  /* 0x000080080a038981 */ /* 0x000f62000c1e1900 */
[----:B------:R-:W-:Y:S01]  /*70b0*/  ISETP.GE.AND P0, PT, R26, UR7, PT ;  /* 0x000000071a007c0c */ /* 0x000fe2000bf06270 */
[--C-:B------:R-:W-:Y:S02]  /*70c0*/  IMAD.MOV.U32 R23, RZ, RZ, R15.reuse ;  /* 0x000000ffff177224 */ /* 0x100fe400078e000f */
[----:B--2---:R-:W-:-:S04]  /*70d0*/  IMAD.MOV.U32 R31, RZ, RZ, R15 ;  /* 0x000000ffff1f7224 */ /* 0x004fc800078e000f */
[----:B------:R-:W2:Y:S01]  /*70e0*/  @!P1 LDG.E R23, desc[UR8][R10.64+0x100] ;  /* 0x000100080a179981 */ /* 0x000ea2000c1e1900 */
[----:B------:R-:W-:-:S05]  /*70f0*/  ISETP.GE.AND P1, PT, R24, UR7, PT ;  /* 0x0000000718007c0c */ /* 0x000fca000bf26270 */
[----:B------:R-:W2:Y:S01]  /*7100*/  @!P0 LDG.E R31, desc[UR8][R10.64+0x180] ;  /* 0x000180080a1f8981 */ /* 0x000ea2000c1e1900 */
[----:B------:R-:W-:Y:S01]  /*7110*/  ISETP.GE.AND P0, PT, R22, UR7, PT ;  /* 0x0000000716007c0c */ /* 0x000fe2000bf06270 */
[--C-:B---3--:R-:W-:Y:S02]  /*7120*/  IMAD.MOV.U32 R33, RZ, RZ, R15.reuse ;  /* 0x000000ffff217224 */ /* 0x108fe400078e000f */
[----:B------:R-:W-:-:S04]  /*7130*/  IMAD.MOV.U32 R9, RZ, RZ, R15 ;  /* 0x000000ffff097224 */ /* 0x000fc800078e000f */
[----:B------:R-:W3:Y:S01]  /*7140*/  @!P1 LDG.E R33, desc[UR8][R10.64+0x200] ;  /* 0x000200080a219981 */ /* 0x000ee2000c1e1900 */
[----:B------:R-:W-:-:S05]  /*7150*/  ISETP.GE.AND P1, PT, R18, UR7, PT ;  /* 0x0000000712007c0c */ /* 0x000fca000bf26270 */
[----:B------:R-:W3:Y:S01]  /*7160*/  @!P0 LDG.E R9, desc[UR8][R10.64+0x280] ;  /* 0x000280080a098981 */ /* 0x000ee2000c1e1900 */
[----:B------:R-:W-:Y:S01]  /*7170*/  ISETP.GE.AND P0, PT, R42, UR7, PT ;  /* 0x000000072a007c0c */ /* 0x000fe2000bf06270 */
[--C-:B------:R-:W-:Y:S02]  /*7180*/  IMAD.MOV.U32 R35, RZ, RZ, R15.reuse ;  /* 0x000000ffff237224 */ /* 0x100fe400078e000f */
[----:B------:R-:W-:-:S04]  /*7190*/  IMAD.MOV.U32 R39, RZ, RZ, R15 ;  /* 0x000000ffff277224 */ /* 0x000fc800078e000f */
[----:B------:R-:W3:Y:S01]  /*71a0*/  @!P1 LDG.E R35, desc[UR8][R10.64+0x300] ;  /* 0x000300080a239981 */ /* 0x000ee2000c1e1900 */
[----:B------:R-:W-:-:S05]  /*71b0*/  ISETP.GE.AND P1, PT, R40, UR7, PT ;  /* 0x0000000728007c0c */ /* 0x000fca000bf26270 */
[----:B------:R-:W3:Y:S01]  /*71c0*/  @!P0 LDG.E R39, desc[UR8][R10.64+0x380] ;  /* 0x000380080a278981 */ /* 0x000ee2000c1e1900 */
[----:B------:R-:W-:Y:S01]  /*71d0*/  ISETP.GE.AND P0, PT, R38, UR7, PT ;  /* 0x0000000726007c0c */ /* 0x000fe2000bf06270 */
[--C-:B----4-:R-:W-:Y:S02]  /*71e0*/  IMAD.MOV.U32 R41, RZ, RZ, R15.reuse ;  /* 0x000000ffff297224 */ /* 0x110fe400078e000f */
[----:B-----5:R-:W-:-:S04]  /*71f0*/  IMAD.MOV.U32 R43, RZ, RZ, R15 ;  /* 0x000000ffff2b7224 */ /* 0x020fc800078e000f */
[----:B------:R-:W4:Y:S01]  /*7200*/  @!P1 LDG.E R41, desc[UR8][R10.64+0x400] ;  /* 0x000400080a299981 */ /* 0x000f22000c1e1900 */
[----:B------:R-:W-:-:S05]  /*7210*/  ISETP.NE.AND P1, PT, R45, RZ, PT ;  /* 0x000000ff2d00720c */ /* 0x000fca0003f25270 */
[----:B------:R-:W5:Y:S01]  /*7220*/  @!P0 LDG.E R43, desc[UR8][R10.64+0x480] ;  /* 0x000480080a2b8981 */ /* 0x000f62000c1e1900 */
[----:B------:R-:W-:Y:S01]  /*7230*/  ISETP.NE.AND P0, PT, R44, RZ, PT ;  /* 0x000000ff2c00720c */ /* 0x000fe20003f05270 */
[--C-:B------:R-:W-:Y:S02]  /*7240*/  IMAD.MOV.U32 R45, RZ, RZ, R15.reuse ;  /* 0x000000ffff2d7224 */ /* 0x100fe400078e000f */
[--C-:B------:R-:W-:Y:S02]  /*7250*/  IMAD.MOV.U32 R47, RZ, RZ, R15.reuse ;  /* 0x000000ffff2f7224 */ /* 0x100fe400078e000f */
[--C-:B------:R-:W-:Y:S02]  /*7260*/  IMAD.MOV.U32 R49, RZ, RZ, R15.reuse ;  /* 0x000000ffff317224 */ /* 0x100fe400078e000f */
[--C-:B------:R-:W-:Y:S02]  /*7270*/  IMAD.MOV.U32 R51, RZ, RZ, R15.reuse ;  /* 0x000000ffff337224 */ /* 0x100fe400078e000f */
[--C-:B------:R-:W-:Y:S01]  /*7280*/  IMAD.MOV.U32 R53, RZ, RZ, R15.reuse ;  /* 0x000000ffff357224 */ /* 0x100fe200078e000f */
[----:B------:R-:W5:Y:S01]  /*7290*/  @!P1 LDG.E R47, desc[UR8][R10.64+0x580] ;  /* 0x000580080a2f9981 */ /* 0x000f62000c1e1900 */
[----:B------:R-:W-:-:S03]  /*72a0*/  IMAD.MOV.U32 R55, RZ, RZ, R15 ;  /* 0x000000ffff377224 */ /* 0x000fc600078e000f */
[----:B------:R-:W5:Y:S04]  /*72b0*/  @!P0 LDG.E R45, desc[UR8][R10.64+0x500] ;  /* 0x000500080a2d8981 */ /* 0x000f68000c1e1900 */
[----:B------:R-:W5:Y:S04]  /*72c0*/  @!P2 LDG.E R49, desc[UR8][R10.64+0x600] ;  /* 0x000600080a31a981 */ /* 0x000f68000c1e1900 */
[----:B------:R-:W5:Y:S04]  /*72d0*/  @!P3 LDG.E R51, desc[UR8][R10.64+0x680] ;  /* 0x000680080a33b981 */ /* 0x000f68000c1e1900 */
[----:B------:R-:W5:Y:S04]  /*72e0*/  @!P4 LDG.E R53, desc[UR8][R10.64+0x700] ;  /* 0x000700080a35c981 */ /* 0x000f68000c1e1900 */
[----:B------:R-:W5:Y:S04]  /*72f0*/  @!P5 LDG.E R55, desc[UR8][R10.64+0x780] ;  /* 0x000780080a37d981 */ /* 0x000f68000c1e1900 */
[----:B------:R-:W5:Y:S04]  /*7300*/  @!P6 LDG.E R15, desc[UR8][R10.64+0x800] ;  /* 0x000800080a0fe981 */ /* 0x000f68000c1e1900 */
[----:B------:R-:W-:Y:S04]  /*7310*/  STS [R2], R19 ;  /* 0x0000001302007388 */ /* 0x000fe80000000800 */
[----:B------:R-:W-:Y:S04]  /*7320*/  STS [R2+0x80], R3 ;  /* 0x0000800302007388 */ /* 0x000fe80000000800 */
[----:B--2---:R-:W-:Y:S04]  /*7330*/  STS [R2+0x100], R23 ;  /* 0x0001001702007388 */ /* 0x004fe80000000800 */
[----:B------:R-:W-:Y:S04]  /*7340*/  STS [R2+0x180], R31 ;  /* 0x0001801f02007388 */ /* 0x000fe80000000800 */
[----:B---3--:R-:W-:Y:S04]  /*7350*/  STS [R2+0x200], R33 ;  /* 0x0002002102007388 */ /* 0x008fe80000000800 */
[----:B------:R-:W-:Y:S04]  /*7360*/  STS [R2+0x280], R9 ;  /* 0x0002800902007388 */ /* 0x000fe80000000800 */
[----:B------:R-:W-:Y:S04]  /*7370*/  STS [R2+0x300], R35 ;  /* 0x0003002302007388 */ /* 0x000fe80000000800 */
[----:B------:R0:W-:Y:S04]  /*7380*/  STS [R2+0x380], R39 ;  /* 0x0003802702007388 */ /* 0x0001e80000000800 */
        /* <DEDUP_REMOVED lines=10> */
[----:B------:R-:W-:Y:S04]  /*7430*/  LDS R33, [R5] ;  /* 0x0000000005217984 */ /* 0x000fe80000000800 */
        /* <DEDUP_REMOVED lines=15> */
[----:B------:R2:W5:Y:S01]  /*7530*/  LDS R31, [R5+0x40] ;  /* 0x00004000051f7984 */ /* 0x0005620000000800 */
[----:B------:R-:W-:Y:S01]  /*7540*/  BAR.SYNC.DEFER_BLOCKING 0x0 ;  /* 0x0000000000007b1d */ /* 0x000fe20000010000 */
[----:B0-----:R-:W-:Y:S01]  /*7550*/  IMAD R39, R0, 0x11, RZ ;  /* 0x0000001100277824 */ /* 0x001fe200078e02ff */
[----:B-1----:R-:W-:-:S06]  /*7560*/  ISETP.GT.AND P0, PT, R10, RZ, PT ;  /* 0x000000ff0a00720c */ /* 0x002fcc0003f04270 */
[----:B------:R-:W-:Y:S01]  /*7570*/  PREEXIT ;  /* 0x000000000000782d */ /* 0x000fe20000000000 */
[----:B------:R-:W-:Y:S01]  /*7580*/  ISETP.GE.AND P1, PT, R33, RZ, PT ;  /* 0x000000ff2100720c */ /* 0x000fe20003f26270 */
[----:B------:R-:W-:Y:S01]  /*7590*/  VIADD R11, R39, 0x2 ;  /* 0x00000002270b7836 */ /* 0x000fe20000000000 */
[-C--:B--2---:R-:W-:Y:S01]  /*75a0*/  SEL R5, R33, R10.reuse, P0 ;  /* 0x0000000a21057207 */ /* 0x084fe20000000000 */
[C---:B------:R-:W-:Y:S01]  /*75b0*/  VIADD R9, R39.reuse, 0x1 ;  /* 0x0000000127097836 */ /* 0x040fe20000000000 */
[----:B------:R-:W-:Y:S01]  /*75c0*/  ISETP.GT.AND P2, PT, R14, RZ, PT ;  /* 0x000000ff0e00720c */ /* 0x000fe20003f44270 */
[----:B------:R-:W-:Y:S01]  /*75d0*/  VIADD R35, R39, 0xa ;  /* 0x0000000a27237836 */ /* 0x000fe20000000000 */
[----:B------:R-:W-:Y:S01]  /*75e0*/  ISETP.GE.U32.AND P3, PT, R11, UR7, PT ;  /* 0x000000070b007c0c */ /* 0x000fe2000bf66070 */
[----:B------:R-:W-:Y:S01]  /*75f0*/  VIADD R11, R39, 0x4 ;  /* 0x00000004270b7836 */ /* 0x000fe20000000000 */
[----:B------:R-:W-:Y:S01]  /*7600*/  ISETP.GE.U32.AND P0, PT, R9, UR7, PT ;  /* 0x0000000709007c0c */ /* 0x000fe2000bf06070 */
[----:B------:R-:W-:Y:S01]  /*7610*/  VIADD R9, R39, 0x3 ;  /* 0x0000000327097836 */ /* 0x000fe20000000000 */
[----:B------:R-:W-:Y:S01]  /*7620*/  SEL R18, R5, R10, !P1 ;  /* 0x0000000a05127207 */ /* 0x000fe20004800000 */
[----:B------:R-:W-:Y:S01]  /*7630*/  VIADD R41, R39, 0xd ;  /* 0x0000000d27297836 */ /* 0x000fe20000000000 */
[----:B------:R-:W-:Y:S01]  /*7640*/  BSSY.RECONVERGENT B0, `(.L_x_205) ;  /* 0x0000393000007945 */ /* 0x000fe20003800200 */
[----:B------:R-:W-:-:S02]  /*7650*/  SEL R10, R10, R33, !P0 ;  /* 0x000000210a0a7207 */ /* 0x000fc40004000000 */
[----:B------:R-:W-:Y:S02]  /*7660*/  SEL R5, R18, R33, !P0 ;  /* 0x0000002112057207 */ /* 0x000fe40004000000 */
[----:B------:R-:W-:Y:S02]  /*7670*/  ISETP.GE.U32.AND P1, PT, R9, UR7, PT ;  /* 0x0000000709007c0c */ /* 0x000fe4000bf26070 */
[C---:B------:R-:W-:Y:S02]  /*7680*/  ISETP.GE.AND P4, PT, R5.reuse, RZ, PT ;  /* 0x000000ff0500720c */ /* 0x040fe40003f86270 */
[-C--:B------:R-:W-:Y:S02]  /*7690*/  SEL R9, R5, R14.reuse, P2 ;  /* 0x0000000e05097207 */ /* 0x080fe40001000000 */
[----:B------:R-:W-:Y:S02]  /*76a0*/  SEL R23, R14, R5, !P3 ;  /* 0x000000050e177207 */ /* 0x000fe40005800000 */
[----:B------:R-:W-:-:S02]  /*76b0*/  @!P3 SEL R5, R9, R14, !P4 ;  /* 0x0000000e0905b207 */ /* 0x000fc40006000000 */
[C---:B---3--:R-:W-:Y:S02]  /*76c0*/  ISETP.GT.AND P3, PT, R40.reuse, RZ, PT ;  /* 0x000000ff2800720c */ /* 0x048fe40003f64270 */
[----:B------:R-:W-:Y:S01]  /*76d0*/  ISETP.GE.U32.AND P2, PT, R11, UR7, PT ;  /* 0x000000070b007c0c */ /* 0x000fe2000bf46070 */
[----:B------:R-:W-:Y:S01]  /*76e0*/  VIADD R11, R39, 0x5 ;  /* 0x00000005270b7836 */ /* 0x000fe20000000000 */
[C---:B------:R-:W-:Y:S02]  /*76f0*/  ISETP.GE.AND P4, PT, R5.reuse, RZ, PT ;  /* 0x000000ff0500720c */ /* 0x040fe40003f86270 */
[-C--:B------:R-:W-:Y:S02]  /*7700*/  SEL R9, R5, R40.reuse, P3 ;  /* 0x0000002805097207 */ /* 0x080fe40001800000 */
[----:B------:R-:W-:Y:S02]  /*7710*/  SEL R18, R40, R5, !P1 ;  /* 0x0000000528127207 */ /* 0x000fe40004800000 */
[----:B------:R-:W-:-:S02]  /*7720*/  @!P1 SEL R5, R9, R40, !P4 ;  /* 0x0000002809059207 */ /* 0x000fc40006000000 */
[C---:B----4-:R-:W-:Y:S02]  /*7730*/  ISETP.GT.AND P3, PT, R46.reuse, RZ, PT ;  /* 0x000000ff2e00720c */ /* 0x050fe40003f64270 */
[----:B------:R-:W-:Y:S01]  /*7740*/  ISETP.GE.U32.AND P1, PT, R11, UR7, PT ;  /* 0x000000070b007c0c */ /* 0x000fe2000bf26070 */
[----:B------:R-:W-:Y:S01]  /*7750*/  VIADD R11, R39, 0x6 ;  /* 0x00000006270b7836 */ /* 0x000fe20000000000 */
[C---:B------:R-:W-:Y:S02]  /*7760*/  ISETP.GE.AND P4, PT, R5.reuse, RZ, PT ;  /* 0x000000ff0500720c */ /* 0x040fe40003f86270 */
[-C--:B------:R-:W-:Y:S02]  /*7770*/  SEL R9, R5, R46.reuse, P3 ;  /* 0x0000002e05097207 */ /* 0x080fe40001800000 */
[----:B------:R-:W-:Y:S02]  /*7780*/  SEL R19, R46, R5, !P2 ;  /* 0x000000052e137207 */ /* 0x000fe40005000000 */
[----:B------:R-:W-:-:S02]  /*7790*/  @!P2 SEL R5, R9, R46, !P4 ;  /* 0x0000002e0905a207 */ /* 0x000fc40006000000 */
[C---:B-----5:R-:W-:Y:S02]  /*77a0*/  ISETP.GT.AND P3, PT, R48.reuse, RZ, PT ;  /* 0x000000ff3000720c */ /* 0x060fe40003f64270 */
[----:B------:R-:W-:Y:S01]  /*77b0*/  ISETP.GE.U32.AND P2, PT, R11, UR7, PT ;  /* 0x000000070b007c0c */ /* 0x000fe2000bf46070 */
[----:B------:R-:W-:Y:S01]  /*77c0*/  VIADD R11, R39, 0x7 ;  /* 0x00000007270b7836 */ /* 0x000fe20000000000 */
[C---:B------:R-:W-:Y:S02]  /*77d0*/  ISETP.GE.AND P4, PT, R5.reuse, RZ, PT ;  /* 0x000000ff0500720c */ /* 0x040fe40003f86270 */
[-C--:B------:R-:W-:Y:S02]  /*77e0*/  SEL R9, R5, R48.reuse, P3 ;  /* 0x0000003005097207 */ /* 0x080fe40001800000 */
[----:B------:R-:W-:Y:S02]  /*77f0*/  SEL R14, R48, R5, !P1 ;  /* 0x00000005300e7207 */ /* 0x000fe40004800000 */
[----:B------:R-:W-:-:S02]  /*7800*/  @!P1 SEL R5, R9, R48, !P4 ;  /* 0x0000003009059207 */ /* 0x000fc40006000000 */
[C---:B------:R-:W-:Y:S02]  /*7810*/  ISETP.GT.AND P3, PT, R50.reuse, RZ, PT ;  /* 0x000000ff3200720c */ /* 0x040fe40003f64270 */
        /* <DEDUP_REMOVED lines=14> */
[----:B------:R-:W-:Y:S02]  /*7900*/  ISETP.GE.U32.AND P1, PT, R11, UR7, PT ;  /* 0x000000070b007c0c */ /* 0x000fe4000bf26070 */
        /* <DEDUP_REMOVED lines=30> */
[----:B------:R-:W-:Y:S01]  /*7af0*/  @!P2 SEL R5, R35, R24, !P4 ;  /* 0x000000182305a207 */ /* 0x000fe20006000000 */
[----:B------:R-:W-:Y:S01]  /*7b00*/  VIADD R24, R39, 0xf ;  /* 0x0000000f27187836 */ /* 0x000fe20000000000 */
[----:B------:R-:W-:-:S02]  /*7b10*/  ISETP.GT.AND P3, PT, R22, RZ, PT ;  /* 0x000000ff1600720c */ /* 0x000fc40003f64270 */
[----:B------:R-:W-:Y:S02]  /*7b20*/  ISETP.GE.U32.AND P2, PT, R41, UR7, PT ;  /* 0x0000000729007c0c */ /* 0x000fe4000bf46070 */
[C---:B------:R-:W-:Y:S02]  /*7b30*/  ISETP.GE.AND P4, PT, R5.reuse, RZ, PT ;  /* 0x000000ff0500720c */ /* 0x040fe40003f86270 */
[-C--:B------:R-:W-:Y:S02]  /*7b40*/  SEL R41, R5, R22.reuse, P3 ;  /* 0x0000001605297207 */ /* 0x080fe40001800000 */
[----:B------:R-:W-:Y:S02]  /*7b50*/  SEL R35, R22, R5, !P1 ;  /* 0x0000000516237207 */ /* 0x000fe40004800000 */
[----:B------:R-:W-:Y:S02]  /*7b60*/  @!P1 SEL R5, R41, R22, !P4 ;  /* 0x0000001629059207 */ /* 0x000fe40006000000 */
[----:B------:R-:W-:-:S02]  /*7b70*/  ISETP.GT.AND P3, PT, R3, RZ, PT ;  /* 0x000000ff0300720c */ /* 0x000fc40003f64270 */
[----:B------:R-:W-:Y:S02]  /*7b80*/  ISETP.GE.U32.AND P1, PT, R24, UR7, PT ;  /* 0x0000000718007c0c */ /* 0x000fe4000bf26070 */
[C---:B------:R-:W-:Y:S02]  /*7b90*/  ISETP.GE.AND P4, PT, R5.reuse, RZ, PT ;  /* 0x000000ff0500720c */ /* 0x040fe40003f86270 */
[----:B------:R-:W-:Y:S02]  /*7ba0*/  SEL R24, R5, R3, P3 ;  /* 0x0000000305187207 */ /* 0x000fe40001800000 */
[----:B------:R-:W-:Y:S02]  /*7bb0*/  SEL R22, R3, R5, !P2 ;  /* 0x0000000503167207 */ /* 0x000fe40005000000 */
[----:B------:R-:W-:Y:S01]  /*7bc0*/  @!P2 SEL R5, R24, R3, !P4 ;  /* 0x000000031805a207 */ /* 0x000fe20006000000 */
[C---:B------:R-:W-:Y:S01]  /*7bd0*/  VIADD R3, R39.reuse, 0x10 ;  /* 0x0000001027037836 */ /* 0x040fe20000000000 */
[----:B------:R-:W-:-:S02]  /*7be0*/  ISETP.GE.U32.AND P4, PT, R39, UR7, PT ;  /* 0x0000000727007c0c */ /* 0x000fc4000bf86070 */
[C---:B------:R-:W-:Y:S02]  /*7bf0*/  ISETP.GT.AND P2, PT, R8.reuse, RZ, PT ;  /* 0x000000ff0800720c */ /* 0x040fe40003f44270 */
[C---:B------:R-:W-:Y:S02]  /*7c00*/  ISETP.GE.AND P3, PT, R5.reuse, RZ, PT ;  /* 0x000000ff0500720c */ /* 0x040fe40003f66270 */
[-C--:B------:R-:W-:Y:S02]  /*7c10*/  SEL R41, R5, R8.reuse, P2 ;  /* 0x0000000805297207 */ /* 0x080fe40001000000 */
[----:B------:R-:W-:Y:S02]  /*7c20*/  ISETP.GE.U32.AND P2, PT, R3, UR7, PT ;  /* 0x0000000703007c0c */ /* 0x000fe4000bf46070 */
[----:B------:R-:W-:Y:S02]  /*7c30*/  SEL R3, R8, R5, !P1 ;  /* 0x0000000508037207 */ /* 0x000fe40004800000 */
[----:B------:R-:W-:-:S04]  /*7c40*/  @!P1 SEL R5, R41, R8, !P3 ;  /* 0x0000000829059207 */ /* 0x000fc80005800000 */
[----:B------:R-:W-:Y:S01]  /*7c50*/  SEL R31, R31, R5, !P2 ;  /* 0x000000051f1f7207 */ /* 0x000fe20005000000 */
[----:B------:R-:W-:Y:S06]  /*7c60*/  @P4 BRA `(.L_x_206) ;  /* 0x0000003000c04947 */ /* 0x000fec0003800000 */
[----:B------:R-:W-:Y:S02]  /*7c70*/  ISETP.GT.AND P0, PT, R33, RZ, PT ;  /* 0x000000ff2100720c */ /* 0x000fe40003f04270 */
[----:B------:R-:W-:Y:S02]  /*7c80*/  ISETP.GT.AND P1, PT, R23, RZ, PT ;  /* 0x000000ff1700720c */ /* 0x000fe40003f24270 */
[----:B------:R-:W-:Y:S02]  /*7c90*/  ISETP.LT.AND P0, PT, R10, RZ, P0 ;  /* 0x000000ff0a00720c */ /* 0x000fe40000701270 */
[----:B------:R-:W-:Y:S02]  /*7ca0*/  ISETP.LT.AND P1, PT, R18, RZ, P1 ;  /* 0x000000ff1200720c */ /* 0x000fe40000f21270 */
        /* <DEDUP_REMOVED lines=10> */
[----:B------:R-:W-:Y:S02]  /*7d50*/  SEL R16, R16, R17, P1 ;  /* 0x0000001110107207 */ /* 0x000fe40000800000 */
[----:B------:R-:W-:Y:S02]  /*7d60*/  ISETP.GT.AND P1, PT, R9, RZ, PT ;  /* 0x000000ff0900720c */ /* 0x000fe40003f24270 */
[----:B------:R-:W-:Y:S02]  /*7d70*/  SEL R17, R19, R14, P2 ;  /* 0x0000000e13117207 */ /* 0x000fe40001000000 */
[----:B------:R-:W-:-:S02]  /*7d80*/  ISETP.LT.AND P0, PT, R40, RZ, P0 ;  /* 0x000000ff2800720c */ /* 0x000fc40000701270 */
        /* <DEDUP_REMOVED lines=14> */
[----:B------:R-:W-:Y:S02]  /*7e70*/  SEL R37, R37, R34, P1 ;  /* 0x0000002225257207 */ /* 0x000fe40000800000 */
[----:B------:R-:W-:Y:S02]  /*7e80*/  ISETP.GT.AND P1, PT, R22, RZ, PT ;  /* 0x000000ff1600720c */ /* 0x000fe40003f24270 */
[----:B------:R-:W-:Y:S02]  /*7e90*/  ISETP.LT.AND P0, PT, R35, RZ, P0 ;  /* 0x000000ff2300720c */ /* 0x000fe40000701270 */
        /* <DEDUP_REMOVED lines=10> */
[----:B------:R-:W-:Y:S02]  /*7f40*/  SEL R26, R22, R3, P1 ;  /* 0x00000003161a7207 */ /* 0x000fe40000800000 */
[----:B------:R-:W-:Y:S02]  /*7f50*/  ISETP.GT.AND P0, PT, R18, RZ, PT ;  /* 0x000000ff1200720c */ /* 0x000fe40003f04270 */
[----:B------:R-:W-:-:S02]  /*7f60*/  SEL R22, R3, R22, P1 ;  /* 0x0000001603167207 */ /* 0x000fc40000800000 */
[----:B------:R-:W-:Y:S02]  /*7f70*/  ISETP.LT.AND P2, PT, R21, RZ, P2 ;  /* 0x000000ff1500720c */ /* 0x000fe40001741270 */
        /* <DEDUP_REMOVED lines=95> */
[----:B------:R-:W-:Y:S02]  /*8570*/  SEL R30, R28, R29, P2 ;  /* 0x0000001d1c1e7207 */ /* 0x000fe40001000000 */
[----:B------:R-:W-:Y:S02]  /*8580*/  ISETP.GT.AND P1, PT, R22, RZ, PT ;  /* 0x000000ff1600720c */ /* 0x000fe40003f24270 */
        /* <DEDUP_REMOVED lines=53> */
[----:B------:R-:W-:Y:S02]  /*88e0*/  ISETP.LT.AND P0, PT, R23, RZ, P0 ;  /* 0x000000ff1700720c */ /* 0x000fe40000701270 */
[----:B------:R-:W-:Y:S02]  /*88f0*/  SEL R6, R27, R6, P2 ;  /* 0x000000061b067207 */ /* 0x000fe40001000000 */
[----:B------:R-:W-:Y:S02]  /*8900*/  ISETP.LT.AND P1, PT, R18, RZ, P1 ;  /* 0x000000ff1200720c */ /* 0x000fe40000f21270 */
[----:B------:R-:W-:Y:S02]  /*8910*/  ISETP.GT.AND P2, PT, R21, RZ, PT ;  /* 0x000000ff1500720c */ /* 0x000fe40003f44270 */
        /* <DEDUP_REMOVED lines=12> */
[----:B------:R-:W-:-:S02]  /*89e0*/  ISETP.GT.AND P1, PT, R12, RZ, PT ;  /* 0x000000ff0c00720c */ /* 0x000fc40003f24270 */
[----:B------:R-:W-:Y:S02]  /*89f0*/  SEL R21, R17, R22, P2 ;  /* 0x0000001611157207 */ /* 0x000fe40001000000 */
[----:B------:R-:W-:Y:S02]  /*8a00*/  SEL R17, R22, R17, P2 ;  /* 0x0000001116117207 */ /* 0x000fe40001000000 */
[----:B------:R-:W-:Y:S02]  /*8a10*/  ISETP.LT.AND P0, PT, R7, RZ, P0 ;  /* 0x000000ff0700720c */ /* 0x000fe40000701270 */
[----:B------:R-:W-:Y:S02]  /*8a20*/  ISETP.GT.AND P2, PT, R11, RZ, PT ;  /* 0x000000ff0b00720c */ /* 0x000fe40003f44270 */
[----:B------:R-:W-:Y:S02]  /*8a30*/  ISETP.LT.AND P1, PT, R15, RZ, P1 ;  /* 0x000000ff0f00720c */ /* 0x000fe40000f21270 */
        /* <DEDUP_REMOVED lines=25> */
[----:B------:R-:W-:Y:S02]  /*8bd0*/  ISETP.GT.AND P0, PT, R32, RZ, PT ;  /* 0x000000ff2000720c */ /* 0x000fe40003f04270 */
        /* <DEDUP_REMOVED lines=43> */
[----:B------:R-:W-:Y:S02]  /*8e90*/  ISETP.LT.AND P1, PT, R18, RZ, P1 ;  /* 0x000000ff1200720c */ /* 0x000fe40000f21270 */
[----:B------:R-:W-:Y:S02]  /*8ea0*/  SEL R4, R4, R33, P2 ;  /* 0x0000002104047207 */ /* 0x000fe40001000000 */
[----:B------:R-:W-:Y:S02]  /*8eb0*/  SEL R12, R29, R26, P0 ;  /* 0x0000001a1d0c7207 */ /* 0x000fe40000000000 */
[----:B------:R-:W-:-:S02]  /*8ec0*/  SEL R26, R26, R29, P0 ;  /* 0x0000001d1a1a7207 */ /* 0x000fc40000000000 */
[----:B------:R-:W-:Y:S02]  /*8ed0*/  ISETP.GT.AND P2, PT, R23, RZ, PT ;  /* 0x000000ff1700720c */ /* 0x000fe40003f44270 */
[----:B------:R-:W-:Y:S02]  /*8ee0*/  SEL R11, R5, R28, P0 ;  /* 0x0000001c050b7207 */ /* 0x000fe40000000000 */
[----:B------:R-:W-:Y:S02]  /*8ef0*/  SEL R29, R28, R5, P0 ;  /* 0x000000051c1d7207 */ /* 0x000fe40000000000 */
[----:B------:R-:W-:Y:S02]  /*8f00*/  ISETP.GT.AND P0, PT, R24, RZ, PT ;  /* 0x000000ff1800720c */ /* 0x000fe40003f04270 */
[----:B------:R-:W-:Y:S02]  /*8f10*/  SEL R36, R6, R27, P1 ;  /* 0x0000001b06247207 */ /* 0x000fe40000800000 */
[----:B------:R-:W-:-:S02]  /*8f20*/  SEL R28, R18, R3, P1 ;  /* 0x00000003121c7207 */ /* 0x000fc40000800000 */
[----:B------:R-:W-:Y:S02]  /*8f30*/  SEL R33, R3, R18, P1 ;  /* 0x0000001203217207 */ /* 0x000fe40000800000 */
[----:B------:R-:W-:Y:S02]  /*8f40*/  SEL R27, R27, R6, P1 ;  /* 0x000000061b1b7207 */ /* 0x000fe40000800000 */
[----:B------:R-:W-:Y:S02]  /*8f50*/  ISETP.LT.AND P2, PT, R32, RZ, P2 ;  /* 0x000000ff2000720c */ /* 0x000fe40001741270 */
[----:B------:R-:W-:Y:S02]  /*8f60*/  ISETP.GT.AND P1, PT, R20, RZ, PT ;  /* 0x000000ff1400720c */ /* 0x000fe40003f24270 */
        /* <DEDUP_REMOVED lines=51> */
[----:B------:R-:W-:Y:S02]  /*92a0*/  SEL R36, R44, R25, P1 ;  /* 0x000000192c247207 */ /* 0x000fe40000800000 */
[----:B------:R-:W-:Y:S02]  /*92b0*/  ISETP.GT.AND P1, PT, R5, RZ, PT ;  /* 0x000000ff0500720c */ /* 0x000fe40003f24270 */
[----:B------:R-:W-:Y:S02]  /*92c0*/  ISETP.LT.AND P2, PT, R39, RZ, P2 ;  /* 0x000000ff2700720c */ /* 0x000fe40001741270 */
[----:B------:R-:W-:Y:S02]  /*92d0*/  ISETP.LT.AND P0, PT, R20, RZ, P0 ;  /* 0x000000ff1400720c */ /* 0x000fe40000701270 */
[----:B------:R-:W-:-:S02]  /*92e0*/  ISETP.LT.AND P1, PT, R32, RZ, P1 ;  /* 0x000000ff2000720c */ /* 0x000fc40000f21270 */
        /* <DEDUP_REMOVED lines=31> */
[----:B------:R-:W-:Y:S02]  /*94e0*/  SEL R4, R4, R31, P1 ;  /* 0x0000001f04047207 */ /* 0x000fe40000800000 */
[C---:B------:R-:W-:Y:S02]  /*94f0*/  ISETP.LT.AND P2, PT, R28.reuse, RZ, P2 ;  /* 0x000000ff1c00720c */ /* 0x040fe40001741270 */
[----:B------:R-:W-:Y:S02]  /*9500*/  ISETP.GT.AND P1, PT, R13, RZ, PT ;  /* 0x000000ff0d00720c */ /* 0x000fe40003f24270 */
        /* <DEDUP_REMOVED lines=278> */
[----:B------:R-:W-:Y:S02]  /*a670*/  ISETP.LT.AND P2, PT, R36, RZ, P0 ;  /* 0x000000ff2400720c */ /* 0x000fe40000741270 */
[----:B------:R-:W-:Y:S02]  /*a680*/  SEL R39, R38, R39, P1 ;  /* 0x0000002726277207 */ /* 0x000fe40000800000 */
[----:B------:R-:W-:Y:S02]  /*a690*/  ISETP.GT.AND P0, PT, R12, RZ, PT ;  /* 0x000000ff0c00720c */ /* 0x000fe40003f04270 */
[----:B------:R-:W-:Y:S02]  /*a6a0*/  ISETP.GT.AND P1, PT, R5, RZ, PT ;  /* 0x000000ff0500720c */ /* 0x000fe40003f24270 */
[----:B------:R-:W-:Y:S02]  /*a6b0*/  ISETP.LT.AND P3, PT, R41, RZ, P0 ;  /* 0x000000ff2900720c */ /* 0x000fe40000761270 */
[----:B------:R-:W-:-:S02]  /*a6c0*/  ISETP.LT.AND P1, PT, R40, RZ, P1 ;  /* 0x000000ff2800720c */ /* 0x000fc40000f21270 */
[----:B------:R-:W-:Y:S02]  /*a6d0*/  ISETP.GT.AND P0, PT, R7, RZ, PT ;  /* 0x000000ff0700720c */ /* 0x000fe40003f04270 */
[----:B------:R-:W-:Y:S02]  /*a6e0*/  SEL R11, R40, R5, P1 ;  /* 0x00000005280b7207 */ /* 0x000fe40000800000 */
[----:B------:R-:W-:Y:S02]  /*a6f0*/  SEL R35, R5, R40, P1 ;  /* 0x0000002805237207 */ /* 0x000fe40000800000 */
[----:B------:R-:W-:Y:S02]  /*a700*/  SEL R25, R31, R42, P1 ;  /* 0x0000002a1f197207 */ /* 0x000fe40000800000 */
[----:B------:R-:W-:Y:S02]  /*a710*/  SEL R13, R42, R31, P1 ;  /* 0x0000001f2a0d7207 */ /* 0x000fe40000800000 */
[----:B------:R-:W-:-:S02]  /*a720*/  ISETP.LT.AND P0, PT, R24, RZ, P0 ;  /* 0x000000ff1800720c */ /* 0x000fc40000701270 */
        /* <DEDUP_REMOVED lines=19> */
[----:B------:R-:W-:Y:S02]  /*a860*/  ISETP.GT.AND P0, PT, R8, RZ, PT ;  /* 0x000000ff0800720c */ /* 0x000fe40003f04270 */
[----:B------:R-:W-:Y:S02]  /*a870*/  ISETP.LT.AND P2, PT, R33, RZ, P2 ;  /* 0x000000ff2100720c */ /* 0x000fe40001741270 */
[----:B------:R-:W-:Y:S02]  /*a880*/  ISETP.LT.AND P0, PT, R35, RZ, P0 ;  /* 0x000000ff2300720c */ /* 0x000fe40000701270 */
[----:B------:R-:W-:Y:S02]  /*a890*/  SEL R27, R16, R43, P3 ;  /* 0x0000002b101b7207 */ /* 0x000fe40001800000 */
        /* <DEDUP_REMOVED lines=11> */
[----:B------:R-:W-:Y:S02]  /*a950*/  SEL R34, R34, R39, P1 ;  /* 0x0000002722227207 */ /* 0x000fe40000800000 */
[----:B------:R-:W-:-:S02]  /*a960*/  SEL R35, R28, R25, P0 ;  /* 0x000000191c237207 */ /* 0x000fc40000000000 */
[----:B------:R-:W-:Y:S02]  /*a970*/  ISETP.GT.AND P1, PT, R26, RZ, PT ;  /* 0x000000ff1a00720c */ /* 0x000fe40003f24270 */
[----:B------:R-:W-:Y:S02]  /*a980*/  SEL R25, R25, R28, P0 ;  /* 0x0000001c19197207 */ /* 0x000fe40000000000 */
[----:B------:R-:W-:Y:S02]  /*a990*/  ISETP.GT.AND P0, PT, R11, RZ, PT ;  /* 0x000000ff0b00720c */ /* 0x000fe40003f04270 */
[----:B------:R-:W-:Y:S02]  /*a9a0*/  ISETP.LT.AND P2, PT, R31, RZ, P2 ;  /* 0x000000ff1f00720c */ /* 0x000fe40001741270 */
[----:B------:R-:W-:Y:S02]  /*a9b0*/  ISETP.LT.AND P3, PT, R41, RZ, P1 ;  /* 0x000000ff2900720c */ /* 0x000fe40000f61270 */
[----:B------:R-:W-:-:S02]  /*a9c0*/  ISETP.LT.AND P0, PT, R36, RZ, P0 ;  /* 0x000000ff2400720c */ /* 0x000fc40000701270 */
[----:B------:R-:W-:Y:S02]  /*a9d0*/  ISETP.GT.AND P1, PT, R23, RZ, PT ;  /* 0x000000ff1700720c */ /* 0x000fe40003f24270 */
        /* <DEDUP_REMOVED lines=12> */
[----:B------:R-:W-:Y:S02]  /*aaa0*/  ISETP.GT.AND P0, PT, R12, RZ, PT ;  /* 0x000000ff0c00720c */ /* 0x000fe40003f04270 */
[----:B------:R-:W-:Y:S02]  /*aab0*/  ISETP.LT.AND P2, PT, R42, RZ, P2 ;  /* 0x000000ff2a00720c */ /* 0x000fe40001741270 */
[----:B------:R-:W-:Y:S02]  /*aac0*/  SEL R44, R37, R38, P1 ;  /* 0x00000026252c7207 */ /* 0x000fe40000800000 */
[----:B------:R-:W-:Y:S02]  /*aad0*/  SEL R11, R18, R23, P1 ;  /* 0x00000017120b7207 */ /* 0x000fe40000800000 */
[----:B------:R-:W-:-:S02]  /*aae0*/  SEL R45, R23, R18, P1 ;  /* 0x00000012172d7207 */ /* 0x000fc40000800000 */
[----:B------:R-:W-:Y:S02]  /*aaf0*/  SEL R37, R38, R37, P1 ;  /* 0x0000002526257207 */ /* 0x000fe40000800000 */
[----:B------:R-:W-:Y:S02]  /*ab00*/  ISETP.LT.AND P0, PT, R3, RZ, P0 ;  /* 0x000000ff0300720c */ /* 0x000fe40000701270 */
[----:B------:R-:W-:Y:S02]  /*ab10*/  ISETP.GT.AND P1, PT, R19, RZ, PT ;  /* 0x000000ff1300720c */ /* 0x000fe40003f24270 */
[----:B------:R-:W-:Y:S02]  /*ab20*/  SEL R21, R20, R27, P3 ;  /* 0x0000001b14157207 */ /* 0x000fe40001800000 */
[----:B------:R-:W-:Y:S02]  /*ab30*/  SEL R20, R27, R20, P3 ;  /* 0x000000141b147207 */ /* 0x000fe40001800000 */
        /* <DEDUP_REMOVED lines=66> */
[----:B------:R-:W-:-:S07]  /*af60*/  SEL R6, R41, R24, P2 ;  /* 0x0000001829067207 */ /* 0x000fce0001000000 */
.L_x_206:
[----:B------:R-:W-:Y:S05]  /*af70*/  BSYNC.RECONVERGENT B0 ;  /* 0x0000000000007941 */ /* 0x000fea0003800200 */
.L_x_205:
[----:B------:R-:W-:-:S05]  /*af80*/  UMOV UR4, 0x2 ;  /* 0x0000000200047882 */ /* 0x000fca0000000000 */
.L_x_244:
[----:B------:R-:W-:Y:S01]  /*af90*/  UIADD3 UR5, UPT, UPT, -UR4, URZ, URZ ;  /* 0x000000ff04057290 */ /* 0x000fe2000fffe1ff */
[----:B0-----:R-:W0:Y:S01]  /*afa0*/  S2UR UR6, SR_CgaCtaId ;  /* 0x00000000000679c3 */ /* 0x001e220000008800 */
[----:B------:R-:W-:-:S07]  /*afb0*/  UIADD3 UR10, UPT, UPT, UR4, -0x1, URZ ;  /* 0xffffffff040a7890 */ /* 0x000fce000fffe0ff */
[----:B------:R-:W-:Y:S01]  /*afc0*/  BAR.SYNC.DEFER_BLOCKING 0x0 ;  /* 0x0000000000007b1d */ /* 0x000fe20000010000 */
[----:B------:R-:W-:Y:S01]  /*afd0*/  IMAD.MOV.U32 R41, RZ, RZ, 0x44 ;  /* 0x00000044ff297424 */ /* 0x000fe200078e00ff */
[----:B------:R-:W-:Y:S01]  /*afe0*/  LOP3.LUT R5, R0, UR5, RZ, 0xc0, !PT ;  /* 0x0000000500057c12 */ /* 0x000fe2000f8ec0ff */
[----:B------:R-:W-:-:S03]  /*aff0*/  USHF.R.U32.HI UR5, URZ, 0x1, UR4 ;  /* 0x00000001ff057899 */ /* 0x000fc60008011604 */
[----:B------:R-:W-:Y:S01]  /*b000*/  BSSY.RECONVERGENT B0, `(.L_x_207) ;  /* 0x0000038000007945 */ /* 0x000fe20003800200 */
[----:B------:R-:W-:Y:S02]  /*b010*/  IMAD R5, R5, 0x11, RZ ;  /* 0x0000001105057824 */ /* 0x000fe400078e02ff */
[----:B------:R-:W-:Y:S01]  /*b020*/  IMAD.U32 R42, RZ, RZ, UR5 ;  /* 0x00000005ff2a7e24 */ /* 0x000fe2000f8e00ff */
[----:B------:R-:W-:Y:S02]  /*b030*/  UMOV UR5, 0x400 ;  /* 0x0000040000057882 */ /* 0x000fe40000000000 */
[----:B------:R-:W-:Y:S02]  /*b040*/  VIMNMX R39, PT, PT, R5, UR7, PT ;  /* 0x0000000705277c48 */ /* 0x000fe4000bfe0100 */
[----:B------:R-:W-:-:S03]  /*b050*/  LOP3.LUT R5, R0, UR10, RZ, 0xc0, !PT ;  /* 0x0000000a00057c12 */ /* 0x000fc6000f8ec0ff */
[----:B------:R-:W-:Y:S01]  /*b060*/  IMAD R24, R42, 0x11, R39 ;  /* 0x000000112a187824 */ /* 0x000fe200078e0227 */
[----:B0-----:R-:W-:-:S04]  /*b070*/  ULEA UR6, UR6, UR5, 0x18 ;  /* 0x0000000506067291 */ /* 0x001fc8000f8ec0ff */
[----:B------:R-:W-:-:S05]  /*b080*/  VIMNMX R24, PT, PT, R24, UR7, PT ;  /* 0x0000000718187c48 */ /* 0x000fca000bfe0100 */
[--C-:B------:R-:W-:Y:S02]  /*b090*/  IMAD R42, R42, 0x11, R24.reuse ;  /* 0x000000112a2a7824 */ /* 0x100fe400078e0218 */
[----:B------:R-:W-:Y:S02]  /*b0a0*/  IMAD R8, R0, R41, UR6 ;  /* 0x0000000600087e24 */ /* 0x000fe4000f8e0229 */
[----:B------:R-:W-:Y:S01]  /*b0b0*/  IMAD R41, R5, 0x11, RZ ;  /* 0x0000001105297824 */ /* 0x000fe200078e02ff */
[----:B------:R-:W-:Y:S02]  /*b0c0*/  VIMNMX R5, PT, PT, R42, UR7, PT ;  /* 0x000000072a057c48 */ /* 0x000fe4000bfe0100 */
[----:B------:R0:W-:Y:S02]  /*b0d0*/  STS [R8], R33 ;  /* 0x0000002108007388 */ /* 0x0001e40000000800 */
[----:B------:R-:W-:Y:S01]  /*b0e0*/  VIMNMX R43, PT, PT, R41, UR7, PT ;  /* 0x00000007292b7c48 */ /* 0x000fe2000bfe0100 */
[----:B------:R-:W-:Y:S01]  /*b0f0*/  IMAD.IADD R41, R5, 0x1, -R24 ;  /* 0x0000000105297824 */ /* 0x000fe200078e0a18 */
[----:B------:R1:W-:Y:S04]  /*b100*/  STS [R8+0x4], R10 ;  /* 0x0000040a08007388 */ /* 0x0003e80000000800 */
[C---:B------:R-:W-:Y:S01]  /*b110*/  ISETP.GE.AND P0, PT, R43.reuse, R41, PT ;  /* 0x000000292b00720c */ /* 0x040fe20003f06270 */
[----:B------:R-:W-:Y:S01]  /*b120*/  IMAD.IADD R41, R43, 0x1, -R41 ;  /* 0x000000012b297824 */ /* 0x000fe200078e0a29 */
[----:B0-----:R-:W-:Y:S01]  /*b130*/  VIADDMNMX R33, R24, -R39, R43, PT ;  /* 0x8000002718217246 */ /* 0x001fe2000380012b */
[----:B------:R1:W-:Y:S03]  /*b140*/  STS [R8+0x8], R23 ;  /* 0x0000081708007388 */ /* 0x0003e60000000800 */
        /* <DEDUP_REMOVED lines=18> */
[----:B-1----:R-:W-:-:S07]  /*b270*/  IMAD.IADD R14, R43, 0x1, R24 ;  /* 0x000000012b0e7824 */ /* 0x002fce00078e0218 */
.L_x_209:
[----:B------:R-:W-:-:S05]  /*b280*/  IMAD.IADD R3, R33, 0x1, -R46 ;  /* 0x0000000121037824 */ /* 0x000fca00078e0a2e */
[----:B------:R-:W-:-:S04]  /*b290*/  LEA.HI R3, R3, R3, RZ, 0x1 ;  /* 0x0000000303037211 */ /* 0x000fc800078f08ff */
[----:B------:R-:W-:-:S04]  /*b2a0*/  LEA.HI.SX32 R10, R3, R46, 0x1f ;  /* 0x0000002e030a7211 */ /* 0x000fc800078ffaff */
[----:B------:R-:W-:Y:S01]  /*b2b0*/  LOP3.LUT R9, RZ, R10, RZ, 0x33, !PT ;  /* 0x0000000aff097212 */ /* 0x000fe200078e33ff */
[----:B------:R-:W-:-:S04]  /*b2c0*/  IMAD.IADD R3, R39, 0x1, R10 ;  /* 0x0000000127037824 */ /* 0x000fc800078e020a */
[----:B------:R-:W-:Y:S01]  /*b2d0*/  IMAD.IADD R9, R14, 0x1, R9 ;  /* 0x000000010e097824 */ /* 0x000fe200078e0209 */
[----:B------:R-:W-:-:S04]  /*b2e0*/  LEA R3, R3, UR6, 0x2 ;  /* 0x0000000603037c11 */ /* 0x000fc8000f8e10ff */
[----:B------:R-:W-:Y:S02]  /*b2f0*/  LEA R9, R9, UR6, 0x2 ;  /* 0x0000000609097c11 */ /* 0x000fe4000f8e10ff */
[----:B------:R-:W0:Y:S04]  /*b300*/  LDS R3, [R3] ;  /* 0x0000000003037984 */ /* 0x000e280000000800 */
[----:B------:R-:W1:Y:S01]  /*b310*/  LDS R9, [R9] ;  /* 0x0000000009097984 */ /* 0x000e620000000800 */
[----:B0-----:R-:W-:-:S04]  /*b320*/  ISETP.GT.AND P0, PT, R3, RZ, PT ;  /* 0x000000ff0300720c */ /* 0x001fc80003f04270 */
[----:B-1----:R-:W-:-:S04]  /*b330*/  ISETP.LT.AND P0, PT, R9, RZ, P0 ;  /* 0x000000ff0900720c */ /* 0x002fc80000701270 */
[----:B------:R-:W-:-:S09]  /*b340*/  SEL R33, R33, R10, P0 ;  /* 0x0000000a21217207 */ /* 0x000fd20000000000 */
[----:B------:R-:W-:-:S05]  /*b350*/  @P0 VIADD R46, R10, 0x1 ;  /* 0x000000010a2e0836 */ /* 0x000fca0000000000 */
[----:B------:R-:W-:-:S13]  /*b360*/  ISETP.GE.AND P0, PT, R46, R33, PT ;  /* 0x000000212e00720c */ /* 0x000fda0003f06270 */
[----:B------:R-:W-:Y:S05]  /*b370*/  @!P0 BRA `(.L_x_209) ;  /* 0xfffffffc00c08947 */ /* 0x000fea000383ffff */
.L_x_208:
[----:B------:R-:W-:Y:S05]  /*b380*/  BSYNC.RECONVERGENT B0 ;  /* 0x0000000000007941 */ /* 0x000fea0003800200 */
.L_x_207:
[----:B-1----:R-:W-:Y:S01]  /*b390*/  IMAD.IADD R9, R39, 0x1, R46 ;  /* 0x0000000127097824 */ /* 0x002fe200078e022e */
[----:B------:R-:W-:Y:S01]  /*b3a0*/  IADD3 R46, PT, PT, -R46, R24, R43 ;  /* 0x000000182e2e7210 */ /* 0x000fe20007ffe12b */
[----:B------:R-:W-:Y:S01]  /*b3b0*/  BSSY.RECONVERGENT B0, `(.L_x_210) ;  /* 0x000000c000007945 */ /* 0x000fe20003800200 */
[----:B------:R-:W-:Y:S02]  /*b3c0*/  PLOP3.LUT P1, PT, PT, PT, PT, 0x8, 0x80 ;  /* 0x000000000080781c */ /* 0x000fe40003f2e170 */
[----:B------:R-:W-:Y:S02]  /*b3d0*/  LEA R10, R9, UR6, 0x2 ;  /* 0x00000006090a7c11 */ /* 0x000fe4000f8e10ff */
[C---:B------:R-:W-:Y:S02]  /*b3e0*/  LEA R11, R46.reuse, UR6, 0x2 ;  /* 0x000000062e0b7c11 */ /* 0x040fe4000f8e10ff */
[----:B------:R-:W-:Y:S01]  /*b3f0*/  ISETP.GE.AND P0, PT, R46, R5, PT ;  /* 0x000000052e00720c */ /* 0x000fe20003f06270 */
[----:B------:R0:W1:Y:S04]  /*b400*/  LDS R48, [R10] ;  /* 0x000000000a307984 */ /* 0x0000680000000800 */
[----:B------:R0:W2:Y:S08]  /*b410*/  LDS R47, [R11] ;  /* 0x000000000b2f7984 */ /* 0x0000b00000000800 */
[----:B0-----:R-:W-:Y:S05]  /*b420*/  @P0 BRA `(.L_x_211) ;  /* 0x0000000000100947 */ /* 0x001fea0003800000 */
[----:B------:R-:W-:Y:S02]  /*b430*/  ISETP.GE.AND P0, PT, R9, R24, PT ;  /* 0x000000180900720c */ /* 0x000fe40003f06270 */
[----:B------:R-:W-:-:S11]  /*b440*/  PLOP3.LUT P1, PT, PT, PT, PT, 0x80, 0x8 ;  /* 0x000000000008781c */ /* 0x000fd60003f2f070 */
[----:B-1----:R-:W-:-:S04]  /*b450*/  @!P0 ISETP.GE.AND P2, PT, R48, 0x1, PT ;  /* 0x000000013000880c */ /* 0x002fc80003f46270 */
[----:B--2---:R-:W-:-:S13]  /*b460*/  @!P0 ISETP.GT.OR P1, PT, R47, -0x1, !P2 ;  /* 0xffffffff2f00880c */ /* 0x004fda0005724670 */
.L_x_211:
[----:B------:R-:W-:Y:S05]  /*b470*/  BSYNC.RECONVERGENT B0 ;  /* 0x0000000000007941 */ /* 0x000fea0003800200 */
.L_x_210:
        /* <DEDUP_REMOVED lines=17> */
.L_x_213:
[----:B------:R-:W-:Y:S05]  /*b590*/  BSYNC.RECONVERGENT B0 ;  /* 0x0000000000007941 */ /* 0x000fea0003800200 */
.L_x_212:
        /* <DEDUP_REMOVED lines=17> */
.L_x_215:
[----:B------:R-:W-:Y:S05]  /*b6b0*/  BSYNC.RECONVERGENT B0 ;  /* 0x0000000000007941 */ /* 0x000fea0003800200 */
.L_x_214:
        /* <DEDUP_REMOVED lines=17> */
.L_x_217:
[----:B------:R-:W-:Y:S05]  /*b7d0*/  BSYNC.RECONVERGENT B0 ;  /* 0x0000000000007941 */ /* 0x000fea0003800200 */
.L_x_216:
        /* <DEDUP_REMOVED lines=17> */
.L_x_219:
[----:B------:R-:W-:Y:S05]  /*b8f0*/  BSYNC.RECONVERGENT B0 ;  /* 0x0000000000007941 */ /* 0x000fea0003800200 */
.L_x_218:
[----:B------:R-:W-:Y:S01]  /*b900*/  @P3 IMAD.MOV R41, RZ, RZ, R11 ;  /* 0x000000ffff293224 */ /* 0x000fe200078e020b */
[----:B-12---:R-:W-:Y:S01]  /*b910*/  SEL R19, R47, R48, P3 ;  /* 0x000000302f137207 */ /* 0x006fe20001800000 */
[----:B------:R-:W-:Y:S01]  /*b920*/  @!P3 IMAD.MOV R60, RZ, RZ, R42 ;  /* 0x000000ffff3cb224 */ /* 0x000fe200078e022a */
[----:B------:R-:W-:Y:S01]  /*b930*/  PLOP3.LUT P6, PT, PT, PT, PT, 0x8, 0x80 ;  /* 0x000000000080781c */ /* 0x000fe20003fce170 */
[----:B------:R-:W-:Y:S01]  /*b940*/  BSSY.RECONVERGENT B0, `(.L_x_220) ;  /* 0x000000f000007945 */ /* 0x000fe20003800200 */
[----:B------:R-:W-:Y:S02]  /*b950*/  @!P3 LEA R14, R41, UR6, 0x2 ;  /* 0x00000006290ebc11 */ /* 0x000fe4000f8e10ff */
[C---:B------:R-:W-:Y:S02]  /*b960*/  @P3 LEA R15, R60.reuse, UR6, 0x2 ;  /* 0x000000063c0f3c11 */ /* 0x040fe4000f8e10ff */
[----:B------:R-:W-:Y:S01]  /*b970*/  ISETP.GE.AND P2, PT, R60, R5, PT ;  /* 0x000000053c00720c */ /* 0x000fe20003f46270 */
[----:B------:R0:W1:Y:S01]  /*b980*/  @!P3 LDS R48, [R14] ;  /* 0x000000000e30b984 */ /* 0x0000620000000800 */
[----:B------:R-:W-:-:S03]  /*b990*/  P2R R49, PR, RZ, 0x40 ;  /* 0x00000040ff317803 */ /* 0x000fc60000000000 */
[----:B------:R0:W2:Y:S08]  /*b9a0*/  @P3 LDS R47, [R15] ;  /* 0x000000000f2f3984 */ /* 0x0000b00000000800 */
[----:B0-----:R-:W-:Y:S05]  /*b9b0*/  @P2 BRA `(.L_x_221) ;  /* 0x00000000001c2947 */ /* 0x001fea0003800000 */
[----:B------:R-:W-:Y:S02]  /*b9c0*/  ISETP.GE.AND P2, PT, R41, R24, PT ;  /* 0x000000182900720c */ /* 0x000fe40003f46270 */
[----:B------:R-:W-:Y:S02]  /*b9d0*/  P2R R14, PR, RZ, 0x1 ;  /* 0x00000001ff0e7803 */ /* 0x000fe40000000000 */
[----:B------:R-:W-:-:S09]  /*b9e0*/  PLOP3.LUT P0, PT, PT, PT, PT, 0x80, 0x8 ;  /* 0x000000000008781c */ /* 0x000fd20003f0f070 */
[----:B-1----:R-:W-:-:S04]  /*b9f0*/  @!P2 ISETP.GE.AND P6, PT, R48, 0x1, PT ;  /* 0x000000013000a80c */ /* 0x002fc80003fc6270 */
[----:B--2---:R-:W-:-:S04]  /*ba00*/  @!P2 ISETP.GT.OR P0, PT, R47, -0x1, !P6 ;  /* 0xffffffff2f00a80c */ /* 0x004fc80007704670 */
[----:B------:R-:W-:Y:S02]  /*ba10*/  P2R R49, PR, RZ, 0x1 ;  /* 0x00000001ff317803 */ /* 0x000fe40000000000 */
[----:B------:R-:W-:-:S13]  /*ba20*/  ISETP.NE.AND P0, PT, R14, RZ, PT ;  /* 0x000000ff0e00720c */ /* 0x000fda0003f05270 */
.L_x_221:
[----:B------:R-:W-:Y:S05]  /*ba30*/  BSYNC.RECONVERGENT B0 ;  /* 0x0000000000007941 */ /* 0x000fea0003800200 */
.L_x_220:
[----:B------:R-:W-:Y:S01]  /*ba40*/  ISETP.NE.AND P2, PT, R49, RZ, PT ;  /* 0x000000ff3100720c */ /* 0x000fe20003f45270 */
[----:B------:R-:W-:Y:S01]  /*ba50*/  VIADD R58, R60, 0x1 ;  /* 0x000000013c3a7836 */ /* 0x000fe20000000000 */
[----:B------:R-:W-:Y:S01]  /*ba60*/  BSSY.RECONVERGENT B0, `(.L_x_222) ;  /* 0x0000012000007945 */ /* 0x000fe20003800200 */
[----:B------:R-:W-:Y:S01]  /*ba70*/  VIADD R39, R41, 0x1 ;  /* 0x0000000129277836 */ /* 0x000fe20000000000 */
        /* <DEDUP_REMOVED lines=11> */
[----:B0-----:R-:W-:Y:S02]  /*bb30*/  P2R R15, PR, RZ, 0x1 ;  /* 0x00000001ff0f7803 */ /* 0x001fe40000000000 */
[----:B------:R-:W-:-:S09]  /*bb40*/  PLOP3.LUT P2, PT, PT, PT, PT, 0x80, 0x8 ;  /* 0x000000000008781c */ /* 0x000fd20003f4f070 */
[----:B-1----:R-:W-:-:S04]  /*bb50*/  @!P6 ISETP.GE.AND P0, PT, R48, 0x1, PT ;  /* 0x000000013000e80c */ /* 0x002fc80003f06270 */
[----:B--2---:R-:W-:Y:S02]  /*bb60*/  @!P6 ISETP.GT.OR P2, PT, R47, -0x1, !P0 ;  /* 0xffffffff2f00e80c */ /* 0x004fe40004744670 */
[----:B------:R-:W-:-:S13]  /*bb70*/  ISETP.NE.AND P0, PT, R15, RZ, PT ;  /* 0x000000ff0f00720c */ /* 0x000fda0003f05270 */
.L_x_223:
[----:B------:R-:W-:Y:S05]  /*bb80*/  BSYNC.RECONVERGENT B0 ;  /* 0x0000000000007941 */ /* 0x000fea0003800200 */
.L_x_222:
[----:B------:R-:W-:Y:S01]  /*bb90*/  VIADD R31, R39, 0x1 ;  /* 0x00000001271f7836 */ /* 0x000fe20000000000 */
[----:B012---:R-:W-:Y:S01]  /*bba0*/  SEL R15, R47, R48, P2 ;  /* 0x000000302f0f7207 */ /* 0x007fe20001000000 */
        /* <DEDUP_REMOVED lines=18> */
.L_x_225:
[----:B------:R-:W-:Y:S05]  /*bcd0*/  BSYNC.RECONVERGENT B0 ;  /* 0x0000000000007941 */ /* 0x000fea0003800200 */
.L_x_224:
        /* <DEDUP_REMOVED lines=20> */
.L_x_227:
[----:B------:R-:W-:Y:S05]  /*be20*/  BSYNC.RECONVERGENT B0 ;  /* 0x0000000000007941 */ /* 0x000fea0003800200 */
.L_x_226:
        /* <DEDUP_REMOVED lines=20> */
.L_x_229:
[----:B------:R-:W-:Y:S05]  /*bf70*/  BSYNC.RECONVERGENT B0 ;  /* 0x0000000000007941 */ /* 0x000fea0003800200 */
.L_x_228:
        /* <DEDUP_REMOVED lines=20> */
.L_x_231:
[----:B------:R-:W-:Y:S05]  /*c0c0*/  BSYNC.RECONVERGENT B0 ;  /* 0x0000000000007941 */ /* 0x000fea0003800200 */
.L_x_230:
        /* <DEDUP_REMOVED lines=20> */
.L_x_233:
[----:B------:R-:W-:Y:S05]  /*c210*/  BSYNC.RECONVERGENT B0 ;  /* 0x0000000000007941 */ /* 0x000fea0003800200 */
.L_x_232:
        /* <DEDUP_REMOVED lines=8> */
[----:B------:R-:W-:Y:S01]  /*c2a0*/  SEL R31, R26, R31, P1 ;  /* 0x0000001f1a1f7207 */ /* 0x000fe20000800000 */
[C---:B------:R-:W-:Y:S01]  /*c2b0*/  VIADD R55, R49.reuse, 0x1 ;  /* 0x0000000131377836 */ /* 0x040fe20000000000 */
[----:B------:R-:W-:-:S02]  /*c2c0*/  @!P3 LEA R57, R49, UR6, 0x2 ;  /* 0x000000063139bc11 */ /* 0x000fc4000f8e10ff */
[C---:B------:R-:W-:Y:S02]  /*c2d0*/  @P3 LEA R59, R50.reuse, UR6, 0x2 ;  /* 0x00000006323b3c11 */ /* 0x040fe4000f8e10ff */
[----:B------:R-:W-:Y:S01]  /*c2e0*/  ISETP.GE.AND P6, PT, R50, R5, PT ;  /* 0x000000053200720c */ /* 0x000fe20003fc6270 */
[----:B------:R0:W1:Y:S01]  /*c2f0*/  @!P3 LDS R48, [R57] ;  /* 0x000000003930b984 */ /* 0x0000620000000800 */
[----:B------:R-:W-:Y:S02]  /*c300*/  SEL R39, R58, R39, P2 ;  /* 0x000000273a277207 */ /* 0x000fe40001000000 */
[----:B------:R-:W-:Y:S01]  /*c310*/  PLOP3.LUT P1, PT, PT, PT, PT, 0x8, 0x80 ;  /* 0x000000000080781c */ /* 0x000fe20003f2e170 */
[----:B------:R0:W2:Y:S08]  /*c320*/  @P3 LDS R47, [R59] ;  /* 0x000000003b2f3984 */ /* 0x0000b00000000800 */
[----:B0-----:R-:W-:Y:S05]  /*c330*/  @P6 BRA `(.L_x_235) ;  /* 0x0000000000106947 */ /* 0x001fea0003800000 */
[----:B------:R-:W-:Y:S02]  /*c340*/  ISETP.GE.AND P2, PT, R49, R24, PT ;  /* 0x000000183100720c */ /* 0x000fe40003f46270 */
[----:B------:R-:W-:-:S11]  /*c350*/  PLOP3.LUT P1, PT, PT, PT, PT, 0x80, 0x8 ;  /* 0x000000000008781c */ /* 0x000fd60003f2f070 */
[----:B-1----:R-:W-:-:S04]  /*c360*/  @!P2 ISETP.GE.AND P6, PT, R48, 0x1, PT ;  /* 0x000000013000a80c */ /* 0x002fc80003fc6270 */
[----:B--2---:R-:W-:-:S13]  /*c370*/  @!P2 ISETP.GT.OR P1, PT, R47, -0x1, !P6 ;  /* 0xffffffff2f00a80c */ /* 0x004fda0007724670 */
.L_x_235:
[----:B------:R-:W-:Y:S05]  /*c380*/  BSYNC.RECONVERGENT B0 ;  /* 0x0000000000007941 */ /* 0x000fea0003800200 */
.L_x_234:
        /* <DEDUP_REMOVED lines=20> */
.L_x_237:
[----:B------:R-:W-:Y:S05]  /*c4d0*/  BSYNC.RECONVERGENT B0 ;  /* 0x0000000000007941 */ /* 0x000fea0003800200 */
.L_x_236:
[----:B------:R-:W-:Y:S01]  /*c4e0*/  VIADD R54, R58, 0x1 ;  /* 0x000000013a367836 */ /* 0x000fe20000000000 */
[----:B------:R-:W-:Y:S01]  /*c4f0*/  BSSY.RECONVERGENT B0, `(.L_x_238) ;  /* 0x0000013000007945 */ /* 0x000fe20003800200 */
[----:B------:R-:W-:Y:S01]  /*c500*/  @!P0 IMAD.MOV R54, RZ, RZ, R58 ;  /* 0x000000ffff368224 */ /* 0x000fe200078e023a */
[----:B-12---:R-:W-:Y:S01]  /*c510*/  SEL R35, R47, R48, P0 ;  /* 0x000000302f237207 */ /* 0x006fe20000000000 */
[----:B------:R-:W-:Y:S01]  /*c520*/  @P0 IMAD.MOV R57, RZ, RZ, R55 ;  /* 0x000000ffff390224 */ /* 0x000fe200078e0237 */
[----:B------:R-:W-:Y:S02]  /*c530*/  SEL R56, R22, R3, P3 ;  /* 0x0000000316387207 */ /* 0x000fe40001800000 */
[C---:B------:R-:W-:Y:S01]  /*c540*/  ISETP.GE.AND P2, PT, R54.reuse, R5, PT ;  /* 0x000000053600720c */ /* 0x040fe20003f46270 */
[C---:B------:R-:W-:Y:S01]  /*c550*/  VIADD R3, R57.reuse, 0x1 ;  /* 0x0000000139037836 */ /* 0x040fe20000000000 */
[----:B------:R-:W-:Y:S02]  /*c560*/  @!P0 LEA R59, R57, UR6, 0x2 ;  /* 0x00000006393b8c11 */ /* 0x000fe4000f8e10ff */
[----:B------:R-:W-:-:S02]  /*c570*/  @P0 LEA R60, R54, UR6, 0x2 ;  /* 0x00000006363c0c11 */ /* 0x000fc4000f8e10ff */
[----:B------:R-:W-:Y:S01]  /*c580*/  SEL R55, R58, R55, P0 ;  /* 0x000000373a377207 */ /* 0x000fe20000000000 */
[----:B------:R0:W1:Y:S01]  /*c590*/  @!P0 LDS R48, [R59] ;  /* 0x000000003b308984 */ /* 0x0000620000000800 */
[----:B------:R-:W-:-:S03]  /*c5a0*/  SEL R49, R50, R49, P1 ;  /* 0x0000003132317207 */ /* 0x000fc60000800000 */
[----:B------:R0:W2:Y:S01]  /*c5b0*/  @P0 LDS R47, [R60] ;  /* 0x000000003c2f0984 */ /* 0x0000a20000000800 */
[----:B------:R-:W-:Y:S01]  /*c5c0*/  PLOP3.LUT P0, PT, PT, PT, PT, 0x8, 0x80 ;  /* 0x000000000080781c */ /* 0x000fe20003f0e170 */
[----:B------:R-:W-:-:S12]  /*c5d0*/  @P2 BRA `(.L_x_239) ;  /* 0x0000000000102947 */ /* 0x000fd80003800000 */
[----:B------:R-:W-:Y:S02]  /*c5e0*/  ISETP.GE.AND P1, PT, R57, R24, PT ;  /* 0x000000183900720c */ /* 0x000fe40003f26270 */
[----:B------:R-:W-:-:S11]  /*c5f0*/  PLOP3.LUT P0, PT, PT, PT, PT, 0x80, 0x8 ;  /* 0x000000000008781c */ /* 0x000fd60003f0f070 */
[----:B-1----:R-:W-:-:S04]  /*c600*/  @!P1 ISETP.GE.AND P2, PT, R48, 0x1, PT ;  /* 0x000000013000980c */ /* 0x002fc80003f46270 */
[----:B--2---:R-:W-:-:S13]  /*c610*/  @!P1 ISETP.GT.OR P0, PT, R47, -0x1, !P2 ;  /* 0xffffffff2f00980c */ /* 0x004fda0005704670 */
.L_x_239:
[----:B------:R-:W-:Y:S05]  /*c620*/  BSYNC.RECONVERGENT B0 ;  /* 0x0000000000007941 */ /* 0x000fea0003800200 */
.L_x_238:
[C---:B------:R-:W-:Y:S01]  /*c630*/  VIADD R50, R54.reuse, 0x1 ;  /* 0x0000000136327836 */ /* 0x040fe20000000000 */
[----:B------:R-:W-:Y:S01]  /*c640*/  BSSY.RECONVERGENT B0, `(.L_x_240) ;  /* 0x0000012000007945 */ /* 0x000fe20003800200 */
[----:B------:R-:W-:Y:S01]  /*c650*/  @!P0 IMAD.MOV R50, RZ, RZ, R54 ;  /* 0x000000ffff328224 */ /* 0x000fe200078e0236 */
[----:B-12---:R-:W-:Y:S01]  /*c660*/  SEL R22, R47, R48, P0 ;  /* 0x000000302f167207 */ /* 0x006fe20000000000 */
[----:B------:R-:W-:Y:S01]  /*c670*/  @P0 IMAD.MOV R3, RZ, RZ, R57 ;  /* 0x000000ffff030224 */ /* 0x000fe200078e0239 */
[----:B------:R-:W-:Y:S01]  /*c680*/  SEL R54, R54, R57, P0 ;  /* 0x0000003936367207 */ /* 0x000fe20000000000 */
[C---:B------:R-:W-:Y:S01]  /*c690*/  VIADD R58, R50.reuse, 0x1 ;  /* 0x00000001323a7836 */ /* 0x040fe20000000000 */
[C---:B------:R-:W-:Y:S01]  /*c6a0*/  ISETP.GE.AND P1, PT, R50.reuse, R5, PT ;  /* 0x000000053200720c */ /* 0x040fe20003f26270 */
[C---:B------:R-:W-:Y:S01]  /*c6b0*/  VIADD R57, R3.reuse, 0x1 ;  /* 0x0000000103397836 */ /* 0x040fe20000000000 */
[----:B0-----:R-:W-:Y:S02]  /*c6c0*/  @!P0 LEA R59, R3, UR6, 0x2 ;  /* 0x00000006033b8c11 */ /* 0x001fe4000f8e10ff */
        /* <DEDUP_REMOVED lines=9> */
.L_x_241:
[----:B------:R-:W-:Y:S05]  /*c760*/  BSYNC.RECONVERGENT B0 ;  /* 0x0000000000007941 */ /* 0x000fea0003800200 */
.L_x_240:
[----:B------:R-:W-:Y:S01]  /*c770*/  @!P0 IMAD.MOV R58, RZ, RZ, R50 ;  /* 0x000000ffff3a8224 */ /* 0x000fe200078e0232 */
[----:B------:R-:W-:Y:S01]  /*c780*/  SEL R50, R50, R3, P0 ;  /* 0x0000000332327207 */ /* 0x000fe20000000000 */
[----:B------:R-:W-:Y:S01]  /*c790*/  @P0 IMAD.MOV R57, RZ, RZ, R3 ;  /* 0x000000ffff390224 */ /* 0x000fe200078e0203 */
[----:B------:R-:W-:Y:S01]  /*c7a0*/  BSSY.RECONVERGENT B0, `(.L_x_242) ;  /* 0x000000d000007945 */ /* 0x000fe20003800200 */
[----:B-12---:R-:W-:Y:S02]  /*c7b0*/  SEL R3, R47, R48, P0 ;  /* 0x000000302f037207 */ /* 0x006fe40000000000 */
[C---:B------:R-:W-:Y:S02]  /*c7c0*/  ISETP.GE.AND P1, PT, R58.reuse, R5, PT ;  /* 0x000000053a00720c */ /* 0x040fe40003f26270 */
[----:B------:R-:W-:Y:S02]  /*c7d0*/  @!P0 LEA R5, R57, UR6, 0x2 ;  /* 0x0000000639058c11 */ /* 0x000fe4000f8e10ff */
[----:B0-----:R-:W-:-:S03]  /*c7e0*/  @P0 LEA R59, R58, UR6, 0x2 ;  /* 0x000000063a3b0c11 */ /* 0x001fc6000f8e10ff */
        /* <DEDUP_REMOVED lines=8> */
.L_x_243:
[----:B------:R-:W-:Y:S05]  /*c870*/  BSYNC.RECONVERGENT B0 ;  /* 0x0000000000007941 */ /* 0x000fea0003800200 */
.L_x_242:
[----:B------:R-:W-:Y:S01]  /*c880*/  BAR.SYNC.DEFER_BLOCKING 0x0 ;  /* 0x0000000000007b1d */ /* 0x000fe20000010000 */
[----:B------:R-:W-:Y:S01]  /*c890*/  SEL R57, R58, R57, P0 ;  /* 0x000000393a397207 */ /* 0x000fe20000000000 */
[----:B------:R-:W-:Y:S01]  /*c8a0*/  UISETP.GE.U32.AND UP0, UPT, UR4, 0x81, UPT ;  /* 0x000000810400788c */ /* 0x000fe2000bf06070 */
[----:B------:R-:W-:Y:S01]  /*c8b0*/  LEA R46, R46, UR6, 0x2 ;  /* 0x000000062e2e7c11 */ /* 0x000fe2000f8e10ff */
[----:B------:R-:W-:Y:S01]  /*c8c0*/  USHF.L.U32 UR5, UR4, 0x1, URZ ;  /* 0x0000000104057899 */ /* 0x000fe200080006ff */
[----:B------:R-:W-:Y:S02]  /*c8d0*/  LEA R45, R45, UR6, 0x2 ;  /* 0x000000062d2d7c11 */ /* 0x000fe4000f8e10ff */
[----:B------:R-:W-:Y:S02]  /*c8e0*/  LEA R44, R44, UR6, 0x2 ;  /* 0x000000062c2c7c11 */ /* 0x000fe4000f8e10ff */
[----:B------:R-:W-:Y:S02]  /*c8f0*/  LEA R43, R43, UR6, 0x2 ;  /* 0x000000062b2b7c11 */ /* 0x000fe4000f8e10ff */
[----:B------:R-:W-:Y:S01]  /*c900*/  LEA R42, R42, UR6, 0x2 ;  /* 0x000000062a2a7c11 */ /* 0x000fe2000f8e10ff */
[----:B------:R-:W-:Y:S01]  /*c910*/  UMOV UR4, UR5 ;  /* 0x0000000500047c82 */ /* 0x000fe20008000000 */
[----:B------:R-:W-:-:S02]  /*c920*/  LEA R41, R41, UR6, 0x2 ;  /* 0x0000000629297c11 */ /* 0x000fc4000f8e10ff */
[----:B------:R-:W-:Y:S02]  /*c930*/  LEA R39, R39, UR6, 0x2 ;  /* 0x0000000627277c11 */ /* 0x000fe4000f8e10ff */
[----:B------:R-:W-:Y:S02]  /*c940*/  LEA R53, R53, UR6, 0x2 ;  /* 0x0000000635357c11 */ /* 0x000fe4000f8e10ff */
[----:B------:R-:W-:Y:S02]  /*c950*/  LEA R51, R51, UR6, 0x2 ;  /* 0x0000000633337c11 */ /* 0x000fe4000f8e10ff */
[----:B------:R-:W-:Y:S02]  /*c960*/  LEA R52, R52, UR6, 0x2 ;  /* 0x0000000634347c11 */ /* 0x000fe4000f8e10ff */
[----:B------:R-:W-:Y:S01]  /*c970*/  LEA R56, R56, UR6, 0x2 ;  /* 0x0000000638387c11 */ /* 0x000fe2000f8e10ff */
[----:B------:R-:W-:Y:S01]  /*c980*/  STS [R8], R21 ;  /* 0x0000001508007388 */ /* 0x000fe20000000800 */
[----:B------:R-:W-:-:S02]  /*c990*/  LEA R49, R49, UR6, 0x2 ;  /* 0x0000000631317c11 */ /* 0x000fc4000f8e10ff */
[----:B------:R-:W-:Y:S01]  /*c9a0*/  LEA R55, R55, UR6, 0x2 ;  /* 0x0000000637377c11 */ /* 0x000fe2000f8e10ff */
[----:B------:R-:W-:Y:S01]  /*c9b0*/  STS [R8+0x4], R20 ;  /* 0x0000041408007388 */ /* 0x000fe20000000800 */
[----:B------:R-:W-:Y:S02]  /*c9c0*/  LEA R54, R54, UR6, 0x2 ;  /* 0x0000000636367c11 */ /* 0x000fe4000f8e10ff */
[----:B------:R-:W-:Y:S01]  /*c9d0*/  LEA R50, R50, UR6, 0x2 ;  /* 0x0000000632327c11 */ /* 0x000fe2000f8e10ff */
[----:B------:R-:W-:Y:S01]  /*c9e0*/  STS [R8+0x8], R17 ;  /* 0x0000081108007388 */ /* 0x000fe20000000800 */
[----:B------:R-:W-:Y:S02]  /*c9f0*/  LEA R57, R57, UR6, 0x2 ;  /* 0x0000000639397c11 */ /* 0x000fe4000f8e10ff */
[----:B------:R-:W-:Y:S01]  /*ca00*/  LEA R31, R31, UR6, 0x2 ;  /* 0x000000061f1f7c11 */ /* 0x000fe2000f8e10ff */
        /* <DEDUP_REMOVED lines=31> */
[----:B------:R1:W0:Y:S02]  /*cc00*/  LDS R7, [R31] ;  /* 0x000000001f077984 */ /* 0x0002240000000800 */
[----:B-12---:R-:W-:Y:S01]  /*cc10*/  SEL R31, R47, R48, P0 ;  /* 0x000000302f1f7207 */ /* 0x006fe20000000000 */
[----:B---34-:R-:W-:Y:S06]  /*cc20*/  BRA.U !UP0, `(.L_x_244) ;  /* 0xffffffe108d87547 */ /* 0x018fec000b83ffff */
[----:B0-----:R-:W0:Y:S01]  /*cc30*/  S2R R5, SR_TID.X ;  /* 0x0000000000057919 */ /* 0x001e220000002100 */
[----:B------:R-:W1:Y:S01]  /*cc40*/  LDCU.U8 UR4, c[0x0][0x380] ;  /* 0x00007000ff0477ac */ /* 0x000e620008000000 */
[----:B------:R-:W2:Y:S01]  /*cc50*/  S2R R43, SR_CTAID.X ;  /* 0x00000000002b7919 */ /* 0x000ea20000002500 */
[----:B-1----:R-:W-:-:S04]  /*cc60*/  UPRMT UR4, UR4, 0x8880, URZ ;  /* 0x0000888004047896 */ /* 0x002fc800080000ff */
[----:B------:R-:W-:Y:S01]  /*cc70*/  UISETP.NE.AND UP0, UPT, UR4, URZ, UPT ;  /* 0x000000ff0400728c */ /* 0x000fe2000bf05270 */
[C---:B0-----:R-:W-:Y:S02]  /*cc80*/  LOP3.LUT R8, R5.reuse, 0x1f, RZ, 0xc0, !PT ;  /* 0x0000001f05087812 */ /* 0x041fe400078ec0ff */
[----:B------:R-:W-:-:S05]  /*cc90*/  LOP3.LUT R5, R5, 0x3e0, RZ, 0xc0, !PT ;  /* 0x000003e005057812 */ /* 0x000fca00078ec0ff */
[----:B------:R-:W-:-:S04]  /*cca0*/  IMAD R8, R5, 0x11, R8 ;  /* 0x0000001105087824 */ /* 0x000fc800078e0208 */
[C---:B------:R-:W-:Y:S02]  /*ccb0*/  VIADD R5, R8.reuse, 0x80 ;  /* 0x0000008008057836 */ /* 0x040fe40000000000 */
[C---:B------:R-:W-:Y:S02]  /*ccc0*/  VIADD R39, R8.reuse, 0x180 ;  /* 0x0000018008277836 */ /* 0x040fe40000000000 */
[----:B------:R-:W-:Y:S01]  /*ccd0*/  VIADD R24, R8, 0xa0 ;  /* 0x000000a008187836 */ /* 0x000fe20000000000 */
[----:B------:R-:W-:Y:S06]  /*cce0*/  BAR.SYNC.DEFER_BLOCKING 0x0 ;  /* 0x0000000000007b1d */ /* 0x000fec0000010000 */
[----:B--2---:R-:W-:Y:S05]  /*ccf0*/  BRA.U !UP0, `(.L_x_245) ;  /* 0x0000000908d47547 */ /* 0x004fea000b800000 */
[----:B------:R-:W0:Y:S01]  /*cd00*/  S2R R41, SR_LANEID ;  /* 0x0000000000297919 */ /* 0x000e220000000000 */
[----:B------:R-:W-:Y:S01]  /*cd10*/  ISETP.NE.AND P0, PT, R0, RZ, PT ;  /* 0x000000ff0000720c */ /* 0x000fe20003f05270 */
[----:B------:R-:W-:Y:S01]  /*cd20*/  IMAD.U32 R45, RZ, RZ, UR7 ;  /* 0x00000007ff2d7e24 */ /* 0x000fe2000f8e00ff */
[----:B------:R-:W1:Y:S01]  /*cd30*/  LDCU.64 UR4, c[0x0][0x398] ;  /* 0x00007300ff0477ac */ /* 0x000e620008000a00 */
[C---:B------:R-:W-:Y:S02]  /*cd40*/  VIADD R51, R8.reuse, 0x20 ;  /* 0x0000002008337836 */ /* 0x040fe40000000000 */
[C---:B------:R-:W-:Y:S02]  /*cd50*/  VIADD R49, R8.reuse, 0x140 ;  /* 0x0000014008317836 */ /* 0x040fe40000000000 */
[----:B------:R-:W-:Y:S02]  /*cd60*/  VIADD R47, R8, 0x1a0 ;  /* 0x000001a0082f7836 */ /* 0x000fe40000000000 */
[----:B0-----:R-:W-:-:S05]  /*cd70*/  IMAD R41, R41, 0x40, R2 ;  /* 0x0000004029297824 */ /* 0x001fca00078e0202 */
[----:B------:R-:W-:Y:S04]  /*cd80*/  STS [R41], R33 ;  /* 0x0000002129007388 */ /* 0x000fe80000000800 */
[----:B------:R0:W-:Y:S04]  /*cd90*/  STS [R41+0x4], R10 ;  /* 0x0000040a29007388 */ /* 0x0001e80000000800 */
[----:B------:R-:W-:Y:S04]  /*cda0*/  STS [R41+0x8], R23 ;  /* 0x0000081729007388 */ /* 0x000fe80000000800 */
[----:B------:R2:W-:Y:S01]  /*cdb0*/  STS [R41+0xc], R18 ;  /* 0x00000c1229007388 */ /* 0x0005e20000000800 */
[----:B0-----:R-:W-:-:S03]  /*cdc0*/  LOP3.LUT R10, R0, 0x1f, RZ, 0xc0, !PT ;  /* 0x0000001f000a7812 */ /* 0x001fc600078ec0ff */
[----:B------:R-:W-:Y:S04]  /*cdd0*/  STS [R41+0x10], R19 ;  /* 0x0000101329007388 */ /* 0x000fe80000000800 */
[----:B------:R-:W-:Y:S01]  /*cde0*/  STS [R41+0x14], R14 ;  /* 0x0000140e29007388 */ /* 0x000fe20000000800 */
[----:B--2---:R-:W-:-:S03]  /*cdf0*/  LOP3.LUT R18, R0, 0x3e0, RZ, 0xc0, !PT ;  /* 0x000003e000127812 */ /* 0x004fc600078ec0ff */
[----:B------:R-:W-:Y:S04]  /*ce00*/  STS [R41+0x18], R15 ;  /* 0x0000180f29007388 */ /* 0x000fe80000000800 */
[----:B------:R-:W-:Y:S04]  /*ce10*/  STS [R41+0x1c], R40 ;  /* 0x00001c2829007388 */ /* 0x000fe80000000800 */
[----:B------:R-:W-:Y:S04]  /*ce20*/  STS [R41+0x20], R9 ;  /* 0x0000200929007388 */ /* 0x000fe80000000800 */
[----:B------:R-:W-:Y:S04]  /*ce30*/  STS [R41+0x24], R38 ;  /* 0x0000242629007388 */ /* 0x000fe80000000800 */
[----:B------:R0:W-:Y:S04]  /*ce40*/  STS [R41+0x28], R30 ;  /* 0x0000281e29007388 */ /* 0x0001e80000000800 */
[----:B------:R2:W-:Y:S04]  /*ce50*/  STS [R41+0x2c], R11 ;  /* 0x00002c0b29007388 */ /* 0x0005e80000000800 */
[----:B------:R-:W-:Y:S01]  /*ce60*/  STS [R41+0x30], R26 ;  /* 0x0000301a29007388 */ /* 0x000fe20000000800 */
[----:B0-----:R-:W-:-:S03]  /*ce70*/  VIADD R30, R8, 0xc0 ;  /* 0x000000c0081e7836 */ /* 0x001fc60000000000 */
[----:B------:R0:W-:Y:S01]  /*ce80*/  STS [R41+0x34], R35 ;  /* 0x0000342329007388 */ /* 0x0001e20000000800 */
[----:B--2---:R-:W-:-:S03]  /*ce90*/  IMAD.MOV.U32 R11, RZ, RZ, RZ ;  /* 0x000000ffff0b7224 */ /* 0x004fc600078e00ff */
[----:B------:R2:W-:Y:S01]  /*cea0*/  STS [R41+0x38], R22 ;  /* 0x0000381629007388 */ /* 0x0005e20000000800 */
[----:B------:R-:W-:-:S03]  /*ceb0*/  IMAD.WIDE.U32 R10, R43, 0x1100, R10 ;  /* 0x000011002b0a7825 */ /* 0x000fc600078e000a */
[----:B------:R-:W-:Y:S01]  /*cec0*/  STS [R41+0x3c], R3 ;  /* 0x00003c0329007388 */ /* 0x000fe20000000800 */
[----:B0-----:R-:W-:-:S03]  /*ced0*/  IMAD R35, R18, 0x11, RZ ;  /* 0x0000001112237824 */ /* 0x001fc600078e02ff */
[----:B------:R-:W-:Y:S01]  /*cee0*/  STS [R41+0x40], R31 ;  /* 0x0000401f29007388 */ /* 0x000fe20000000800 */
[----:B------:R-:W-:-:S03]  /*cef0*/  NOP ;  /* 0x0000000000007918 */ /* 0x000fc60000000000 */
[----:B------:R-:W-:Y:S01]  /*cf00*/  LDS R55, [R2] ;  /* 0x0000000002377984 */ /* 0x000fe20000000800 */
[C---:B------:R-:W-:Y:S02]  /*cf10*/  VIADD R43, R8.reuse, 0x60 ;  /* 0x00000060082b7836 */ /* 0x040fe40000000000 */
[C---:B------:R-:W-:Y:S01]  /*cf20*/  VIADD R26, R8.reuse, 0xe0 ;  /* 0x000000e0081a7836 */ /* 0x040fe20000000000 */
        /* <DEDUP_REMOVED lines=18> */
[----:B--2---:R-:W-:Y:S01]  /*d050*/  IADD3 R22, P0, PT, R35, R10, RZ ;  /* 0x0000000a23167210 */ /* 0x004fe20007f1e0ff */
[----:B------:R-:W-:-:S02]  /*d060*/  VIADD R35, R8, 0x40 ;  /* 0x0000004008237836 */ /* 0x000fc40000000000 */
[----:B0-----:R-:W-:Y:S02]  /*d070*/  VIADD R45, R8, 0x1c0 ;  /* 0x000001c0082d7836 */ /* 0x001fe40000000000 */
[----:B------:R-:W-:-:S05]  /*d080*/  IMAD.X R11, RZ, RZ, R11, P0 ;  /* 0x000000ffff0b7224 */ /* 0x000fca00000e060b */
[C---:B------:R-:W-:Y:S01]  /*d090*/  SHF.L.U64.HI R18, R22.reuse, 0x2, R11 ;  /* 0x0000000216127819 */ /* 0x040fe2000001020b */
[----:B------:R-:W-:-:S05]  /*d0a0*/  IMAD.SHL.U32 R22, R22, 0x4, RZ ;  /* 0x0000000416167824 */ /* 0x000fca00078e00ff */
[----:B-1----:R-:W-:-:S04]  /*d0b0*/  IADD3 R10, P3, PT, R22, UR4, RZ ;  /* 0x00000004160a7c10 */ /* 0x002fc8000ff7e0ff */
[----:B------:R-:W-:Y:S01]  /*d0c0*/  IADD3.X R11, PT, PT, R18, UR5, RZ, P3, !PT ;  /* 0x00000005120b7c10 */ /* 0x000fe20009ffe4ff */
[----:B------:R-:W0:Y:S01]  /*d0d0*/  LDCU.64 UR4, c[0x0][0x3a0] ;  /* 0x00007400ff0477ac */ /* 0x000e220008000a00 */
[----:B------:R-:W1:Y:S02]  /*d0e0*/  LDS R14, [UR6+0x4400] ;  /* 0x00440006ff0e7984 */ /* 0x000e640008000800 */
[-C--:B-1----:R-:W-:Y:S02]  /*d0f0*/  ISETP.GE.AND P1, PT, R5, R14.reuse, PT ;  /* 0x0000000e0500720c */ /* 0x082fe40003f26270 */
[-C--:B------:R-:W-:Y:S02]  /*d100*/  ISETP.GE.AND P0, PT, R8, R14.reuse, PT ;  /* 0x0000000e0800720c */ /* 0x080fe40003f06270 */
[-C--:B------:R-:W-:Y:S02]  /*d110*/  ISETP.GE.AND P2, PT, R24, R14.reuse, PT ;  /* 0x0000000e1800720c */ /* 0x080fe40003f46270 */
[----:B------:R-:W-:-:S02]  /*d120*/  ISETP.GE.AND P4, PT, R39, R14, PT ;  /* 0x0000000e2700720c */ /* 0x000fc40003f86270 */
[-C--:B------:R-:W-:Y:S02]  /*d130*/  ISETP.GE.AND P3, PT, R49, R14.reuse, PT ;  /* 0x0000000e3100720c */ /* 0x080fe40003f66270 */
[-C--:B------:R-:W-:Y:S02]  /*d140*/  ISETP.GE.AND P5, PT, R47, R14.reuse, PT ;  /* 0x0000000e2f00720c */ /* 0x080fe40003fa6270 */
[-C--:B------:R-:W-:Y:S01]  /*d150*/  ISETP.GE.AND P6, PT, R45, R14.reuse, PT ;  /* 0x0000000e2d00720c */ /* 0x080fe20003fc6270 */
[----:B------:R1:W-:Y:S01]  /*d160*/  @!P1 STG.E desc[UR8][R10.64+0x200], R59 ;  /* 0x0002003b0a009986 */ /* 0x0003e2000c101908 */
[----:B------:R-:W-:-:S03]  /*d170*/  ISETP.GE.AND P1, PT, R35, R14, PT ;  /* 0x0000000e2300720c */ /* 0x000fc60003f26270 */
[----:B------:R2:W-:Y:S01]  /*d180*/  @!P0 STG.E desc[UR8][R10.64], R55 ;  /* 0x000000370a008986 */ /* 0x0005e2000c101908 */
[----:B------:R-:W-:-:S03]  /*d190*/  ISETP.GE.AND P0, PT, R51, R14, PT ;  /* 0x0000000e3300720c */ /* 0x000fc60003f06270 */
[----:B------:R3:W-:Y:S01]  /*d1a0*/  @!P2 STG.E desc[UR8][R10.64+0x280], R61 ;  /* 0x0002803d0a00a986 */ /* 0x0007e2000c101908 */
[----:B------:R-:W-:-:S03]  /*d1b0*/  ISETP.GE.AND P2, PT, R43, R14, PT ;  /* 0x0000000e2b00720c */ /* 0x000fc60003f46270 */
[----:B------:R4:W-:Y:S01]  /*d1c0*/  @!P4 STG.E desc[UR8][R10.64+0x600], R57 ;  /* 0x000600390a00c986 */ /* 0x0009e2000c101908 */
[----:B-1----:R-:W-:Y:S01]  /*d1d0*/  VIADD R59, R8, 0x120 ;  /* 0x00000120083b7836 */ /* 0x002fe20000000000 */
[----:B------:R-:W-:Y:S02]  /*d1e0*/  ISETP.GE.AND P4, PT, R26, R14, PT ;  /* 0x0000000e1a00720c */ /* 0x000fe40003f86270 */
[----:B------:R1:W-:Y:S01]  /*d1f0*/  @!P1 STG.E desc[UR8][R10.64+0x100], R53 ;  /* 0x000100350a009986 */ /* 0x0003e2000c101908 */
[C---:B--2---:R-:W-:Y:S02]  /*d200*/  VIADD R55, R8.reuse, 0x1e0 ;  /* 0x000001e008377836 */ /* 0x044fe40000000000 */
[C---:B---3--:R-:W-:Y:S01]  /*d210*/  VIADD R61, R8.reuse, 0x100 ;  /* 0x00000100083d7836 */ /* 0x048fe20000000000 */
[----:B------:R-:W-:Y:S01]  /*d220*/  @!P0 STG.E desc[UR8][R10.64+0x80], R44 ;  /* 0x0000802c0a008986 */ /* 0x000fe2000c101908 */
[----:B----4-:R-:W-:-:S03]  /*d230*/  VIADD R57, R8, 0x160 ;  /* 0x0000016008397836 */ /* 0x010fc60000000000 */
[----:B------:R-:W-:Y:S01]  /*d240*/  @!P2 STG.E desc[UR8][R10.64+0x180], R42 ;  /* 0x0001802a0a00a986 */ /* 0x000fe2000c101908 */
[-C--:B------:R-:W-:Y:S01]  /*d250*/  ISETP.GE.AND P2, PT, R59, R14.reuse, PT ;  /* 0x0000000e3b00720c */ /* 0x080fe20003f46270 */
[----:B-1----:R-:W-:Y:S02]  /*d260*/  VIADD R53, R8, 0x200 ;  /* 0x0000020008357836 */ /* 0x002fe40000000000 */
[----:B------:R-:W-:Y:S01]  /*d270*/  @!P3 STG.E desc[UR8][R10.64+0x500], R38 ;  /* 0x000500260a00b986 */ /* 0x000fe2000c101908 */
[-C--:B------:R-:W-:Y:S02]  /*d280*/  ISETP.GE.AND P3, PT, R61, R14.reuse, PT ;  /* 0x0000000e3d00720c */ /* 0x080fe40003f66270 */
[-C--:B------:R-:W-:Y:S01]  /*d290*/  ISETP.GE.AND P1, PT, R57, R14.reuse, PT ;  /* 0x0000000e3900720c */ /* 0x080fe20003f26270 */
[----:B------:R-:W-:Y:S01]  /*d2a0*/  @!P5 STG.E desc[UR8][R10.64+0x680], R40 ;  /* 0x000680280a00d986 */ /* 0x000fe2000c101908 */
[-C--:B------:R-:W-:Y:S02]  /*d2b0*/  ISETP.GE.AND P5, PT, R30, R14.reuse, PT ;  /* 0x0000000e1e00720c */ /* 0x080fe40003fa6270 */
[-C--:B------:R-:W-:Y:S01]  /*d2c0*/  ISETP.GE.AND P0, PT, R53, R14.reuse, PT ;  /* 0x0000000e3500720c */ /* 0x080fe20003f06270 */
[----:B------:R-:W-:Y:S01]  /*d2d0*/  @!P6 STG.E desc[UR8][R10.64+0x700], R46 ;  /* 0x0007002e0a00e986 */ /* 0x000fe2000c101908 */
[----:B------:R-:W-:-:S03]  /*d2e0*/  ISETP.GE.AND P6, PT, R55, R14, PT ;  /* 0x0000000e3700720c */ /* 0x000fc60003fc6270 */
[----:B------:R-:W-:Y:S04]  /*d2f0*/  @!P4 STG.E desc[UR8][R10.64+0x380], R19 ;  /* 0x000380130a00c986 */ /* 0x000fe8000c101908 */
[----:B------:R-:W-:Y:S01]  /*d300*/  @!P3 STG.E desc[UR8][R10.64+0x400], R9 ;  /* 0x000400090a00b986 */ /* 0x000fe2000c101908 */
[----:B0-----:R-:W-:-:S03]  /*d310*/  IADD3 R22, P3, PT, R22, UR4, RZ ;  /* 0x0000000416167c10 */ /* 0x001fc6000ff7e0ff */
[----:B------:R-:W-:Y:S04]  /*d320*/  @!P5 STG.E desc[UR8][R10.64+0x300], R15 ;  /* 0x0003000f0a00d986 */ /* 0x000fe8000c101908 */
[----:B------:R-:W-:Y:S01]  /*d330*/  @!P6 STG.E desc[UR8][R10.64+0x780], R31 ;  /* 0x0007801f0a00e986 */ /* 0x000fe2000c101908 */
[----:B------:R-:W-:-:S03]  /*d340*/  ISETP.NE.AND P6, PT, R0, RZ, PT ;  /* 0x000000ff0000720c */ /* 0x000fc60003fc5270 */
[----:B------:R-:W-:Y:S04]  /*d350*/  @!P2 STG.E desc[UR8][R10.64+0x480], R3 ;  /* 0x000480030a00a986 */ /* 0x000fe8000c101908 */
[----:B------:R0:W-:Y:S04]  /*d360*/  @!P1 STG.E desc[UR8][R10.64+0x580], R23 ;  /* 0x000580170a009986 */ /* 0x0001e8000c101908 */
[----:B------:R1:W-:Y:S01]  /*d370*/  @!P0 STG.E desc[UR8][R10.64+0x800], R33 ;  /* 0x000800210a008986 */ /* 0x0003e2000c101908 */
[----:B------:R-:W-:Y:S01]  /*d380*/  BAR.SYNC.DEFER_BLOCKING 0x0 ;  /* 0x0000000000007b1d */ /* 0x000fe20000010000 */
[----:B0-----:R-:W-:Y:S01]  /*d390*/  IADD3.X R23, PT, PT, R18, UR5, RZ, P3, !PT ;  /* 0x0000000512177c10 */ /* 0x001fe20009ffe4ff */
[----:B-1----:R-:W-:-:S04]  /*d3a0*/  IMAD.U32 R10, RZ, RZ, UR7 ;  /* 0x00000007ff0a7e24 */ /* 0x002fc8000f8e00ff */
        /* <DEDUP_REMOVED lines=36> */
[----:B------:R-:W-:Y:S06]  /*d5f0*/  BAR.SYNC.DEFER_BLOCKING 0x0 ;  /* 0x0000000000007b1d */ /* 0x000fec0000010000 */
[----:B------:R-:W0:Y:S02]  /*d600*/  LDS R4, [UR6+0x4400] ;  /* 0x00440006ff047984 */ /* 0x000e240008000800 */
[----:B0-----:R-:W-:-:S02]  /*d610*/  ISETP.GE.AND P2, PT, R8, R4, PT ;  /* 0x000000040800720c */ /* 0x001fc40003f46270 */
[-C--:B------:R-:W-:Y:S02]  /*d620*/  ISETP.GE.AND P1, PT, R51, R4.reuse, PT ;  /* 0x000000043300720c */ /* 0x080fe40003f26270 */
[-C--:B------:R-:W-:Y:S02]  /*d630*/  ISETP.GE.AND P0, PT, R35, R4.reuse, PT ;  /* 0x000000042300720c */ /* 0x080fe40003f06270 */
[-C--:B------:R-:W-:Y:S02]  /*d640*/  ISETP.GE.AND P4, PT, R43, R4.reuse, PT ;  /* 0x000000042b00720c */ /* 0x080fe40003f86270 */
        /* <DEDUP_REMOVED lines=32> */
.L_x_245:
[----:B------:R-:W0:Y:S01]  /*d850*/  S2R R41, SR_LANEID ;  /* 0x0000000000297919 */ /* 0x000e220000000000 */
[----:B------:R-:W-:Y:S01]  /*d860*/  ISETP.NE.AND P0, PT, R0, RZ, PT ;  /* 0x000000ff0000720c */ /* 0x000fe20003f05270 */
[----:B------:R-:W-:Y:S01]  /*d870*/  IMAD.U32 R47, RZ, RZ, UR7 ;  /* 0x00000007ff2f7e24 */ /* 0x000fe2000f8e00ff */
[----:B------:R-:W1:Y:S01]  /*d880*/  LDCU.64 UR4, c[0x0][0x3b0] ;  /* 0x00007600ff0477ac */ /* 0x000e620008000a00 */
[C---:B------:R-:W-:Y:S02]  /*d890*/  VIADD R55, R8.reuse, 0x20 ;  /* 0x0000002008377836 */ /* 0x040fe40000000000 */
[C---:B------:R-:W-:Y:S02]  /*d8a0*/  VIADD R51, R8.reuse, 0x100 ;  /* 0x0000010008337836 */ /* 0x040fe40000000000 */
[C---:B------:R-:W-:Y:S02]  /*d8b0*/  VIADD R49, R8.reuse, 0x160 ;  /* 0x0000016008317836 */ /* 0x040fe40000000000 */
[----:B------:R-:W-:-:S02]  /*d8c0*/  VIADD R53, R8, 0x120 ;  /* 0x0000012008357836 */ /* 0x000fc40000000000 */
[----:B0-----:R-:W-:-:S05]  /*d8d0*/  IMAD R41, R41, 0x40, R2 ;  /* 0x0000004029297824 */ /* 0x001fca00078e0202 */
        /* <DEDUP_REMOVED lines=10> */
[----:B------:R2:W-:Y:S01]  /*d980*/  STS [R41+0x28], R30 ;  /* 0x0000281e29007388 */ /* 0x0005e20000000800 */
[----:B0-----:R-:W-:-:S03]  /*d990*/  IMAD.MOV.U32 R9, RZ, RZ, RZ ;  /* 0x000000ffff097224 */ /* 0x001fc600078e00ff */
[----:B------:R0:W-:Y:S04]  /*d9a0*/  STS [R41+0x2c], R11 ;  /* 0x00002c0b29007388 */ /* 0x0001e80000000800 */
[----:B------:R3:W-:Y:S01]  /*d9b0*/  STS [R41+0x30], R26 ;  /* 0x0000301a29007388 */ /* 0x0007e20000000800 */
[----:B--2---:R-:W-:-:S03]  /*d9c0*/  VIADD R30, R8, 0xc0 ;  /* 0x000000c0081e7836 */ /* 0x004fc60000000000 */
[----:B------:R-:W-:Y:S01]  /*d9d0*/  STS [R41+0x34], R35 ;  /* 0x0000342329007388 */ /* 0x000fe20000000800 */
[----:B0-----:R-:W-:-:S03]  /*d9e0*/  IMAD.WIDE.U32 R10, R43, 0x1100, R8 ;  /* 0x000011002b0a7825 */ /* 0x001fc600078e0008 */
[----:B------:R-:W-:Y:S01]  /*d9f0*/  STS [R41+0x38], R22 ;  /* 0x0000381629007388 */ /* 0x000fe20000000800 */
[----:B------:R-:W-:-:S03]  /*da00*/  IMAD.SHL.U32 R9, R10, 0x4, RZ ;  /* 0x000000040a097824 */ /* 0x000fc600078e00ff */
[----:B------:R0:W-:Y:S01]  /*da10*/  STS [R41+0x3c], R3 ;  /* 0x00003c0329007388 */ /* 0x0001e20000000800 */
[C---:B------:R-:W-:Y:S02]  /*da20*/  VIADD R43, R8.reuse, 0x40 ;  /* 0x00000040082b7836 */ /* 0x040fe40000000000 */
[----:B---3--:R-:W-:Y:S01]  /*da30*/  VIADD R26, R8, 0xe0 ;  /* 0x000000e0081a7836 */ /* 0x008fe20000000000 */
[----:B------:R-:W-:Y:S01]  /*da40*/  STS [R41+0x40], R31 ;  /* 0x0000401f29007388 */ /* 0x000fe20000000800 */
[----:B------:R-:W-:-:S03]  /*da50*/  NOP ;  /* 0x0000000000007918 */ /* 0x000fc60000000000 */
[----:B------:R-:W-:Y:S01]  /*da60*/  LDS R57, [R2] ;  /* 0x0000000002397984 */ /* 0x000fe20000000800 */
[----:B0-----:R-:W-:Y:S01]  /*da70*/  SHF.L.U64.HI R3, R10, 0x2, R11 ;  /* 0x000000020a037819 */ /* 0x001fe2000001020b */
[C---:B------:R-:W-:Y:S01]  /*da80*/  VIADD R22, R8.reuse, 0x140 ;  /* 0x0000014008167836 */ /* 0x040fe20000000000 */
[----:B-1----:R-:W-:Y:S01]  /*da90*/  IADD3 R10, P3, PT, R9, UR4, RZ ;  /* 0x00000004090a7c10 */ /* 0x002fe2000ff7e0ff */
[----:B------:R-:W-:Y:S03]  /*daa0*/  LDS R38, [R2+0x80] ;  /* 0x0000800002267984 */ /* 0x000fe60000000800 */
[----:B------:R-:W-:Y:S01]  /*dab0*/  IADD3.X R11, PT, PT, R3, UR5, RZ, P3, !PT ;  /* 0x00000005030b7c10 */ /* 0x000fe20009ffe4ff */
[----:B------:R-:W-:Y:S01]  /*dac0*/  LDS R61, [R2+0x100] ;  /* 0x00010000023d7984 */ /* 0x000fe20000000800 */
[----:B------:R-:W0:Y:S03]  /*dad0*/  LDCU.64 UR4, c[0x0][0x3b8] ;  /* 0x00007700ff0477ac */ /* 0x000e260008000a00 */
        /* <DEDUP_REMOVED lines=16> */
[----:B-1----:R-:W-:-:S05]  /*dbe0*/  VIADD R47, R8, 0x60 ;  /* 0x00000060082f7836 */ /* 0x002fca0000000000 */
[----:B------:R-:W1:Y:S02]  /*dbf0*/  LDS R14, [UR6+0x4400] ;  /* 0x00440006ff0e7984 */ /* 0x000e640008000800 */
[-C--:B-1----:R-:W-:Y:S02]  /*dc00*/  ISETP.GE.AND P1, PT, R5, R14.reuse, PT ;  /* 0x0000000e0500720c */ /* 0x082fe40003f26270 */
[-C--:B------:R-:W-:Y:S02]  /*dc10*/  ISETP.GE.AND P0, PT, R8, R14.reuse, PT ;  /* 0x0000000e0800720c */ /* 0x080fe40003f06270 */
[-C--:B------:R-:W-:Y:S02]  /*dc20*/  ISETP.GE.AND P2, PT, R24, R14.reuse, PT ;  /* 0x0000000e1800720c */ /* 0x080fe40003f46270 */
[-C--:B------:R-:W-:Y:S02]  /*dc30*/  ISETP.GE.AND P6, PT, R39, R14.reuse, PT ;  /* 0x0000000e2700720c */ /* 0x080fe40003fc6270 */
[----:B------:R-:W-:-:S02]  /*dc40*/  ISETP.GE.AND P3, PT, R51, R14, PT ;  /* 0x0000000e3300720c */ /* 0x000fc40003f66270 */
[-C--:B------:R-:W-:Y:S02]  /*dc50*/  ISETP.GE.AND P5, PT, R49, R14.reuse, PT ;  /* 0x0000000e3100720c */ /* 0x080fe40003fa6270 */
[-C--:B------:R-:W-:Y:S01]  /*dc60*/  ISETP.GE.AND P4, PT, R53, R14.reuse, PT ;  /* 0x0000000e3500720c */ /* 0x080fe20003f86270 */
[----:B------:R1:W-:Y:S01]  /*dc70*/  @!P1 STG.E desc[UR8][R10.64+0x200], R59 ;  /* 0x0002003b0a009986 */ /* 0x0003e2000c101908 */
[----:B------:R-:W-:-:S03]  /*dc80*/  ISETP.GE.AND P1, PT, R43, R14, PT ;  /* 0x0000000e2b00720c */ /* 0x000fc60003f26270 */
[----:B------:R2:W-:Y:S01]  /*dc90*/  @!P0 STG.E desc[UR8][R10.64], R57 ;  /* 0x000000390a008986 */ /* 0x0005e2000c101908 */
[----:B------:R-:W-:-:S03]  /*dca0*/  ISETP.GE.AND P0, PT, R55, R14, PT ;  /* 0x0000000e3700720c */ /* 0x000fc60003f06270 */
[----:B------:R3:W-:Y:S01]  /*dcb0*/  @!P2 STG.E desc[UR8][R10.64+0x280], R18 ;  /* 0x000280120a00a986 */ /* 0x0007e2000c101908 */
[-C--:B------:R-:W-:Y:S01]  /*dcc0*/  ISETP.GE.AND P2, PT, R47, R14.reuse, PT ;  /* 0x0000000e2f00720c */ /* 0x080fe20003f46270 */
[----:B-1----:R-:W-:Y:S02]  /*dcd0*/  VIADD R59, R8, 0x1e0 ;  /* 0x000001e0083b7836 */ /* 0x002fe40000000000 */
[----:B------:R-:W-:Y:S01]  /*dce0*/  @!P6 STG.E desc[UR8][R10.64+0x600], R48 ;  /* 0x000600300a00e986 */ /* 0x000fe2000c101908 */
[----:B------:R-:W-:Y:S01]  /*dcf0*/  ISETP.GE.AND P6, PT, R30, R14, PT ;  /* 0x0000000e1e00720c */ /* 0x000fe20003fc6270 */
[C---:B--2---:R-:W-:Y:S02]  /*dd00*/  VIADD R57, R8.reuse, 0x200 ;  /* 0x0000020008397836 */ /* 0x044fe40000000000 */
[----:B------:R1:W-:Y:S01]  /*dd10*/  @!P1 STG.E desc[UR8][R10.64+0x100], R61 ;  /* 0x0001003d0a009986 */ /* 0x0003e2000c101908 */
[----:B---3--:R-:W-:-:S03]  /*dd20*/  VIADD R18, R8, 0x1a0 ;  /* 0x000001a008127836 */ /* 0x008fc60000000000 */
[----:B------:R-:W-:Y:S01]  /*dd30*/  @!P0 STG.E desc[UR8][R10.64+0x80], R38 ;  /* 0x000080260a008986 */ /* 0x000fe2000c101908 */
[----:B------:R-:W-:-:S03]  /*dd40*/  ISETP.GE.AND P0, PT, R57, R14, PT ;  /* 0x0000000e3900720c */ /* 0x000fc60003f06270 */
[----:B------:R-:W-:Y:S01]  /*dd50*/  @!P2 STG.E desc[UR8][R10.64+0x180], R40 ;  /* 0x000180280a00a986 */ /* 0x000fe2000c101908 */
[-C--:B------:R-:W-:Y:S01]  /*dd60*/  ISETP.GE.AND P2, PT, R18, R14.reuse, PT ;  /* 0x0000000e1200720c */ /* 0x080fe20003f46270 */
[----:B-1----:R-:W-:Y:S02]  /*dd70*/  VIADD R61, R8, 0x1c0 ;  /* 0x000001c0083d7836 */ /* 0x002fe40000000000 */
[----:B------:R-:W-:Y:S01]  /*dd80*/  @!P3 STG.E desc[UR8][R10.64+0x400], R42 ;  /* 0x0004002a0a00b986 */ /* 0x000fe2000c101908 */
[----:B------:R-:W-:-:S03]  /*dd90*/  ISETP.GE.AND P3, PT, R22, R14, PT ;  /* 0x0000000e1600720c */ /* 0x000fc60003f66270 */
[----:B------:R-:W-:Y:S01]  /*dda0*/  @!P5 STG.E desc[UR8][R10.64+0x580], R46 ;  /* 0x0005802e0a00d986 */ /* 0x000fe2000c101908 */
[-C--:B------:R-:W-:Y:S02]  /*ddb0*/  ISETP.GE.AND P5, PT, R59, R14.reuse, PT ;  /* 0x0000000e3b00720c */ /* 0x080fe40003fa6270 */
[-C--:B------:R-:W-:Y:S01]  /*ddc0*/  ISETP.GE.AND P1, PT, R61, R14.reuse, PT ;  /* 0x0000000e3d00720c */ /* 0x080fe20003f26270 */
[----:B------:R-:W-:Y:S01]  /*ddd0*/  @!P4 STG.E desc[UR8][R10.64+0x480], R44 ;  /* 0x0004802c0a00c986 */ /* 0x000fe2000c101908 */
[----:B------:R-:W-:-:S03]  /*dde0*/  ISETP.GE.AND P4, PT, R26, R14, PT ;  /* 0x0000000e1a00720c */ /* 0x000fc60003f86270 */
[----:B------:R-:W-:Y:S01]  /*ddf0*/  @!P6 STG.E desc[UR8][R10.64+0x300], R19 ;  /* 0x000300130a00e986 */ /* 0x000fe2000c101908 */
[----:B------:R-:W-:-:S03]  /*de00*/  ISETP.NE.AND P6, PT, R0, RZ, PT ;  /* 0x000000ff0000720c */ /* 0x000fc60003fc5270 */
[----:B------:R-:W-:Y:S04]  /*de10*/  @!P3 STG.E desc[UR8][R10.64+0x500], R15 ;  /* 0x0005000f0a00b986 */ /* 0x000fe8000c101908 */
[----:B------:R-:W-:Y:S04]  /*de20*/  @!P5 STG.E desc[UR8][R10.64+0x780], R35 ;  /* 0x000780230a00d986 */ /* 0x000fe8000c101908 */
[----:B------:R-:W-:Y:S04]  /*de30*/  @!P4 STG.E desc[UR8][R10.64+0x380], R23 ;  /* 0x000380170a00c986 */ /* 0x000fe8000c101908 */
[----:B------:R-:W-:Y:S04]  /*de40*/  @!P2 STG.E desc[UR8][R10.64+0x680], R31 ;  /* 0x0006801f0a00a986 */ /* 0x000fe8000c101908 */
[----:B------:R-:W-:Y:S04]  /*de50*/  @!P1 STG.E desc[UR8][R10.64+0x700], R33 ;  /* 0x000700210a009986 */ /* 0x000fe8000c101908 */
[----:B------:R1:W-:Y:S01]  /*de60*/  @!P0 STG.E desc[UR8][R10.64+0x800], R45 ;  /* 0x0008002d0a008986 */ /* 0x0003e2000c101908 */
[----:B------:R-:W-:Y:S01]  /*de70*/  BAR.SYNC.DEFER_BLOCKING 0x0 ;  /* 0x0000000000007b1d */ /* 0x000fe20000010000 */
[----:B-1----:R-:W-:-:S05]  /*de80*/  IMAD.U32 R10, RZ, RZ, UR7 ;  /* 0x00000007ff0a7e24 */ /* 0x002fca000f8e00ff */
        /* <DEDUP_REMOVED lines=16> */
[----:B------:R-:W-:Y:S01]  /*df90*/  STS [R41+0x40], R4 ;  /* 0x0000400429007388 */ /* 0x000fe20000000800 */
[----:B------:R-:W-:-:S03]  /*dfa0*/  NOP ;  /* 0x0000000000007918 */ /* 0x000fc60000000000 */
[----:B------:R-:W-:Y:S01]  /*dfb0*/  LDS R0, [R2+0x800] ;  /* 0x0008000002007984 */ /* 0x000fe20000000800 */
[----:B0-----:R-:W-:-:S03]  /*dfc0*/  IADD3 R6, P0, PT, R9, UR4, RZ ;  /* 0x0000000409067c10 */ /* 0x001fc6000ff1e0ff */
[----:B------:R-:W-:Y:S01]  /*dfd0*/  LDS R11, [R2] ;  /* 0x00000000020b7984 */ /* 0x000fe20000000800 */
[----:B------:R-:W-:-:S03]  /*dfe0*/  IADD3.X R7, PT, PT, R3, UR5, RZ, P0, !PT ;  /* 0x0000000503077c10 */ /* 0x000fc600087fe4ff */
        /* <DEDUP_REMOVED lines=54> */
.L_x_246:
        /* <DEDUP_REMOVED lines=11> */
.L_x_879:


//--------------------- .text._ZN3cub18CUB_300001_SM_10006detail10merge_sort26DeviceMergeSortMergeKernelINS2_10policy_hubIN6thrust24THRUST_300001_SM_1000_NS6detail15normal_iteratorINS6_10device_ptrIiEEEEE9Policy600ESB_SB_SB_SB_j10my_compareiiEEvbT2_T3_T4_PT6_PT7_T5_PSH_SH_NS1_7vsmem_tE --------------------------
	.section	.text._ZN3cub18CUB_300001_SM_10006detail10merge_sort26DeviceMergeSortMergeKernelINS2_10policy_hubIN6thrust24THRUST_300001_SM_1000_NS6detail15normal_iteratorINS6_10device_ptrIiEEEEE9Policy600ESB_SB_SB_SB_j10my_compareiiEEvbT2_T3_T4_PT6_PT7_T5_PSH_SH_NS1_7vsmem_tE,"ax",@progbits
	.align	128
        .global         _ZN3cub18CUB_300001_SM_10006detail10merge_sort26DeviceMergeSortMergeKernelINS2_10policy_hubIN6thrust24THRUST_300001_SM_1000_NS6detail15normal_iteratorINS6_10device_ptrIiEEEEE9Policy600ESB_SB_SB_SB_j10my_compareiiEEvbT2_T3_T4_PT6_PT7_T5_PSH_SH_NS1_7vsmem_tE
        .type           _ZN3cub18CUB_300001_SM_10006detail10merge_sort26DeviceMergeSortMergeKernelINS2_10policy_hubIN6thrust24THRUST_300001_SM_1000_NS6detail15normal_iteratorINS6_10device_ptrIiEEEEE9Policy600ESB_SB_SB_SB_j10my_compareiiEEvbT2_T3_T4_PT6_PT7_T5_PSH_SH_NS1_7vsmem_tE,@function
        .size           _ZN3cub18CUB_300001_SM_10006detail10merge_sort26DeviceMergeSortMergeKernelINS2_10policy_hubIN6thrust24THRUST_300001_SM_1000_NS6detail15normal_iteratorINS6_10device_ptrIiEEEEE9Policy600ESB_SB_SB_SB_j10my_compareiiEEvbT2_T3_T4_PT6_PT7_T5_PSH_SH_NS1_7vsmem_tE,(.L_x_880 - _ZN3cub18CUB_300001_SM_10006detail10merge_sort26DeviceMergeSortMergeKernelINS2_10policy_hubIN6thrust24THRUST_300001_SM_1000_NS6detail15normal_iteratorINS6_10device_ptrIiEEEEE9Policy600ESB_SB_SB_SB_j10my_compareiiEEvbT2_T3_T4_PT6_PT7_T5_PSH_SH_NS1_7vsmem_tE)
        .other          _ZN3cub18CUB_300001_SM_10006detail10merge_sort26DeviceMergeSortMergeKernelINS2_10policy_hubIN6thrust24THRUST_300001_SM_1000_NS6detail15normal_iteratorINS6_10device_ptrIiEEEEE9Policy600ESB_SB_SB_SB_j10my_compareiiEEvbT2_T3_T4_PT6_PT7_T5_PSH_SH_NS1_7vsmem_tE,@"STO_CUDA_ENTRY STV_DEFAULT"
_ZN3cub18CUB_300001_SM_10006detail10merge_sort26DeviceMergeSortMergeKernelINS2_10policy_hubIN6thrust24THRUST_300001_SM_1000_NS6detail15normal_iteratorINS6_10device_ptrIiEEEEE9Policy600ESB_SB_SB_SB_j10my_compareiiEEvbT2_T3_T4_PT6_PT7_T5_PSH_SH_NS1_7vsmem_tE:
.text._ZN3cub18CUB_300001_SM_10006detail10merge_sort26DeviceMergeSortMergeKernelINS2_10policy_hubIN6thrust24THRUST_300001_SM_1000_NS6detail15normal_iteratorINS6_10device_ptrIiEEEEE9Policy600ESB_SB_SB_SB_j10my_compareiiEEvbT2_T3_T4_PT6_PT7_T5_PSH_SH_NS1_7vsmem_tE:
[----:B------:R-:W-:Y:S01]  /*0000*/  LDC R1, c[0x0][0x37c] ;  /* 0x0000df00ff017b82 */ /* 0x000fe20000000800 */
[----:B------:R-:W0:Y:S01]  /*0010*/  S2R R7, SR_CTAID.X ;  /* 0x0000000000077919 */ /* 0x000e220000002500 */
[----:B------:R-:W1:Y:S01]  /*0020*/  LDCU UR4, c[0x0][0x370] ;  /* 0x00006e00ff0477ac */ /* 0x000e620008000800 */
[----:B------:R-:W2:Y:S01]  /*0030*/  S2R R8, SR_TID.X ;  /* 0x0000000000087919 */ /* 0x000ea20000002100 */
[----:B------:R-:W3:Y:S01]  /*0040*/  LDCU.64 UR6, c[0x0][0x358] ;  /* 0x00006b00ff0677ac */ /* 0x000ee20008000a00 */
[----:B-1----:R-:W-:-:S06]  /*0050*/  UIADD3 UR4, UPT, UPT, UR4, -0x1, URZ ;  /* 0xffffffff04047890 */ /* 0x002fcc000fffe0ff */
[----:B0-----:R-:W-:-:S13]  /*0060*/  ISETP.GE.U32.AND P0, PT, R7, UR4, PT ;  /* 0x0000000407007c0c */ /* 0x001fda000bf06070 */
[----:B--23--:R-:W-:Y:S05]  /*0070*/  @P0 BRA `(.L_x_247) ;  /* 0x0000005800040947 */ /* 0x00cfea0003800000 */
[----:B------:R-:W0:Y:S01]  /*0080*/  LDC.64 R2, c[0x0][0x3b8] ;  /* 0x0000ee00ff027b82 */ /* 0x000e220000000a00 */
[----:B------:R-:W1:Y:S07]  /*0090*/  LDCU.U8 UR4, c[0x0][0x380] ;  /* 0x00007000ff0477ac */ /* 0x000e6e0008000000 */
[----:B------:R-:W2:Y:S08]  /*00a0*/  LDC R9, c[0x0][0x3c0] ;  /* 0x0000f000ff097b82 */ /* 0x000eb00000000800 */
[----:B------:R-:W3:Y:S01]  /*00b0*/  LDC R10, c[0x0][0x398] ;  /* 0x0000e600ff0a7b82 */ /* 0x000ee20000000800 */
[----:B0-----:R-:W-:-:S05]  /*00c0*/  IMAD.WIDE.U32 R2, R7, 0x4, R2 ;  /* 0x0000000407027825 */ /* 0x001fca00078e0002 */
[----:B------:R-:W4:Y:S04]  /*00d0*/  LDG.E R0, desc[UR6][R2.64+0x4] ;  /* 0x0000040602007981 */ /* 0x000f28000c1e1900 */
[----:B------:R3:W5:Y:S01]  /*00e0*/  LDG.E R66, desc[UR6][R2.64] ;  /* 0x0000000602427981 */ /* 0x000762000c1e1900 */
[----:B--2---:R-:W-:Y:S01]  /*00f0*/  IMAD.MOV R4, RZ, RZ, -R9 ;  /* 0x000000ffff047224 */ /* 0x004fe200078e0a09 */
[----:B-1----:R-:W-:Y:S01]  /*0100*/  UPRMT UR4, UR4, 0x8880, URZ ;  /* 0x0000888004047896 */ /* 0x002fe200080000ff */
[----:B------:R-:W-:-:S03]  /*0110*/  ACQBULK ;  /* 0x000000000000782e */ /* 0x000fc60000000000 */
[CC--:B------:R-:W-:Y:S01]  /*0120*/  LOP3.LUT R6, R7.reuse, R4.reuse, RZ, 0xc0, !PT ;  /* 0x0000000407067212 */ /* 0x0c0fe200078ec0ff */
[----:B------:R-:W-:Y:S01]  /*0130*/  UISETP.NE.AND UP0, UPT, UR4, URZ, UPT ;  /* 0x000000ff0400728c */ /* 0x000fe2000bf05270 */
[----:B------:R-:W-:-:S03]  /*0140*/  LOP3.LUT R5, R7, R4, RZ, 0xfc, !PT ;  /* 0x0000000407057212 */ /* 0x000fc600078efcff */
[----:B------:R-:W-:Y:S01]  /*0150*/  IMAD.IADD R4, R7, 0x1, -R6 ;  /* 0x0000000107047824 */ /* 0x000fe200078e0a06 */
[----:B------:R-:W-:Y:S01]  /*0160*/  ISETP.NE.AND P0, PT, R5, -0x1, PT ;  /* 0xffffffff0500780c */ /* 0x000fe20003f05270 */
[----:B------:R-:W-:Y:S02]  /*0170*/  IMAD R43, R6, 0x1100, RZ ;  /* 0x00001100062b7824 */ /* 0x000fe400078e02ff */
[----:B------:R-:W-:Y:S01]  /*0180*/  IMAD R5, R4, 0x1100, RZ ;  /* 0x0000110004057824 */ /* 0x000fe200078e02ff */
[----:B------:R-:W-:Y:S01]  /*0190*/  SHF.R.U32.HI R4, RZ, 0x1, R9 ;  /* 0x00000001ff047819 */ /* 0x000fe20000011609 */
[----:B---3--:R-:W-:-:S03]  /*01a0*/  IMAD.IADD R3, R10, 0x1, -R43 ;  /* 0x000000010a037824 */ /* 0x008fc600078e0a2b */
[----:B------:R-:W-:Y:S01]  /*01b0*/  VIMNMX.U32 R2, PT, PT, R5, -0x1101, !PT ;  /* 0xffffeeff05027848 */ /* 0x000fe20007fe0000 */
[----:B------:R-:W-:-:S03]  /*01c0*/  IMAD R4, R4, 0x1100, RZ ;  /* 0x0000110004047824 */ /* 0x000fc600078e02ff */
[----:B------:R-:W-:Y:S02]  /*01d0*/  LOP3.LUT R2, RZ, R2, RZ, 0x33, !PT ;  /* 0x00000002ff027212 */ /* 0x000fe400078e33ff */
[----:B------:R-:W-:-:S05]  /*01e0*/  VIMNMX.U32 R9, PT, PT, R4, R3, !PT ;  /* 0x0000000304097248 */ /* 0x000fca0007fe0000 */
[----:B------:R-:W-:Y:S02]  /*01f0*/  IMAD.IADD R9, R9, 0x1, -R4 ;  /* 0x0000000109097824 */ /* 0x000fe400078e0a04 */
[--C-:B----4-:R-:W-:Y:S02]  /*0200*/  IMAD.IADD R0, R0, 0x1, -R43.reuse ;  /* 0x0000000100007824 */ /* 0x110fe400078e0a2b */
[----:B-----5:R-:W-:-:S03]  /*0210*/  IMAD.IADD R66, R66, 0x1, -R43 ;  /* 0x0000000142427824 */ /* 0x020fc600078e0a2b */
[----:B------:R-:W-:Y:S02]  /*0220*/  IADD3 R11, PT, PT, -R0, R5, R2 ;  /* 0x00000005000b7210 */ /* 0x000fe40007ffe102 */
[C---:B------:R-:W-:Y:S02]  /*0230*/  @!P0 VIMNMX.U32 R0, PT, PT, R4.reuse, R3, PT ;  /* 0x0000000304008248 */ /* 0x040fe40003fe0000 */
[----:B------:R-:W-:Y:S02]  /*0240*/  SEL R2, R4, R11, !P0 ;  /* 0x0000000b04027207 */ /* 0x000fe40004000000 */
[----:B------:R-:W-:Y:S01]  /*0250*/  VIADDMNMX.U32 R6, R5, -R66, R9, PT ;  /* 0x8000004205067246 */ /* 0x000fe20003800009 */
[----:B------:R-:W-:Y:S01]  /*0260*/  IMAD.IADD R41, R0, 0x1, -R66 ;  /* 0x0000000100297824 */ /* 0x000fe200078e0a42 */
[----:B------:R-:W-:Y:S01]  /*0270*/  VIMNMX.U32 R9, PT, PT, R9, R2, PT ;  /* 0x0000000209097248 */ /* 0x000fe20003fe0000 */
[----:B------:R-:W-:Y:S06]  /*0280*/  BRA.U !UP0, `(.L_x_248) ;  /* 0x0000000908047547 */ /* 0x000fec000b800000 */
[----:B------:R-:W0:Y:S01]  /*0290*/  LDCU.64 UR4, c[0x0][0x388] ;  /* 0x00007100ff0477ac */ /* 0x000e220008000a00 */
[C---:B------:R-:W-:Y:S02]  /*02a0*/  IADD3 R3, P0, P1, R8.reuse, R66, R43 ;  /* 0x0000004208037210 */ /* 0x040fe4000791e02b */
[----:B------:R-:W-:Y:S02]  /*02b0*/  ISETP.GE.AND P2, PT, R8, R41, PT ;  /* 0x000000290800720c */ /* 0x000fe40003f46270 */
[----:B------:R-:W-:Y:S02]  /*02c0*/  IADD3.X R10, PT, PT, RZ, RZ, RZ, P0, P1 ;  /* 0x000000ffff0a7210 */ /* 0x000fe400007e24ff */
[----:B0-----:R-:W-:-:S04]  /*02d0*/  LEA R2, P0, R3, UR4, 0x2 ;  /* 0x0000000403027c11 */ /* 0x001fc8000f8010ff */
[----:B------:R-:W-:-:S05]  /*02e0*/  LEA.HI.X R3, R3, UR5, R10, 0x2, P0 ;  /* 0x0000000503037c11 */ /* 0x000fca00080f140a */
[----:B------:R-:W5:Y:S01]  /*02f0*/  @!P2 LDG.E R51, desc[UR6][R2.64] ;  /* 0x000000060233a981 */ /* 0x000f62000c1e1900 */
[----:B------:R-:W-:Y:S01]  /*0300*/  VIADD R60, R8, 0x300 ;  /* 0x00000300083c7836 */ /* 0x000fe20000000000 */
[----:B------:R-:W-:Y:S01]  /*0310*/  IADD3 R45, P0, P1, R6, R43, R4 ;  /* 0x0000002b062d7210 */ /* 0x000fe2000791e004 */
[----:B------:R-:W-:Y:S01]  /*0320*/  IMAD.IADD R47, R8, 0x1, -R41 ;  /* 0x00000001082f7824 */ /* 0x000fe200078e0a29 */
[----:B------:R-:W-:Y:S01]  /*0330*/  LOP3.LUT R0, R0, 0xffffff7f, RZ, 0xc0, !PT ;  /* 0xffffff7f00007812 */ /* 0x000fe200078ec0ff */
[C---:B------:R-:W-:Y:S01]  /*0340*/  VIADD R56, R8.reuse, 0x500 ;  /* 0x0000050008387836 */ /* 0x040fe20000000000 */
[----:B------:R-:W-:Y:S01]  /*0350*/  IADD3.X R49, PT, PT, RZ, RZ, RZ, P0, P1 ;  /* 0x000000ffff317210 */ /* 0x000fe200007e24ff */
[----:B------:R-:W-:Y:S01]  /*0360*/  VIADD R54, R8, 0x600 ;  /* 0x0000060008367836 */ /* 0x000fe20000000000 */
[----:B------:R-:W-:Y:S01]  /*0370*/  ISETP.GE.AND P3, PT, R60, R41, PT ;  /* 0x000000293c00720c */ /* 0x000fe20003f66270 */
[C---:B------:R-:W-:Y:S01]  /*0380*/  VIADD R64, R8.reuse, 0x100 ;  /* 0x0000010008407836 */ /* 0x040fe20000000000 */
[----:B------:R-:W-:Y:S01]  /*0390*/  SHF.R.S32.HI R68, RZ, 0x1f, R47 ;  /* 0x0000001fff447819 */ /* 0x000fe2000001142f */
[C---:B------:R-:W-:Y:S01]  /*03a0*/  VIADD R52, R8.reuse, 0x700 ;  /* 0x0000070008347836 */ /* 0x040fe20000000000 */
[----:B------:R-:W-:Y:S01]  /*03b0*/  IADD3 R5, P0, PT, R47, R45, RZ ;  /* 0x0000002d2f057210 */ /* 0x000fe20007f1e0ff */
[C---:B------:R-:W-:Y:S01]  /*03c0*/  VIADD R48, R8.reuse, 0x900 ;  /* 0x0000090008307836 */ /* 0x040fe20000000000 */
[C---:B------:R-:W-:Y:S01]  /*03d0*/  LOP3.LUT R58, R8.reuse, 0x400, RZ, 0xfc, !PT ;  /* 0x00000400083a7812 */ /* 0x040fe200078efcff */
[----:B------:R-:W-:Y:S01]  /*03e0*/  VIADD R46, R8, 0xa00 ;  /* 0x00000a00082e7836 */ /* 0x000fe20000000000 */
[-C--:B------:R-:W-:Y:S01]  /*03f0*/  ISETP.GE.AND P5, PT, R56, R41.reuse, PT ;  /* 0x000000293800720c */ /* 0x080fe20003fa6270 */
[----:B------:R-:W-:Y:S01]  /*0400*/  IMAD.X R10, R68, 0x1, R49, P0 ;  /* 0x00000001440a7824 */ /* 0x000fe200000e0631 */
[----:B------:R-:W-:Y:S01]  /*0410*/  LEA R4, P0, R5, UR4, 0x2 ;  /* 0x0000000405047c11 */ /* 0x000fe2000f8010ff */
[----:B------:R-:W-:Y:S01]  /*0420*/  VIADD R62, R8, 0x200 ;  /* 0x00000200083e7836 */ /* 0x000fe20000000000 */
[----:B------:R-:W-:-:S02]  /*0430*/  ISETP.GE.AND P6, PT, R58, R41, PT ;  /* 0x000000293a00720c */ /* 0x000fc40003fc6270 */
[----:B------:R-:W-:Y:S02]  /*0440*/  LEA.HI.X R5, R5, UR5, R10, 0x2, P0 ;  /* 0x0000000505057c11 */ /* 0x000fe400080f140a */
[----:B------:R-:W-:Y:S02]  /*0450*/  @P3 LOP3.LUT R0, R0, 0x80, RZ, 0xfc, !PT ;  /* 0x0000008000003812 */ /* 0x000fe400078efcff */
[-C--:B------:R-:W-:Y:S02]  /*0460*/  ISETP.GE.AND P4, PT, R54, R41.reuse, PT ;  /* 0x000000293600720c */ /* 0x080fe40003f86270 */
[-C--:B------:R-:W-:Y:S01]  /*0470*/  ISETP.GE.AND P1, PT, R64, R41.reuse, PT ;  /* 0x000000294000720c */ /* 0x080fe20003f26270 */
[----:B------:R-:W2:Y:S01]  /*0480*/  @P5 LDG.E R21, desc[UR6][R4.64+0x1400] ;  /* 0x0014000604155981 */ /* 0x000ea2000c1e1900 */
[C---:B------:R-:W-:Y:S01]  /*0490*/  LOP3.LUT R50, R8.reuse, 0x800, RZ, 0xfc, !PT ;  /* 0x0000080008327812 */ /* 0x040fe200078efcff */
[C---:B------:R-:W-:Y:S01]  /*04a0*/  VIADD R44, R8.reuse, 0xb00 ;  /* 0x00000b00082c7836 */ /* 0x040fe20000000000 */
[----:B------:R-:W-:Y:S01]  /*04b0*/  LOP3.LUT R42, R8, 0xc00, RZ, 0xfc, !PT ;  /* 0x00000c00082a7812 */ /* 0x000fe200078efcff */
[----:B------:R-:W3:Y:S01]  /*04c0*/  @P6 LDG.E R19, desc[UR6][R4.64+0x1000] ;  /* 0x0010000604136981 */ /* 0x000ee2000c1e1900 */
[-C--:B------:R-:W-:Y:S01]  /*04d0*/  ISETP.GE.AND P3, PT, R52, R41.reuse, PT ;  /* 0x000000293400720c */ /* 0x080fe20003f66270 */
[----:B------:R-:W-:Y:S01]  /*04e0*/  VIADD R10, R8, 0xe00 ;  /* 0x00000e00080a7836 */ /* 0x000fe20000000000 */
[----:B------:R-:W-:-:S03]  /*04f0*/  ISETP.GE.AND P0, PT, R62, R41, PT ;  /* 0x000000293e00720c */ /* 0x000fc60003f06270 */
[----:B------:R-:W4:Y:S01]  /*0500*/  @P4 LDG.E R23, desc[UR6][R4.64+0x1800] ;  /* 0x0018000604174981 */ /* 0x000f22000c1e1900 */
[----:B------:R-:W-:-:S03]  /*0510*/  P2R R16, PR, RZ, 0x2 ;  /* 0x00000002ff107803 */ /* 0x000fc60000000000 */
[----:B------:R-:W4:Y:S01]  /*0520*/  @P1 LDG.E R13, desc[UR6][R4.64+0x400] ;  /* 0x00040006040d1981 */ /* 0x000f22000c1e1900 */
[----:B------:R-:W-:-:S03]  /*0530*/  ISETP.GE.AND P1, PT, R50, R41, PT ;  /* 0x000000293200720c */ /* 0x000fc60003f26270 */
        /* <DEDUP_REMOVED lines=19> */
[-C--:B------:R-:W-:Y:S02]  /*0670*/  ISETP.GE.AND P1, PT, R48, R41.reuse, PT ;  /* 0x000000293000720c */ /* 0x080fe40003f26270 */
[----:B------:R-:W-:Y:S01]  /*0680*/  LOP3.LUT R0, R0, 0xfffffffd, RZ, 0xc0, !PT ;  /* 0xfffffffd00007812 */ /* 0x000fe200078ec0ff */
[----:B------:R-:W5:Y:S10]  /*0690*/  @!P0 LDG.E R15, desc[UR6][R2.64+0x800] ;  /* 0x00080006020f8981 */ /* 0x000f74000c1e1900 */
[----:B------:R-:W-:Y:S01]  /*06a0*/  @P1 LOP3.LUT R0, R0, 0x2, RZ, 0xfc, !PT ;  /* 0x0000000200001812 */ /* 0x000fe200078efcff */
[----:B------:R-:W4:Y:S01]  /*06b0*/  @P1 LDG.E R29, desc[UR6][R4.64+0x2400] ;  /* 0x00240006041d1981 */ /* 0x000f22000c1e1900 */
[----:B------:R-:W-:-:S02]  /*06c0*/  ISETP.GE.AND P1, PT, R46, R41, PT ;  /* 0x000000292e00720c */ /* 0x000fc40003f26270 */
[-C--:B------:R-:W-:Y:S02]  /*06d0*/  ISETP.GE.AND P2, PT, R44, R41.reuse, PT ;  /* 0x000000292c00720c */ /* 0x080fe40003f46270 */
[-C--:B------:R-:W-:Y:S02]  /*06e0*/  ISETP.GE.AND P3, PT, R42, R41.reuse, PT ;  /* 0x000000292a00720c */ /* 0x080fe40003f66270 */
[-C--:B------:R-:W-:Y:S02]  /*06f0*/  ISETP.GE.AND P4, PT, R10, R41.reuse, PT ;  /* 0x000000290a00720c */ /* 0x080fe40003f86270 */
[-C--:B------:R-:W-:Y:S02]  /*0700*/  ISETP.GE.AND P5, PT, R12, R41.reuse, PT ;  /* 0x000000290c00720c */ /* 0x080fe40003fa6270 */
[----:B------:R-:W-:-:S03]  /*0710*/  ISETP.GE.AND P6, PT, R40, R41, PT ;  /* 0x000000292800720c */ /* 0x000fc60003fc6270 */
        /* <DEDUP_REMOVED lines=24> */
[----:B------:R-:W-:-:S13]  /*08a0*/  ISETP.GE.AND P1, PT, R14, R41, PT ;  /* 0x000000290e00720c */ /* 0x000fda0003f26270 */
[----:B------:R0:W4:Y:S04]  /*08b0*/  @P1 LDG.E R39, desc[UR6][R4.64+0x4000] ;  /* 0x0040000604271981 */ /* 0x000128000c1e1900 */
[----:B--2---:R1:W5:Y:S01]  /*08c0*/  @!P2 LDG.E R17, desc[UR6][R2.64+0xc00] ;  /* 0x000c00060211a981 */ /* 0x004362000c1e1900 */
[----:B------:R-:W-:-:S13]  /*08d0*/  ISETP.NE.AND P2, PT, R18, RZ, PT ;  /* 0x000000ff1200720c */ /* 0x000fda0003f45270 */
[----:B---3--:R1:W5:Y:S01]  /*08e0*/  @!P2 LDG.E R19, desc[UR6][R2.64+0x1000] ;  /* 0x001000060213a981 */ /* 0x008362000c1e1900 */
[----:B------:R-:W-:-:S13]  /*08f0*/  ISETP.NE.AND P2, PT, R20, RZ, PT ;  /* 0x000000ff1400720c */ /* 0x000fda0003f45270 */
[----:B------:R1:W5:Y:S01]  /*0900*/  @!P2 LDG.E R21, desc[UR6][R2.64+0x1400] ;  /* 0x001400060215a981 */ /* 0x000362000c1e1900 */
        /* <DEDUP_REMOVED lines=25> */
.L_x_248:
[----:B------:R-:W-:Y:S01]  /*0aa0*/  IADD3 R45, P5, P6, R6, R43, R4 ;  /* 0x0000002b062d7210 */ /* 0x000fe20007ebe004 */
[C---:B------:R-:W-:Y:S01]  /*0ab0*/  VIADD R4, R8.reuse, 0xe00 ;  /* 0x00000e0008047836 */ /* 0x040fe20000000000 */
[----:B------:R-:W-:Y:S01]  /*0ac0*/  IADD3 R70, P3, PT, R43, R66, RZ ;  /* 0x000000422b467210 */ /* 0x000fe20007f7e0ff */
[C-C-:B------:R-:W-:Y:S01]  /*0ad0*/  IMAD.IADD R47, R8.reuse, 0x1, -R41.reuse ;  /* 0x00000001082f7824 */ /* 0x140fe200078e0a29 */
[-C--:B------:R-:W-:Y:S01]  /*0ae0*/  ISETP.GE.AND P2, PT, R8, R41.reuse, PT ;  /* 0x000000290800720c */ /* 0x080fe20003f46270 */
[C-C-:B------:R-:W-:Y:S01]  /*0af0*/  IMAD.IADD R2, R4.reuse, 0x1, -R41.reuse ;  /* 0x0000000104027824 */ /* 0x140fe200078e0a29 */
[----:B------:R-:W-:Y:S01]  /*0b00*/  ISETP.GE.AND P4, PT, R4, R41, PT ;  /* 0x000000290400720c */ /* 0x000fe20003f86270 */
[----:B------:R-:W-:Y:S01]  /*0b10*/  VIADD R12, R8, 0xf00 ;  /* 0x00000f00080c7836 */ /* 0x000fe20000000000 */
[-C--:B------:R-:W-:Y:S01]  /*0b20*/  SEL R3, R70, R45.reuse, !P2 ;  /* 0x0000002d46037207 */ /* 0x080fe20005000000 */
[----:B------:R-:W0:Y:S01]  /*0b30*/  LDCU.64 UR4, c[0x0][0x3a0] ;  /* 0x00007400ff0477ac */ /* 0x000e220008000a00 */
[----:B------:R-:W-:Y:S01]  /*0b40*/  SEL R5, R4, R2, !P4 ;  /* 0x0000000204057207 */ /* 0x000fe20006000000 */
[----:B------:R-:W-:Y:S01]  /*0b50*/  VIADD R64, R8, 0x100 ;  /* 0x0000010008407836 */ /* 0x000fe20000000000 */
[----:B------:R-:W-:Y:S01]  /*0b60*/  SEL R4, R70, R45, !P4 ;  /* 0x0000002d46047207 */ /* 0x000fe20006000000 */
[C---:B------:R-:W-:Y:S01]  /*0b70*/  VIADD R62, R8.reuse, 0x200 ;  /* 0x00000200083e7836 */ /* 0x040fe20000000000 */
[----:B------:R-:W-:Y:S01]  /*0b80*/  SEL R18, R8, R47, !P2 ;  /* 0x0000002f08127207 */ /* 0x000fe20005000000 */
[--C-:B------:R-:W-:Y:S01]  /*0b90*/  IMAD.IADD R17, R64, 0x1, -R41.reuse ;  /* 0x0000000140117824 */ /* 0x100fe200078e0a29 */
[----:B------:R-:W-:Y:S01]  /*0ba0*/  IADD3 R5, P1, PT, R5, R4, RZ ;  /* 0x0000000405057210 */ /* 0x000fe20007f3e0ff */
[----:B------:R-:W-:Y:S01]  /*0bb0*/  IMAD.X R4, RZ, RZ, RZ, P3 ;  /* 0x000000ffff047224 */ /* 0x000fe200018e06ff */
[----:B------:R-:W-:Y:S01]  /*0bc0*/  IADD3 R18, P0, PT, R18, R3, RZ ;  /* 0x0000000312127210 */ /* 0x000fe20007f1e0ff */
[--C-:B------:R-:W-:Y:S01]  /*0bd0*/  IMAD.IADD R3, R12, 0x1, -R41.reuse ;  /* 0x000000010c037824 */ /* 0x100fe200078e0a29 */
[----:B------:R-:W-:Y:S01]  /*0be0*/  IADD3.X R49, PT, PT, RZ, RZ, RZ, P5, P6 ;  /* 0x000000ffff317210 */ /* 0x000fe20002fec4ff */
[----:B------:R-:W-:Y:S01]  /*0bf0*/  IMAD.IADD R19, R62, 0x1, -R41 ;  /* 0x000000013e137824 */ /* 0x000fe200078e0a29 */
[----:B------:R-:W-:Y:S01]  /*0c00*/  SHF.R.S32.HI R68, RZ, 0x1f, R47 ;  /* 0x0000001fff447819 */ /* 0x000fe2000001142f */
[C---:B------:R-:W-:Y:S01]  /*0c10*/  VIADD R60, R8.reuse, 0x300 ;  /* 0x00000300083c7836 */ /* 0x040fe20000000000 */
[----:B------:R-:W-:Y:S01]  /*0c20*/  SHF.R.S32.HI R2, RZ, 0x1f, R2 ;  /* 0x0000001fff027819 */ /* 0x000fe20000011402 */
[----:B------:R-:W-:Y:S01]  /*0c30*/  VIADD R56, R8, 0x500 ;  /* 0x0000050008387836 */ /* 0x000fe20000000000 */
[----:B------:R-:W-:Y:S01]  /*0c40*/  ISETP.GE.AND P5, PT, R12, R41, PT ;  /* 0x000000290c00720c */ /* 0x000fe20003fa6270 */
[----:B------:R-:W-:Y:S01]  /*0c50*/  VIADD R54, R8, 0x600 ;  /* 0x0000060008367836 */ /* 0x000fe20000000000 */
[-C--:B------:R-:W-:Y:S01]  /*0c60*/  SEL R10, R4, R49.reuse, !P2 ;  /* 0x00000031040a7207 */ /* 0x080fe20005000000 */
[----:B------:R-:W-:Y:S01]  /*0c70*/  VIADD R52, R8, 0x700 ;  /* 0x0000070008347836 */ /* 0x000fe20000000000 */
[----:B------:R-:W-:Y:S01]  /*0c80*/  SEL R21, R68, RZ, P2 ;  /* 0x000000ff44157207 */ /* 0x000fe20001000000 */
[----:B------:R-:W-:Y:S01]  /*0c90*/  VIADD R48, R8, 0x900 ;  /* 0x0000090008307836 */ /* 0x000fe20000000000 */
[----:B------:R-:W-:Y:S01]  /*0ca0*/  SEL R13, R4, R49, !P4 ;  /* 0x00000031040d7207 */ /* 0x000fe20006000000 */
[----:B------:R-:W-:Y:S01]  /*0cb0*/  VIADD R46, R8, 0xa00 ;  /* 0x00000a00082e7836 */ /* 0x000fe20000000000 */
[----:B------:R-:W-:Y:S01]  /*0cc0*/  SEL R2, R2, RZ, P4 ;  /* 0x000000ff02027207 */ /* 0x000fe20002000000 */
[----:B------:R-:W-:Y:S01]  /*0cd0*/  IMAD.X R21, R21, 0x1, R10, P0 ;  /* 0x0000000115157824 */ /* 0x000fe200000e060a */
[----:B------:R-:W-:Y:S01]  /*0ce0*/  SEL R12, R12, R3, !P5 ;  /* 0x000000030c0c7207 */ /* 0x000fe20006800000 */
[----:B------:R-:W-:Y:S01]  /*0cf0*/  VIADD R44, R8, 0xb00 ;  /* 0x00000b00082c7836 */ /* 0x000fe20000000000 */
[----:B------:R-:W-:Y:S01]  /*0d00*/  SEL R11, R70, R45, !P5 ;  /* 0x0000002d460b7207 */ /* 0x000fe20006800000 */
[----:B------:R-:W-:Y:S01]  /*0d10*/  IMAD.X R10, R2, 0x1, R13, P1 ;  /* 0x00000001020a7824 */ /* 0x000fe200008e060d */
[----:B------:R-:W-:Y:S01]  /*0d20*/  SHF.R.S32.HI R3, RZ, 0x1f, R3 ;  /* 0x0000001fff037819 */ /* 0x000fe20000011403 */
[----:B------:R-:W-:Y:S01]  /*0d30*/  VIADD R40, R8, 0xd00 ;  /* 0x00000d0008287836 */ /* 0x000fe20000000000 */
[----:B------:R-:W-:-:S02]  /*0d40*/  IADD3 R12, P2, PT, R12, R11, RZ ;  /* 0x0000000b0c0c7210 */ /* 0x000fc40007f5e0ff */
[----:B------:R-:W-:Y:S02]  /*0d50*/  SEL R2, R4, R49, !P5 ;  /* 0x0000003104027207 */ /* 0x000fe40006800000 */
[----:B------:R-:W-:Y:S02]  /*0d60*/  SEL R3, R3, RZ, P5 ;  /* 0x000000ff03037207 */ /* 0x000fe40002800000 */
[-C--:B------:R-:W-:Y:S02]  /*0d70*/  ISETP.GE.AND P1, PT, R64, R41.reuse, PT ;  /* 0x000000294000720c */ /* 0x080fe40003f26270 */
[----:B------:R-:W-:Y:S01]  /*0d80*/  ISETP.GE.AND P0, PT, R62, R41, PT ;  /* 0x000000293e00720c */ /* 0x000fe20003f06270 */
[----:B------:R-:W-:Y:S01]  /*0d90*/  IMAD.X R11, R3, 0x1, R2, P2 ;  /* 0x00000001030b7824 */ /* 0x000fe200010e0602 */
[----:B------:R-:W-:Y:S02]  /*0da0*/  SEL R13, R64, R17, !P1 ;  /* 0x00000011400d7207 */ /* 0x000fe40004800000 */
[----:B------:R-:W-:-:S02]  /*0db0*/  SEL R16, R70, R45, !P1 ;  /* 0x0000002d46107207 */ /* 0x000fc40004800000 */
[----:B------:R-:W-:Y:S02]  /*0dc0*/  SEL R15, R62, R19, !P0 ;  /* 0x000000133e0f7207 */ /* 0x000fe40004000000 */
[----:B------:R-:W-:Y:S02]  /*0dd0*/  SEL R14, R70, R45, !P0 ;  /* 0x0000002d460e7207 */ /* 0x000fe40004000000 */
[----:B0-----:R-:W-:Y:S02]  /*0de0*/  LEA R2, P6, R18, UR4, 0x2 ;  /* 0x0000000412027c11 */ /* 0x001fe4000f8c10ff */
[----:B------:R-:W-:Y:S02]  /*0df0*/  SHF.R.S32.HI R17, RZ, 0x1f, R17 ;  /* 0x0000001fff117819 */ /* 0x000fe40000011411 */
[----:B------:R-:W-:Y:S02]  /*0e00*/  SHF.R.S32.HI R19, RZ, 0x1f, R19 ;  /* 0x0000001fff137819 */ /* 0x000fe40000011413 */
[----:B------:R-:W-:-:S02]  /*0e10*/  IADD3 R13, P2, PT, R13, R16, RZ ;  /* 0x000000100d0d7210 */ /* 0x000fc40007f5e0ff */
[----:B------:R-:W-:Y:S02]  /*0e20*/  IADD3 R15, P3, PT, R15, R14, RZ ;  /* 0x0000000e0f0f7210 */ /* 0x000fe40007f7e0ff */
[----:B------:R-:W-:Y:S02]  /*0e30*/  LEA.HI.X R3, R18, UR5, R21, 0x2, P6 ;  /* 0x0000000512037c11 */ /* 0x000fe4000b0f1415 */
[----:B------:R-:W-:Y:S01]  /*0e40*/  SEL R14, R17, RZ, P1 ;  /* 0x000000ff110e7207 */ /* 0x000fe20000800000 */
[----:B------:R-:W-:Y:S01]  /*0e50*/  IMAD.IADD R17, R60, 0x1, -R41 ;  /* 0x000000013c117824 */ /* 0x000fe200078e0a29 */
[----:B------:R-:W-:Y:S02]  /*0e60*/  SEL R21, R4, R49, !P0 ;  /* 0x0000003104157207 */ /* 0x000fe40004000000 */
[----:B------:R-:W-:Y:S02]  /*0e70*/  SEL R16, R19, RZ, P0 ;  /* 0x000000ff13107207 */ /* 0x000fe40000000000 */
[----:B------:R-:W-:-:S02]  /*0e80*/  ISETP.GE.AND P6, PT, R60, R41, PT ;  /* 0x000000293c00720c */ /* 0x000fc40003fc6270 */
[----:B------:R-:W-:Y:S01]  /*0e90*/  LOP3.LUT R58, R8, 0x400, RZ, 0xfc, !PT ;  /* 0x00000400083a7812 */ /* 0x000fe200078efcff */
[----:B------:R-:W-:Y:S01]  /*0ea0*/  IMAD.X R16, R16, 0x1, R21, P3 ;  /* 0x0000000110107824 */ /* 0x000fe200018e0615 */
[----:B------:R-:W-:Y:S02]  /*0eb0*/  SEL R23, R4, R49, !P1 ;  /* 0x0000003104177207 */ /* 0x000fe40004800000 */
[----:B------:R-:W-:Y:S01]  /*0ec0*/  SEL R20, R60, R17, !P6 ;  /* 0x000000113c147207 */ /* 0x000fe20007000000 */
[----:B------:R-:W-:Y:S01]  /*0ed0*/  IMAD.IADD R19, R58, 0x1, -R41 ;  /* 0x000000013a137824 */ /* 0x000fe200078e0a29 */
[----:B------:R-:W-:Y:S01]  /*0ee0*/  SEL R21, R70, R45, !P6 ;  /* 0x0000002d46157207 */ /* 0x000fe20007000000 */
[----:B------:R-:W-:Y:S01]  /*0ef0*/  IMAD.X R14, R14, 0x1, R23, P2 ;  /* 0x000000010e0e7824 */ /* 0x000fe200010e0617 */
[----:B------:R-:W-:Y:S02]  /*0f00*/  SHF.R.S32.HI R18, RZ, 0x1f, R17 ;  /* 0x0000001fff127819 */ /* 0x000fe40000011411 */
[----:B------:R-:W-:-:S02]  /*0f10*/  P2R R51, PR, RZ, 0x10 ;  /* 0x00000010ff337803 */ /* 0x000fc40000000000 */
[----:B------:R-:W-:Y:S02]  /*0f20*/  ISETP.GE.AND P4, PT, R58, R41, PT ;  /* 0x000000293a00720c */ /* 0x000fe40003f86270 */
[----:B------:R-:W-:Y:S02]  /*0f30*/  IADD3 R17, P2, PT, R20, R21, RZ ;  /* 0x0000001514117210 */ /* 0x000fe40007f5e0ff */
[----:B------:R-:W-:Y:S02]  /*0f40*/  SEL R23, R4, R49, !P6 ;  /* 0x0000003104177207 */ /* 0x000fe40007000000 */
[----:B------:R-:W-:Y:S02]  /*0f50*/  SEL R18, R18, RZ, P6 ;  /* 0x000000ff12127207 */ /* 0x000fe40003000000 */
[----:B------:R-:W-:Y:S02]  /*0f60*/  SEL R21, R58, R19, !P4 ;  /* 0x000000133a157207 */ /* 0x000fe40006000000 */
[----:B------:R-:W-:Y:S01]  /*0f70*/  SEL R22, R70, R45, !P4 ;  /* 0x0000002d46167207 */ /* 0x000fe20006000000 */
[----:B------:R-:W-:Y:S01]  /*0f80*/  IMAD.X R18, R18, 0x1, R23, P2 ;  /* 0x0000000112127824 */ /* 0x000fe200010e0617 */
[----:B------:R-:W-:-:S02]  /*0f90*/  SHF.R.S32.HI R20, RZ, 0x1f, R19 ;  /* 0x0000001fff147819 */ /* 0x000fc40000011413 */
[----:B------:R-:W-:Y:S02]  /*0fa0*/  IADD3 R19, P2, PT, R21, R22, RZ ;  /* 0x0000001615137210 */ /* 0x000fe40007f5e0ff */
[----:B------:R-:W-:Y:S02]  /*0fb0*/  SEL R21, R4, R49, !P4 ;  /* 0x0000003104157207 */ /* 0x000fe40006000000 */
[----:B------:R-:W-:Y:S02]  /*0fc0*/  SEL R20, R20, RZ, P4 ;  /* 0x000000ff14147207 */ /* 0x000fe40002000000 */
[----:B------:R-:W-:Y:S02]  /*0fd0*/  LOP3.LUT R0, R0, 0xffffff7f, RZ, 0xc0, !PT ;  /* 0xffffff7f00007812 */ /* 0x000fe400078ec0ff */
[----:B------:R-:W-:Y:S01]  /*0fe0*/  ISETP.GE.AND P3, PT, R56, R41, PT ;  /* 0x000000293800720c */ /* 0x000fe20003f66270 */
[----:B------:R-:W-:Y:S01]  /*0ff0*/  IMAD.X R20, R20, 0x1, R21, P2 ;  /* 0x0000000114147824 */ /* 0x000fe200010e0615 */
[----:B------:R-:W-:Y:S01]  /*1000*/  @P6 LOP3.LUT R0, R0, 0x80, RZ, 0xfc, !PT ;  /* 0x0000008000006812 */ /* 0x000fe200078efcff */
[----:B------:R-:W-:Y:S01]  /*1010*/  IMAD.IADD R21, R56, 0x1, -R41 ;  /* 0x0000000138157824 */ /* 0x000fe200078e0a29 */
[----:B------:R-:W-:-:S02]  /*1020*/  SEL R24, R70, R45, !P3 ;  /* 0x0000002d46187207 */ /* 0x000fc40005800000 */
[----:B------:R-:W-:Y:S02]  /*1030*/  LOP3.LUT R0, R0, 0xffffffbf, RZ, 0xc0, !PT ;  /* 0xffffffbf00007812 */ /* 0x000fe400078ec0ff */
[----:B------:R-:W-:Y:S02]  /*1040*/  SHF.R.S32.HI R22, RZ, 0x1f, R21 ;  /* 0x0000001fff167819 */ /* 0x000fe40000011415 */
[----:B------:R-:W-:Y:S02]  /*1050*/  SEL R21, R56, R21, !P3 ;  /* 0x0000001538157207 */ /* 0x000fe40005800000 */
[----:B------:R-:W-:Y:S02]  /*1060*/  @P4 LOP3.LUT R0, R0, 0x40, RZ, 0xfc, !PT ;  /* 0x0000004000004812 */ /* 0x000fe400078efcff */
[----:B------:R-:W-:Y:S02]  /*1070*/  SEL R23, R22, RZ, P3 ;  /* 0x000000ff16177207 */ /* 0x000fe40001800000 */
[----:B------:R-:W-:-:S02]  /*1080*/  SEL R26, R4, R49, !P3 ;  /* 0x00000031041a7207 */ /* 0x000fc40005800000 */
[----:B------:R-:W-:Y:S02]  /*1090*/  IADD3 R22, P2, PT, R21, R24, RZ ;  /* 0x0000001815167210 */ /* 0x000fe40007f5e0ff */
[----:B------:R-:W-:Y:S02]  /*10a0*/  LOP3.LUT R0, R0, 0xffffffdf, RZ, 0xc0, !PT ;  /* 0xffffffdf00007812 */ /* 0x000fe400078ec0ff */
[----:B------:R-:W-:Y:S01]  /*10b0*/  LOP3.LUT R50, R8, 0x800, RZ, 0xfc, !PT ;  /* 0x0000080008327812 */ /* 0x000fe200078efcff */
[----:B------:R-:W-:Y:S01]  /*10c0*/  IMAD.X R21, R23, 0x1, R26, P2 ;  /* 0x0000000117157824 */ /* 0x000fe200010e061a */
[----:B------:R-:W-:Y:S01]  /*10d0*/  @P3 LOP3.LUT R0, R0, 0x20, RZ, 0xfc, !PT ;  /* 0x0000002000003812 */ /* 0x000fe200078efcff */
[C---:B------:R-:W-:Y:S01]  /*10e0*/  IMAD.IADD R23, R54.reuse, 0x1, -R41 ;  /* 0x0000000136177824 */ /* 0x040fe200078e0a29 */
[----:B------:R-:W-:Y:S02]  /*10f0*/  ISETP.GE.AND P3, PT, R54, R41, PT ;  /* 0x000000293600720c */ /* 0x000fe40003f66270 */
[----:B------:R-:W-:-:S02]  /*1100*/  LOP3.LUT R0, R0, 0xffffffef, RZ, 0xc0, !PT ;  /* 0xffffffef00007812 */ /* 0x000fc400078ec0ff */
[----:B------:R-:W-:Y:S02]  /*1110*/  SHF.R.S32.HI R24, RZ, 0x1f, R23 ;  /* 0x0000001fff187819 */ /* 0x000fe40000011417 */
[----:B------:R-:W-:Y:S02]  /*1120*/  SEL R23, R54, R23, !P3 ;  /* 0x0000001736177207 */ /* 0x000fe40005800000 */
[----:B------:R-:W-:Y:S02]  /*1130*/  SEL R26, R70, R45, !P3 ;  /* 0x0000002d461a7207 */ /* 0x000fe40005800000 */
[----:B------:R-:W-:Y:S02]  /*1140*/  SEL R25, R4, R49, !P3 ;  /* 0x0000003104197207 */ /* 0x000fe40005800000 */
[----:B------:R-:W-:Y:S02]  /*1150*/  SEL R24, R24, RZ, P3 ;  /* 0x000000ff18187207 */ /* 0x000fe40001800000 */
[----:B------:R-:W-:-:S02]  /*1160*/  IADD3 R23, P2, PT, R23, R26, RZ ;  /* 0x0000001a17177210 */ /* 0x000fc40007f5e0ff */
[----:B------:R-:W-:Y:S02]  /*1170*/  @P3 LOP3.LUT R0, R0, 0x10, RZ, 0xfc, !PT ;  /* 0x0000001000003812 */ /* 0x000fe400078efcff */
[----:B------:R-:W-:Y:S01]  /*1180*/  ISETP.GE.AND P3, PT, R52, R41, PT ;  /* 0x000000293400720c */ /* 0x000fe20003f66270 */
[----:B------:R-:W-:Y:S01]  /*1190*/  IMAD.X R24, R24, 0x1, R25, P2 ;  /* 0x0000000118187824 */ /* 0x000fe200010e0619 */
[----:B------:R-:W-:Y:S01]  /*11a0*/  LOP3.LUT R0, R0, 0xfffffff7, RZ, 0xc0, !PT ;  /* 0xfffffff700007812 */ /* 0x000fe200078ec0ff */
[----:B------:R-:W-:Y:S01]  /*11b0*/  IMAD.IADD R25, R52, 0x1, -R41 ;  /* 0x0000000134197824 */ /* 0x000fe200078e0a29 */
[----:B------:R-:W-:Y:S02]  /*11c0*/  SEL R28, R70, R45, !P3 ;  /* 0x0000002d461c7207 */ /* 0x000fe40005800000 */
[----:B------:R-:W-:Y:S02]  /*11d0*/  SEL R27, R4, R49, !P3 ;  /* 0x00000031041b7207 */ /* 0x000fe40005800000 */
[----:B------:R-:W-:-:S02]  /*11e0*/  SHF.R.S32.HI R26, RZ, 0x1f, R25 ;  /* 0x0000001fff1a7819 */ /* 0x000fc40000011419 */
[----:B------:R-:W-:Y:S02]  /*11f0*/  SEL R25, R52, R25, !P3 ;  /* 0x0000001934197207 */ /* 0x000fe40005800000 */
[----:B------:R-:W-:Y:S02]  /*1200*/  SEL R26, R26, RZ, P3 ;  /* 0x000000ff1a1a7207 */ /* 0x000fe40001800000 */
[----:B------:R-:W-:Y:S02]  /*1210*/  IADD3 R25, P2, PT, R25, R28, RZ ;  /* 0x0000001c19197210 */ /* 0x000fe40007f5e0ff */
[----:B------:R-:W-:Y:S02]  /*1220*/  @P3 LOP3.LUT R0, R0, 0x8, RZ, 0xfc, !PT ;  /* 0x0000000800003812 */ /* 0x000fe400078efcff */
[----:B------:R-:W-:Y:S01]  /*1230*/  ISETP.GE.AND P3, PT, R50, R41, PT ;  /* 0x000000293200720c */ /* 0x000fe20003f66270 */
[----:B------:R-:W-:Y:S01]  /*1240*/  IMAD.X R26, R26, 0x1, R27, P2 ;  /* 0x000000011a1a7824 */ /* 0x000fe200010e061b */
[----:B------:R-:W-:Y:S01]  /*1250*/  LOP3.LUT R0, R0, 0xfffffffb, RZ, 0xc0, !PT ;  /* 0xfffffffb00007812 */ /* 0x000fe200078ec0ff */
[----:B------:R-:W-:Y:S01]  /*1260*/  IMAD.IADD R27, R50, 0x1, -R41 ;  /* 0x00000001321b7824 */ /* 0x000fe200078e0a29 */
[----:B------:R-:W-:-:S02]  /*1270*/  SEL R30, R70, R45, !P3 ;  /* 0x0000002d461e7207 */ /* 0x000fc40005800000 */
[----:B------:R-:W-:Y:S02]  /*1280*/  SEL R29, R4, R49, !P3 ;  /* 0x00000031041d7207 */ /* 0x000fe40005800000 */
[----:B------:R-:W-:Y:S02]  /*1290*/  SHF.R.S32.HI R28, RZ, 0x1f, R27 ;  /* 0x0000001fff1c7819 */ /* 0x000fe4000001141b */
[----:B------:R-:W-:Y:S02]  /*12a0*/  SEL R27, R50, R27, !P3 ;  /* 0x0000001b321b7207 */ /* 0x000fe40005800000 */
[----:B------:R-:W-:Y:S02]  /*12b0*/  SEL R28, R28, RZ, P3 ;  /* 0x000000ff1c1c7207 */ /* 0x000fe40001800000 */
[----:B------:R-:W-:Y:S02]  /*12c0*/  IADD3 R27, P2, PT, R27, R30, RZ ;  /* 0x0000001e1b1b7210 */ /* 0x000fe40007f5e0ff */
[----:B------:R-:W-:-:S02]  /*12d0*/  @P3 LOP3.LUT R0, R0, 0x4, RZ, 0xfc, !PT ;  /* 0x0000000400003812 */ /* 0x000fc400078efcff */
[----:B------:R-:W-:Y:S01]  /*12e0*/  ISETP.GE.AND P3, PT, R48, R41, PT ;  /* 0x000000293000720c */ /* 0x000fe20003f66270 */
[----:B------:R-:W-:Y:S01]  /*12f0*/  IMAD.X R28, R28, 0x1, R29, P2 ;  /* 0x000000011c1c7824 */ /* 0x000fe200010e061d */
[----:B------:R-:W-:Y:S01]  /*1300*/  LOP3.LUT R0, R0, 0xfffffffd, RZ, 0xc0, !PT ;  /* 0xfffffffd00007812 */ /* 0x000fe200078ec0ff */
[----:B------:R-:W-:Y:S01]  /*1310*/  IMAD.IADD R29, R48, 0x1, -R41 ;  /* 0x00000001301d7824 */ /* 0x000fe200078e0a29 */
[----:B------:R-:W-:Y:S02]  /*1320*/  SEL R32, R70, R45, !P3 ;  /* 0x0000002d46207207 */ /* 0x000fe40005800000 */
[----:B------:R-:W-:Y:S02]  /*1330*/  SEL R31, R4, R49, !P3 ;  /* 0x00000031041f7207 */ /* 0x000fe40005800000 */
[----:B------:R-:W-:Y:S02]  /*1340*/  SHF.R.S32.HI R30, RZ, 0x1f, R29 ;  /* 0x0000001fff1e7819 */ /* 0x000fe4000001141d */
[----:B------:R-:W-:-:S02]  /*1350*/  SEL R29, R48, R29, !P3 ;  /* 0x0000001d301d7207 */ /* 0x000fc40005800000 */
        /* <DEDUP_REMOVED lines=14> */
[----:B------:R-:W-:Y:S01]  /*1440*/  LOP3.LUT R42, R8, 0xc00, RZ, 0xfc, !PT ;  /* 0x00000c00082a7812 */ /* 0x000fe200078efcff */
[----:B------:R-:W-:Y:S01]  /*1450*/  IMAD.X R32, R32, 0x1, R33, P2 ;  /* 0x0000000120207824 */ /* 0x000fe200010e0621 */
[C---:B------:R-:W-:Y:S01]  /*1460*/  ISETP.GE.AND P2, PT, R44.reuse, R41, PT ;  /* 0x000000292c00720c */ /* 0x040fe20003f46270 */
[----:B------:R-:W-:Y:S01]  /*1470*/  IMAD.IADD R33, R44, 0x1, -R41 ;  /* 0x000000012c217824 */ /* 0x000fe200078e0a29 */
[----:B------:R-:W-:Y:S02]  /*1480*/  LOP3.LUT R0, R0, 0xfffffeff, RZ, 0xc0, !PT ;  /* 0xfffffeff00007812 */ /* 0x000fe400078ec0ff */
[----:B------:R-:W-:Y:S02]  /*1490*/  SEL R36, R70, R45, !P2 ;  /* 0x0000002d46247207 */ /* 0x000fe40005000000 */
[----:B------:R-:W-:Y:S02]  /*14a0*/  SHF.R.S32.HI R34, RZ, 0x1f, R33 ;  /* 0x0000001fff227819 */ /* 0x000fe40000011421 */
[----:B------:R-:W-:-:S02]  /*14b0*/  SEL R33, R44, R33, !P2 ;  /* 0x000000212c217207 */ /* 0x000fc40005000000 */
[----:B------:R-:W-:Y:S02]  /*14c0*/  SEL R35, R4, R49, !P2 ;  /* 0x0000003104237207 */ /* 0x000fe40005000000 */
[----:B------:R-:W-:Y:S02]  /*14d0*/  SEL R34, R34, RZ, P2 ;  /* 0x000000ff22227207 */ /* 0x000fe40001000000 */
[----:B------:R-:W-:-:S05]  /*14e0*/  IADD3 R33, P3, PT, R33, R36, RZ ;  /* 0x0000002421217210 */ /* 0x000fca0007f7e0ff */
[----:B------:R-:W-:Y:S01]  /*14f0*/  IMAD.X R34, R34, 0x1, R35, P3 ;  /* 0x0000000122227824 */ /* 0x000fe200018e0623 */
[C---:B------:R-:W-:Y:S01]  /*1500*/  ISETP.GE.AND P3, PT, R42.reuse, R41, PT ;  /* 0x000000292a00720c */ /* 0x040fe20003f66270 */
[----:B------:R-:W-:-:S03]  /*1510*/  IMAD.IADD R35, R42, 0x1, -R41 ;  /* 0x000000012a237824 */ /* 0x000fc600078e0a29 */
[----:B------:R-:W-:Y:S02]  /*1520*/  SEL R38, R70, R45, !P3 ;  /* 0x0000002d46267207 */ /* 0x000fe40005800000 */
[----:B------:R-:W-:Y:S02]  /*1530*/  SHF.R.S32.HI R36, RZ, 0x1f, R35 ;  /* 0x0000001fff247819 */ /* 0x000fe40000011423 */
[----:B------:R-:W-:Y:S02]  /*1540*/  SEL R35, R42, R35, !P3 ;  /* 0x000000232a237207 */ /* 0x000fe40005800000 */
        /* <DEDUP_REMOVED lines=11> */
[----:B------:R-:W-:-:S02]  /*1600*/  IADD3 R37, P4, PT, R37, R72, RZ ;  /* 0x0000004825257210 */ /* 0x000fc40007f9e0ff */
[----:B------:R-:W-:-:S03]  /*1610*/  LOP3.LUT R72, R8, 0x1000, RZ, 0xfc, !PT ;  /* 0x0000100008487812 */ /* 0x000fc600078efcff */
[----:B------:R-:W-:Y:S01]  /*1620*/  IMAD.X R38, R38, 0x1, R39, P4 ;  /* 0x0000000126267824 */ /* 0x000fe200020e0627 */
[C---:B------:R-:W-:Y:S01]  /*1630*/  ISETP.GE.AND P4, PT, R72.reuse, R41, PT ;  /* 0x000000294800720c */ /* 0x040fe20003f86270 */
[----:B------:R-:W-:-:S03]  /*1640*/  IMAD.IADD R39, R72, 0x1, -R41 ;  /* 0x0000000148277824 */ /* 0x000fc600078e0a29 */
        /* <DEDUP_REMOVED lines=8> */
[----:B------:R-:W-:-:S04]  /*16d0*/  LEA R4, P4, R5, UR4, 0x2 ;  /* 0x0000000405047c11 */ /* 0x000fc8000f8810ff */
        /* <DEDUP_REMOVED lines=46> */
[----:B------:R-:W-:-:S03]  /*19c0*/  ISETP.NE.AND P4, PT, R51, RZ, PT ;  /* 0x000000ff3300720c */ /* 0x000fc60003f85270 */
[----:B------:R0:W5:Y:S04]  /*19d0*/  LDG.E R51, desc[UR6][R2.64] ;  /* 0x0000000602337981 */ /* 0x000168000c1e1900 */
[----:B------:R0:W5:Y:S06]  /*19e0*/  LDG.E R39, desc[UR6][R38.64] ;  /* 0x0000000626277981 */ /* 0x00016c000c1e1900 */
.L_x_249:
[----:B------:R-:W2:Y:S01]  /*19f0*/  S2UR UR5, SR_CgaCtaId ;  /* 0x00000000000579c3 */ /* 0x000ea20000008800 */
[----:B------:R-:W-:Y:S01]  /*1a00*/  UMOV UR4, 0x400 ;  /* 0x0000040000047882 */ /* 0x000fe20000000000 */
[C---:B0-----:R-:W-:Y:S01]  /*1a10*/  VIADD R16, R8.reuse, 0xe00 ;  /* 0x00000e0008107836 */ /* 0x041fe20000000000 */
[C---:B------:R-:W-:Y:S01]  /*1a20*/  LOP3.LUT R4, R8.reuse, 0x1000, RZ, 0xfc, !PT ;  /* 0x0000100008047812 */ /* 0x040fe200078efcff */
[----:B------:R-:W-:Y:S01]  /*1a30*/  VIADD R10, R8, 0xf00 ;  /* 0x00000f00080a7836 */ /* 0x000fe20000000000 */
[----:B--2---:R-:W-:-:S06]  /*1a40*/  ULEA UR4, UR5, UR4, 0x18 ;  /* 0x0000000405047291 */ /* 0x004fcc000f8ec0ff */
[----:B-1----:R-:W-:-:S05]  /*1a50*/  LEA R2, R8, UR4, 0x2 ;  /* 0x0000000408027c11 */ /* 0x002fca000f8e10ff */
        /* <DEDUP_REMOVED lines=22> */
[----:B0-----:R-:W-:Y:S02]  /*1bc0*/  P2R R13, PR, RZ, 0x4 ;  /* 0x00000004ff0d7803 */ /* 0x001fe40000000000 */
[----:B------:R-:W-:Y:S02]  /*1bd0*/  LOP3.LUT P2, RZ, R0, 0x20, RZ, 0xc0, !PT ;  /* 0x0000002000ff7812 */ /* 0x000fe4000784c0ff */
[----:B------:R-:W-:-:S02]  /*1be0*/  IADD3.X R4, PT, PT, RZ, RZ, RZ, P0, P1 ;  /* 0x000000ffff047210 */ /* 0x000fc400007e24ff */
[----:B------:R-:W-:Y:S02]  /*1bf0*/  IADD3 R45, P0, PT, R47, R45, RZ ;  /* 0x0000002d2f2d7210 */ /* 0x000fe40007f1e0ff */
[----:B------:R-:W-:Y:S02]  /*1c00*/  P2R R12, PR, RZ, 0x4 ;  /* 0x00000004ff0c7803 */ /* 0x000fe40000000000 */
[----:B------:R-:W-:Y:S01]  /*1c10*/  LOP3.LUT P2, RZ, R0, 0x40, RZ, 0xc0, !PT ;  /* 0x0000004000ff7812 */ /* 0x000fe2000784c0ff */
[----:B------:R-:W-:Y:S01]  /*1c20*/  IMAD.X R68, R68, 0x1, R49, P0 ;  /* 0x0000000144447824 */ /* 0x000fe200000e0631 */
[----:B-1----:R-:W-:Y:S02]  /*1c30*/  LEA R42, P0, R43, UR8, 0x2 ;  /* 0x000000082b2a7c11 */ /* 0x002fe4000f8010ff */
[----:B------:R-:W-:Y:S02]  /*1c40*/  P2R R10, PR, RZ, 0x4 ;  /* 0x00000004ff0a7803 */ /* 0x000fe40000000000 */
[----:B------:R-:W-:-:S02]  /*1c50*/  LOP3.LUT P2, RZ, R0, 0x80, RZ, 0xc0, !PT ;  /* 0x0000008000ff7812 */ /* 0x000fc4000784c0ff */
[----:B------:R-:W-:Y:S02]  /*1c60*/  LEA.HI.X R43, R43, UR9, R4, 0x2, P0 ;  /* 0x000000092b2b7c11 */ /* 0x000fe400080f1404 */
[----:B------:R-:W-:Y:S02]  /*1c70*/  LEA R44, P0, R45, UR8, 0x2 ;  /* 0x000000082d2c7c11 */ /* 0x000fe4000f8010ff */
[----:B------:R-:W-:Y:S02]  /*1c80*/  ISETP.NE.AND P1, PT, R3, RZ, PT ;  /* 0x000000ff0300720c */ /* 0x000fe40003f25270 */
[----:B------:R-:W-:Y:S02]  /*1c90*/  LEA.HI.X R45, R45, UR9, R68, 0x2, P0 ;  /* 0x000000092d2d7c11 */ /* 0x000fe400080f1444 */
[----:B------:R-:W-:Y:S02]  /*1ca0*/  ISETP.GE.AND P0, PT, R8, R41, PT ;  /* 0x000000290800720c */ /* 0x000fe40003f06270 */
[----:B------:R-:W-:Y:S01]  /*1cb0*/  P2R R14, PR, RZ, 0x8 ;  /* 0x00000008ff0e7803 */ /* 0x000fe20000000000 */
[----:B------:R1:W5:Y:S01]  /*1cc0*/  @P2 LDG.E R15, desc[UR6][R44.64+0xc00] ;  /* 0x000c00062c0f2981 */ /* 0x000362000c1e1900 */
[----:B------:R-:W-:-:S02]  /*1cd0*/  P2R R16, PR, RZ, 0x40 ;  /* 0x00000040ff107803 */ /* 0x000fc40000000000 */
[----:B------:R-:W-:Y:S02]  /*1ce0*/  P2R R17, PR, RZ, 0x10 ;  /* 0x00000010ff117803 */ /* 0x000fe40000000000 */
[----:B------:R-:W-:Y:S02]  /*1cf0*/  P2R R18, PR, RZ, 0x20 ;  /* 0x00000020ff127803 */ /* 0x000fe40000000000 */
[C---:B------:R-:W-:Y:S02]  /*1d00*/  LOP3.LUT P3, RZ, R0.reuse, 0x10, RZ, 0xc0, !PT ;  /* 0x0000001000ff7812 */ /* 0x040fe4000786c0ff */
[C---:B------:R-:W-:Y:S01]  /*1d10*/  LOP3.LUT P6, RZ, R0.reuse, 0x8, RZ, 0xc0, !PT ;  /* 0x0000000800ff7812 */ /* 0x040fe200078cc0ff */
[----:B------:R1:W5:Y:S01]  /*1d20*/  @!P0 LDG.E R3, desc[UR6][R42.64] ;  /* 0x000000062a038981 */ /* 0x000362000c1e1900 */
[C---:B------:R-:W-:Y:S02]  /*1d30*/  LOP3.LUT P4, RZ, R0.reuse, 0x4, RZ, 0xc0, !PT ;  /* 0x0000000400ff7812 */ /* 0x040fe4000788c0ff */
[----:B------:R-:W-:-:S07]  /*1d40*/  LOP3.LUT P5, RZ, R0, 0x2, RZ, 0xc0, !PT ;  /* 0x0000000200ff7812 */ /* 0x000fce00078ac0ff */
        /* <DEDUP_REMOVED lines=9> */
[----:B------:R1:W5:Y:S04]  /*1de0*/  @P1 LDG.E R5, desc[UR6][R44.64+0x400] ;  /* 0x000400062c051981 */ /* 0x000368000c1e1900 */
[----:B------:R1:W5:Y:S04]  /*1df0*/  @!P3 LDG.E R25, desc[UR6][R42.64+0x1800] ;  /* 0x001800062a19b981 */ /* 0x000368000c1e1900 */
[----:B------:R1:W5:Y:S04]  /*1e00*/  @!P6 LDG.E R27, desc[UR6][R42.64+0x1c00] ;  /* 0x001c00062a1be981 */ /* 0x000368000c1e1900 */
[----:B------:R1:W5:Y:S04]  /*1e10*/  @P0 LDG.E R11, desc[UR6][R44.64+0x800] ;  /* 0x000800062c0b0981 */ /* 0x000368000c1e1900 */
[----:B------:R1:W5:Y:S04]  /*1e20*/  @!P4 LDG.E R29, desc[UR6][R42.64+0x2000] ;  /* 0x002000062a1dc981 */ /* 0x000368000c1e1900 */
[----:B------:R1:W5:Y:S04]  /*1e30*/  @!P5 LDG.E R31, desc[UR6][R42.64+0x2400] ;  /* 0x002400062a1fd981 */ /* 0x000368000c1e1900 */
[----:B------:R1:W5:Y:S01]  /*1e40*/  @!P2 LDG.E R21, desc[UR6][R42.64+0x1000] ;  /* 0x001000062a15a981 */ /* 0x000362000c1e1900 */
[----:B------:R-:W-:-:S03]  /*1e50*/  ISETP.NE.AND P2, PT, R12, RZ, PT ;  /* 0x000000ff0c00720c */ /* 0x000fc60003f45270 */
[----:B------:R1:W5:Y:S10]  /*1e60*/  @!P1 LDG.E R5, desc[UR6][R42.64+0x400] ;  /* 0x000400062a059981 */ /* 0x000374000c1e1900 */
[----:B------:R1:W5:Y:S01]  /*1e70*/  @P2 LDG.E R23, desc[UR6][R44.64+0x1400] ;  /* 0x001400062c172981 */ /* 0x000362000c1e1900 */
[----:B------:R-:W-:-:S02]  /*1e80*/  LOP3.LUT P1, RZ, R0, 0x100, RZ, 0xc0, !PT ;  /* 0x0000010000ff7812 */ /* 0x000fc4000782c0ff */
[----:B------:R-:W-:Y:S01]  /*1e90*/  ISETP.NE.AND P3, PT, R14, RZ, PT ;  /* 0x000000ff0e00720c */ /* 0x000fe20003f65270 */
[----:B------:R1:W5:Y:S01]  /*1ea0*/  @!P0 LDG.E R11, desc[UR6][R42.64+0x800] ;  /* 0x000800062a0b8981 */ /* 0x000362000c1e1900 */
[----:B------:R-:W-:Y:S02]  /*1eb0*/  LOP3.LUT P0, RZ, R0, 0x1, RZ, 0xc0, !PT ;  /* 0x0000000100ff7812 */ /* 0x000fe4000780c0ff */
[----:B------:R-:W-:Y:S02]  /*1ec0*/  ISETP.NE.AND P6, PT, R16, RZ, PT ;  /* 0x000000ff1000720c */ /* 0x000fe40003fc5270 */
[----:B------:R-:W-:Y:S02]  /*1ed0*/  ISETP.NE.AND P4, PT, R17, RZ, PT ;  /* 0x000000ff1100720c */ /* 0x000fe40003f85270 */
        /* <DEDUP_REMOVED lines=18> */
.L_x_250:
[----:B------:R-:W-:Y:S01]  /*2000*/  P2R R3, PR, RZ, 0x20 ;  /* 0x00000020ff037803 */ /* 0x000fe20000000000 */
[--C-:B0-----:R-:W-:Y:S01]  /*2010*/  IMAD.IADD R23, R44, 0x1, -R41.reuse ;  /* 0x000000012c177824 */ /* 0x101fe200078e0a29 */
[----:B------:R-:W-:Y:S01]  /*2020*/  IADD3 R66, P5, PT, R43, R66, RZ ;  /* 0x000000422b427210 */ /* 0x000fe20007fbe0ff */
[--C-:B------:R-:W-:Y:S01]  /*2030*/  IMAD.IADD R35, R40, 0x1, -R41.reuse ;  /* 0x0000000128237824 */ /* 0x100fe200078e0a29 */
[----:B------:R-:W0:Y:S01]  /*2040*/  LDCU.64 UR8, c[0x0][0x3a8] ;  /* 0x00007500ff0877ac */ /* 0x000e220008000a00 */
[--C-:B------:R-:W-:Y:S01]  /*2050*/  IMAD.IADD R43, R16, 0x1, -R41.reuse ;  /* 0x00000001102b7824 */ /* 0x100fe200078e0a29 */
[----:B------:R-:W-:Y:S01]  /*2060*/  SEL R28, R44, R23, !P2 ;  /* 0x000000172c1c7207 */ /* 0x000fe20005000000 */
[----:B------:R-:W-:Y:S01]  /*2070*/  IMAD.X R14, RZ, RZ, RZ, P5 ;  /* 0x000000ffff0e7224 */ /* 0x000fe200028e06ff */
[----:B------:R-:W-:Y:S01]  /*2080*/  ISETP.NE.AND P5, PT, R3, RZ, PT ;  /* 0x000000ff0300720c */ /* 0x000fe20003fa5270 */
[--C-:B------:R-:W-:Y:S01]  /*2090*/  IMAD.IADD R3, R64, 0x1, -R41.reuse ;  /* 0x0000000140037824 */ /* 0x100fe200078e0a29 */
[----:B------:R-:W-:Y:S01]  /*20a0*/  SEL R37, R66, R45, !P2 ;  /* 0x0000002d42257207 */ /* 0x000fe20005000000 */
[----:B------:R-:W-:Y:S01]  /*20b0*/  IMAD.IADD R51, R10, 0x1, -R41 ;  /* 0x000000010a337824 */ /* 0x000fe200078e0a29 */
[----:B------:R-:W-:-:S02]  /*20c0*/  SEL R12, R14, R49, !P1 ;  /* 0x000000310e0c7207 */ /* 0x000fc40004800000 */
[----:B------:R-:W-:Y:S02]  /*20d0*/  SHF.R.S32.HI R5, RZ, 0x1f, R3 ;  /* 0x0000001fff057819 */ /* 0x000fe40000011403 */
[----:B------:R-:W-:Y:S02]  /*20e0*/  SEL R64, R64, R3, !P1 ;  /* 0x0000000340407207 */ /* 0x000fe40004800000 */
[----:B------:R-:W-:Y:S02]  /*20f0*/  SEL R3, R66, R45, !P1 ;  /* 0x0000002d42037207 */ /* 0x000fe40004800000 */
[----:B------:R-:W-:Y:S02]  /*2100*/  SEL R11, R5, RZ, P1 ;  /* 0x000000ff050b7207 */ /* 0x000fe40000800000 */
[----:B------:R-:W-:Y:S02]  /*2110*/  IADD3 R5, P1, PT, R64, R3, RZ ;  /* 0x0000000340057210 */ /* 0x000fe40007f3e0ff */
[----:B------:R-:W-:-:S02]  /*2120*/  SHF.R.S32.HI R23, RZ, 0x1f, R23 ;  /* 0x0000001fff177819 */ /* 0x000fc40000011417 */
[----:B------:R-:W-:Y:S01]  /*2130*/  SEL R39, R66, R45, !P3 ;  /* 0x0000002d42277207 */ /* 0x000fe20005800000 */
[----:B------:R-:W-:Y:S01]  /*2140*/  IMAD.X R12, R11, 0x1, R12, P1 ;  /* 0x000000010b0c7824 */ /* 0x000fe200008e060c */
[C---:B------:R-:W-:Y:S02]  /*2150*/  ISETP.GE.AND P1, PT, R8.reuse, R41, PT ;  /* 0x000000290800720c */ /* 0x040fe40003f26270 */
[----:B------:R-:W-:Y:S02]  /*2160*/  SEL R23, R23, RZ, P2 ;  /* 0x000000ff17177207 */ /* 0x000fe40001000000 */
[----:B------:R-:W-:Y:S02]  /*2170*/  SEL R18, R8, R47, !P1 ;  /* 0x0000002f08127207 */ /* 0x000fe40004800000 */
[----:B------:R-:W-:Y:S02]  /*2180*/  SEL R13, R66, R45, !P1 ;  /* 0x0000002d420d7207 */ /* 0x000fe40004800000 */
[----:B------:R-:W-:-:S02]  /*2190*/  SEL R3, R68, RZ, P1 ;  /* 0x000000ff44037207 */ /* 0x000fc40000800000 */
[----:B------:R-:W-:Y:S02]  /*21a0*/  SEL R20, R14, R49, !P1 ;  /* 0x000000310e147207 */ /* 0x000fe40004800000 */
[----:B------:R-:W-:Y:S02]  /*21b0*/  IADD3 R13, P1, PT, R18, R13, RZ ;  /* 0x0000000d120d7210 */ /* 0x000fe40007f3e0ff */
[----:B------:R-:W-:Y:S02]  /*21c0*/  SEL R18, R14, R49, !P0 ;  /* 0x000000310e127207 */ /* 0x000fe40004000000 */
[----:B------:R-:W-:Y:S01]  /*21d0*/  SEL R40, R40, R35, !P6 ;  /* 0x0000002328287207 */ /* 0x000fe20007000000 */
[----:B------:R-:W-:Y:S01]  /*21e0*/  IMAD.X R20, R3, 0x1, R20, P1 ;  /* 0x0000000103147824 */ /* 0x000fe200008e0614 */
[----:B------:R-:W-:Y:S01]  /*21f0*/  LOP3.LUT P1, RZ, R0, 0x8, RZ, 0xc0, !PT ;  /* 0x0000000800ff7812 */ /* 0x000fe2000782c0ff */
[----:B------:R-:W-:Y:S01]  /*2200*/  IMAD.IADD R3, R62, 0x1, -R41 ;  /* 0x000000013e037824 */ /* 0x000fe200078e0a29 */
[----:B------:R-:W-:-:S02]  /*2210*/  SEL R34, R66, R45, !P4 ;  /* 0x0000002d42227207 */ /* 0x000fc40006000000 */
[----:B------:R-:W-:Y:S02]  /*2220*/  SEL R27, R66, R45, !P1 ;  /* 0x0000002d421b7207 */ /* 0x000fe40004800000 */
[----:B------:R-:W-:Y:S02]  /*2230*/  SHF.R.S32.HI R11, RZ, 0x1f, R3 ;  /* 0x0000001fff0b7819 */ /* 0x000fe40000011403 */
[----:B------:R-:W-:Y:S02]  /*2240*/  SEL R62, R62, R3, !P0 ;  /* 0x000000033e3e7207 */ /* 0x000fe40004000000 */
[----:B------:R-:W-:Y:S02]  /*2250*/  SEL R3, R66, R45, !P0 ;  /* 0x0000002d42037207 */ /* 0x000fe40004000000 */
[----:B------:R-:W-:Y:S02]  /*2260*/  SEL R15, R11, RZ, P0 ;  /* 0x000000ff0b0f7207 */ /* 0x000fe40000000000 */
[----:B------:R-:W-:Y:S01]  /*2270*/  IADD3 R11, P0, PT, R62, R3, RZ ;  /* 0x000000033e0b7210 */ /* 0x000fe20007f1e0ff */
[----:B------:R-:W-:Y:S01]  /*2280*/  IMAD.IADD R3, R60, 0x1, -R41 ;  /* 0x000000013c037824 */ /* 0x000fe200078e0a29 */
[----:B------:R-:W-:-:S02]  /*2290*/  SEL R36, R14, R49, !P1 ;  /* 0x000000310e247207 */ /* 0x000fc40004800000 */
[----:B------:R-:W-:Y:S01]  /*22a0*/  SEL R47, R66, R45, !P5 ;  /* 0x0000002d422f7207 */ /* 0x000fe20006800000 */
[----:B------:R-:W-:Y:S01]  /*22b0*/  IMAD.X R18, R15, 0x1, R18, P0 ;  /* 0x000000010f127824 */ /* 0x000fe200000e0612 */
[----:B------:R-:W-:Y:S02]  /*22c0*/  LOP3.LUT P0, RZ, R0, 0x80, RZ, 0xc0, !PT ;  /* 0x0000008000ff7812 */ /* 0x000fe4000780c0ff */
[----:B------:R-:W-:Y:S02]  /*22d0*/  SHF.R.S32.HI R15, RZ, 0x1f, R3 ;  /* 0x0000001fff0f7819 */ /* 0x000fe40000011403 */
[----:B------:R-:W-:Y:S02]  /*22e0*/  SEL R60, R60, R3, !P0 ;  /* 0x000000033c3c7207 */ /* 0x000fe40004000000 */
[----:B------:R-:W-:Y:S02]  /*22f0*/  SEL R3, R66, R45, !P0 ;  /* 0x0000002d42037207 */ /* 0x000fe40004000000 */
[----:B------:R-:W-:-:S02]  /*2300*/  SEL R17, R15, RZ, P0 ;  /* 0x000000ff0f117207 */ /* 0x000fc40000000000 */
[----:B------:R-:W-:Y:S02]  /*2310*/  SEL R22, R14, R49, !P0 ;  /* 0x000000310e167207 */ /* 0x000fe40004000000 */
[----:B------:R-:W-:Y:S01]  /*2320*/  IADD3 R15, P0, PT, R60, R3, RZ ;  /* 0x000000033c0f7210 */ /* 0x000fe20007f1e0ff */
[----:B------:R-:W-:Y:S01]  /*2330*/  IMAD.IADD R3, R58, 0x1, -R41 ;  /* 0x000000013a037824 */ /* 0x000fe200078e0a29 */
[----:B------:R-:W-:Y:S02]  /*2340*/  SEL R10, R10, R51, !P5 ;  /* 0x000000330a0a7207 */ /* 0x000fe40006800000 */
[----:B------:R-:W-:Y:S01]  /*2350*/  SHF.R.S32.HI R35, RZ, 0x1f, R35 ;  /* 0x0000001fff237819 */ /* 0x000fe20000011423 */
[----:B------:R-:W-:Y:S01]  /*2360*/  IMAD.X R22, R17, 0x1, R22, P0 ;  /* 0x0000000111167824 */ /* 0x000fe200000e0616 */
[----:B------:R-:W-:Y:S02]  /*2370*/  LOP3.LUT P0, RZ, R0, 0x40, RZ, 0xc0, !PT ;  /* 0x0000004000ff7812 */ /* 0x000fe4000780c0ff */
[----:B------:R-:W-:-:S02]  /*2380*/  SHF.R.S32.HI R17, RZ, 0x1f, R3 ;  /* 0x0000001fff117819 */ /* 0x000fc40000011403 */
[----:B------:R-:W-:Y:S01]  /*2390*/  SEL R58, R58, R3, !P0 ;  /* 0x000000033a3a7207 */ /* 0x000fe20004000000 */
[----:B------:R-:W-:Y:S01]  /*23a0*/  IMAD.IADD R3, R56, 0x1, -R41 ;  /* 0x0000000138037824 */ /* 0x000fe200078e0a29 */
[----:B------:R-:W-:Y:S02]  /*23b0*/  SEL R19, R66, R45, !P0 ;  /* 0x0000002d42137207 */ /* 0x000fe40004000000 */
[----:B------:R-:W-:Y:S02]  /*23c0*/  SEL R17, R17, RZ, P0 ;  /* 0x000000ff11117207 */ /* 0x000fe40000000000 */
[----:B------:R-:W-:Y:S02]  /*23d0*/  SEL R24, R14, R49, !P0 ;  /* 0x000000310e187207 */ /* 0x000fe40004000000 */
[----:B------:R-:W-:Y:S02]  /*23e0*/  IADD3 R19, P0, PT, R58, R19, RZ ;  /* 0x000000133a137210 */ /* 0x000fe40007f1e0ff */
[----:B------:R-:W-:-:S02]  /*23f0*/  SEL R35, R35, RZ, P6 ;  /* 0x000000ff23237207 */ /* 0x000fc40003000000 */
[----:B------:R-:W-:Y:S01]  /*2400*/  SHF.R.S32.HI R51, RZ, 0x1f, R51 ;  /* 0x0000001fff337819 */ /* 0x000fe20000011433 */
        /* <DEDUP_REMOVED lines=9> */
[----:B------:R-:W-:-:S03]  /*24a0*/  SEL R51, R51, RZ, P5 ;  /* 0x000000ff33337207 */ /* 0x000fc60002800000 */
[----:B------:R-:W-:Y:S01]  /*24b0*/  IMAD.X R30, R21, 0x1, R30, P0 ;  /* 0x00000001151e7824 */ /* 0x000fe200000e061e */
[----:B------:R-:W-:Y:S02]  /*24c0*/  LOP3.LUT P0, RZ, R0, 0x10, RZ, 0xc0, !PT ;  /* 0x0000001000ff7812 */ /* 0x000fe4000780c0ff */
[----:B------:R-:W-:Y:S02]  /*24d0*/  SHF.R.S32.HI R21, RZ, 0x1f, R3 ;  /* 0x0000001fff157819 */ /* 0x000fe40000011403 */
[----:B------:R-:W-:Y:S01]  /*24e0*/  SEL R54, R54, R3, !P0 ;  /* 0x0000000336367207 */ /* 0x000fe20004000000 */
[----:B------:R-:W-:Y:S01]  /*24f0*/  IMAD.IADD R3, R52, 0x1, -R41 ;  /* 0x0000000134037824 */ /* 0x000fe200078e0a29 */
[----:B------:R-:W-:Y:S02]  /*2500*/  SEL R25, R66, R45, !P0 ;  /* 0x0000002d42197207 */ /* 0x000fe40004000000 */
[----:B------:R-:W-:Y:S02]  /*2510*/  SEL R21, R21, RZ, P0 ;  /* 0x000000ff15157207 */ /* 0x000fe40000000000 */
[----:B------:R-:W-:-:S02]  /*2520*/  SEL R32, R14, R49, !P0 ;  /* 0x000000310e207207 */ /* 0x000fc40004000000 */
[----:B------:R-:W-:Y:S02]  /*2530*/  IADD3 R25, P0, PT, R54, R25, RZ ;  /* 0x0000001936197210 */ /* 0x000fe40007f1e0ff */
[----:B------:R-:W-:-:S03]  /*2540*/  SEL R52, R52, R3, !P1 ;  /* 0x0000000334347207 */ /* 0x000fc60004800000 */
[----:B------:R-:W-:Y:S01]  /*2550*/  IMAD.X R32, R21, 0x1, R32, P0 ;  /* 0x0000000115207824 */ /* 0x000fe200000e0620 */
[----:B------:R-:W-:Y:S01]  /*2560*/  SHF.R.S32.HI R21, RZ, 0x1f, R3 ;  /* 0x0000001fff157819 */ /* 0x000fe20000011403 */
[----:B------:R-:W-:Y:S01]  /*2570*/  IMAD.IADD R3, R50, 0x1, -R41 ;  /* 0x0000000132037824 */ /* 0x000fe200078e0a29 */
[----:B------:R-:W-:Y:S02]  /*2580*/  IADD3 R27, P0, PT, R52, R27, RZ ;  /* 0x0000001b341b7210 */ /* 0x000fe40007f1e0ff */
[----:B------:R-:W-:Y:S02]  /*2590*/  SEL R21, R21, RZ, P1 ;  /* 0x000000ff15157207 */ /* 0x000fe40000800000 */
[----:B------:R-:W-:-:S03]  /*25a0*/  LOP3.LUT P1, RZ, R0, 0x100, RZ, 0xc0, !PT ;  /* 0x0000010000ff7812 */ /* 0x000fc6000782c0ff */
        /* <DEDUP_REMOVED lines=8> */
[----:B------:R-:W-:-:S05]  /*2630*/  IADD3 R29, P0, PT, R26, R29, RZ ;  /* 0x0000001d1a1d7210 */ /* 0x000fca0007f1e0ff */
        /* <DEDUP_REMOVED lines=11> */
[----:B------:R-:W-:-:S04]  /*26f0*/  LOP3.LUT P0, RZ, R0, 0x1, RZ, 0xc0, !PT ;  /* 0x0000000100ff7812 */ /* 0x000fc8000780c0ff */
[----:B------:R-:W-:Y:S02]  /*2700*/  SEL R46, R46, R3, !P0 ;  /* 0x000000032e2e7207 */ /* 0x000fe40004000000 */
[----:B------:R-:W-:Y:S02]  /*2710*/  SHF.R.S32.HI R3, RZ, 0x1f, R3 ;  /* 0x0000001fff037819 */ /* 0x000fe40000011403 */
[----:B------:R-:W-:Y:S02]  /*2720*/  SEL R33, R66, R45, !P0 ;  /* 0x0000002d42217207 */ /* 0x000fe40004000000 */
[----:B------:R-:W-:Y:S02]  /*2730*/  SEL R21, R14, R49, !P0 ;  /* 0x000000310e157207 */ /* 0x000fe40004000000 */
[----:B------:R-:W-:Y:S02]  /*2740*/  SEL R26, R3, RZ, P0 ;  /* 0x000000ff031a7207 */ /* 0x000fe40000000000 */
[----:B------:R-:W-:-:S02]  /*2750*/  IADD3 R33, P0, PT, R46, R33, RZ ;  /* 0x000000212e217210 */ /* 0x000fc40007f1e0ff */
[----:B------:R-:W-:Y:S02]  /*2760*/  SEL R46, R14, R49, !P2 ;  /* 0x000000310e2e7207 */ /* 0x000fe40005000000 */
[----:B------:R-:W-:Y:S01]  /*2770*/  SEL R3, R66, R45, !P6 ;  /* 0x0000002d42037207 */ /* 0x000fe20007000000 */
[----:B------:R-:W-:Y:S01]  /*2780*/  IMAD.X R44, R26, 0x1, R21, P0 ;  /* 0x000000011a2c7824 */ /* 0x000fe200000e0615 */
[----:B------:R-:W-:Y:S01]  /*2790*/  IADD3 R37, P0, PT, R28, R37, RZ ;  /* 0x000000251c257210 */ /* 0x000fe20007f1e0ff */
[----:B------:R-:W-:Y:S01]  /*27a0*/  IMAD.IADD R21, R42, 0x1, -R41 ;  /* 0x000000012a157824 */ /* 0x000fe200078e0a29 */
[----:B------:R-:W-:Y:S02]  /*27b0*/  SEL R66, R66, R45, !P1 ;  /* 0x0000002d42427207 */ /* 0x000fe40004800000 */
[----:B------:R-:W-:Y:S01]  /*27c0*/  LOP3.LUT P6, RZ, R0, 0x100, RZ, 0xc0, !PT ;  /* 0x0000010000ff7812 */ /* 0x000fe200078cc0ff */
[----:B------:R-:W-:Y:S01]  /*27d0*/  IMAD.X R46, R23, 0x1, R46, P0 ;  /* 0x00000001172e7824 */ /* 0x000fe200000e062e */
[----:B------:R-:W-:-:S02]  /*27e0*/  SEL R42, R42, R21, !P3 ;  /* 0x000000152a2a7207 */ /* 0x000fc40005800000 */
[----:B------:R-:W-:Y:S02]  /*27f0*/  SHF.R.S32.HI R21, RZ, 0x1f, R21 ;  /* 0x0000001fff157819 */ /* 0x000fe40000011415 */
[----:B------:R-:W-:Y:S02]  /*2800*/  SEL R23, R16, R43, !P4 ;  /* 0x0000002b10177207 */ /* 0x000fe40006000000 */
[----:B------:R-:W-:Y:S02]  /*2810*/  IADD3 R39, P1, PT, R42, R39, RZ ;  /* 0x000000272a277210 */ /* 0x000fe40007f3e0ff */
[----:B------:R-:W-:Y:S02]  /*2820*/  IADD3 R3, P0, PT, R40, R3, RZ ;  /* 0x0000000328037210 */ /* 0x000fe40007f1e0ff */
[----:B------:R-:W-:Y:S02]  /*2830*/  SEL R16, R14, R49, !P3 ;  /* 0x000000310e107207 */ /* 0x000fe40005800000 */
[----:B------:R-:W-:Y:S01]  /*2840*/  SEL R21, R21, RZ, P3 ;  /* 0x000000ff15157207 */ /* 0x000fe20001800000 */
[----:B------:R-:W-:Y:S01]  /*2850*/  IMAD.X R48, R35, 0x1, R48, P0 ;  /* 0x0000000123307824 */ /* 0x000fe200000e0630 */
[----:B------:R-:W-:Y:S01]  /*2860*/  IADD3 R40, P2, PT, R23, R34, RZ ;  /* 0x0000002217287210 */ /* 0x000fe20007f5e0ff */
[----:B------:R-:W-:Y:S01]  /*2870*/  IMAD.IADD R23, R4, 0x1, -R41 ;  /* 0x0000000104177824 */ /* 0x000fe200078e0a29 */
[----:B------:R-:W-:Y:S01]  /*2880*/  LOP3.LUT P3, RZ, R0, 0x100, RZ, 0xc0, !PT ;  /* 0x0000010000ff7812 */ /* 0x000fe2000786c0ff */
[----:B------:R-:W-:Y:S01]  /*2890*/  IMAD.X R16, R21, 0x1, R16, P1 ;  /* 0x0000000115107824 */ /* 0x000fe200008e0610 */
[----:B------:R-:W-:-:S02]  /*28a0*/  IADD3 R45, P1, PT, R10, R47, RZ ;  /* 0x0000002f0a2d7210 */ /* 0x000fc40007f3e0ff */
[----:B------:R-:W-:Y:S02]  /*28b0*/  SEL R47, R4, R23, !P3 ;  /* 0x00000017042f7207 */ /* 0x000fe40005800000 */
[----:B------:R-:W-:Y:S02]  /*28c0*/  SHF.R.S32.HI R43, RZ, 0x1f, R43 ;  /* 0x0000001fff2b7819 */ /* 0x000fe4000001142b */
[----:B------:R-:W-:Y:S02]  /*28d0*/  SHF.R.S32.HI R23, RZ, 0x1f, R23 ;  /* 0x0000001fff177819 */ /* 0x000fe40000011417 */
[CC--:B------:R-:W-:Y:S02]  /*28e0*/  SEL R4, R14.reuse, R49.reuse, !P4 ;  /* 0x000000310e047207 */ /* 0x0c0fe40006000000 */
[CC--:B------:R-:W-:Y:S02]  /*28f0*/  SEL R10, R14.reuse, R49.reuse, !P5 ;  /* 0x000000310e0a7207 */ /* 0x0c0fe40006800000 */
[----:B------:R-:W-:-:S02]  /*2900*/  SEL R14, R14, R49, !P3 ;  /* 0x000000310e0e7207 */ /* 0x000fc40005800000 */
[----:B------:R-:W-:Y:S01]  /*2910*/  IADD3 R47, P3, PT, R47, R66, RZ ;  /* 0x000000422f2f7210 */ /* 0x000fe20007f7e0ff */
[----:B------:R-:W-:Y:S01]  /*2920*/  IMAD.X R52, R51, 0x1, R10, P1 ;  /* 0x0000000133347824 */ /* 0x000fe200008e060a */
[----:B------:R-:W-:Y:S02]  /*2930*/  SEL R43, R43, RZ, P4 ;  /* 0x000000ff2b2b7207 */ /* 0x000fe40002000000 */
[----:B------:R-:W-:Y:S02]  /*2940*/  SEL R23, R23, RZ, P6 ;  /* 0x000000ff17177207 */ /* 0x000fe40003000000 */
[----:B0-----:R-:W-:Y:S01]  /*2950*/  LEA R34, P0, R13, UR8, 0x2 ;  /* 0x000000080d227c11 */ /* 0x001fe2000f8010ff */
[----:B------:R-:W-:Y:S01]  /*2960*/  IMAD.X R49, R43, 0x1, R4, P2 ;  /* 0x000000012b317824 */ /* 0x000fe200010e0604 */
[----:B------:R-:W-:Y:S01]  /*2970*/  LEA R10, P1, R11, UR8, 0x2 ;  /* 0x000000080b0a7c11 */ /* 0x000fe2000f8210ff */
[----:B------:R-:W-:Y:S01]  /*2980*/  IMAD.X R54, R23, 0x1, R14, P3 ;  /* 0x0000000117367824 */ /* 0x000fe200018e060e */
[----:B------:R-:W-:-:S02]  /*2990*/  LEA.HI.X R35, R13, UR9, R20, 0x2, P0 ;  /* 0x000000090d237c11 */ /* 0x000fc400080f1414 */
[----:B------:R-:W-:Y:S02]  /*29a0*/  LEA R14, P2, R15, UR8, 0x2 ;  /* 0x000000080f0e7c11 */ /* 0x000fe4000f8410ff */
[----:B------:R-:W-:Y:S02]  /*29b0*/  LEA R4, P0, R5, UR8, 0x2 ;  /* 0x0000000805047c11 */ /* 0x000fe4000f8010ff */
[----:B------:R-:W-:Y:S02]  /*29c0*/  LEA R20, P3, R19, UR8, 0x2 ;  /* 0x0000000813147c11 */ /* 0x000fe4000f8610ff */
[----:B------:R-:W-:Y:S02]  /*29d0*/  LEA.HI.X R15, R15, UR9, R22, 0x2, P2 ;  /* 0x000000090f0f7c11 */ /* 0x000fe400090f1416 */
[----:B------:R-:W-:Y:S02]  /*29e0*/  LEA.HI.X R5, R5, UR9, R12, 0x2, P0 ;  /* 0x0000000905057c11 */ /* 0x000fe400080f140c */
[----:B------:R-:W-:-:S02]  /*29f0*/  LEA.HI.X R11, R11, UR9, R18, 0x2, P1 ;  /* 0x000000090b0b7c11 */ /* 0x000fc400088f1412 */
[----:B------:R-:W-:Y:S01]  /*2a00*/  LEA.HI.X R21, R19, UR9, R24, 0x2, P3 ;  /* 0x0000000913157c11 */ /* 0x000fe200098f1418 */
[----:B------:R0:W5:Y:S01]  /*2a10*/  LDG.E R15, desc[UR6][R14.64] ;  /* 0x000000060e0f7981 */ /* 0x000162000c1e1900 */
[----:B------:R-:W-:Y:S02]  /*2a20*/  LEA R26, P2, R27, UR8, 0x2 ;  /* 0x000000081b1a7c11 */ /* 0x000fe4000f8410ff */
[----:B------:R-:W-:Y:S01]  /*2a30*/  LEA R22, P0, R17, UR8, 0x2 ;  /* 0x0000000811167c11 */ /* 0x000fe2000f8010ff */
[----:B------:R0:W5:Y:S01]  /*2a40*/  LDG.E R5, desc[UR6][R4.64] ;  /* 0x0000000604057981 */ /* 0x000162000c1e1900 */
[----:B------:R-:W-:Y:S02]  /*2a50*/  LEA R24, P1, R25, UR8, 0x2 ;  /* 0x0000000819187c11 */ /* 0x000fe4000f8210ff */
[----:B------:R-:W-:Y:S01]  /*2a60*/  LEA R28, P3, R29, UR8, 0x2 ;  /* 0x000000081d1c7c11 */ /* 0x000fe2000f8610ff */
[----:B------:R0:W5:Y:S01]  /*2a70*/  LDG.E R11, desc[UR6][R10.64] ;  /* 0x000000060a0b7981 */ /* 0x000162000c1e1900 */
[----:B------:R-:W-:-:S02]  /*2a80*/  LEA.HI.X R27, R27, UR9, R36, 0x2, P2 ;  /* 0x000000091b1b7c11 */ /* 0x000fc400090f1424 */
[----:B------:R-:W-:Y:S01]  /*2a90*/  LEA.HI.X R23, R17, UR9, R30, 0x2, P0 ;  /* 0x0000000911177c11 */ /* 0x000fe200080f141e */
[----:B------:R0:W5:Y:S01]  /*2aa0*/  LDG.E R21, desc[UR6][R20.64] ;  /* 0x0000000614157981 */ /* 0x000162000c1e1900 */
[----:B------:R-:W-:Y:S02]  /*2ab0*/  LEA.HI.X R25, R25, UR9, R32, 0x2, P1 ;  /* 0x0000000919197c11 */ /* 0x000fe400088f1420 */
[----:B------:R-:W-:Y:S01]  /*2ac0*/  LEA.HI.X R29, R29, UR9, R50, 0x2, P3 ;  /* 0x000000091d1d7c11 */ /* 0x000fe200098f1432 */
[----:B------:R0:W5:Y:S01]  /*2ad0*/  LDG.E R27, desc[UR6][R26.64] ;  /* 0x000000061a1b7981 */ /* 0x000162000c1e1900 */
[----:B------:R-:W-:Y:S02]  /*2ae0*/  LEA R42, P2, R37, UR8, 0x2 ;  /* 0x00000008252a7c11 */ /* 0x000fe4000f8410ff */
[----:B------:R-:W-:Y:S01]  /*2af0*/  LEA R30, P0, R31, UR8, 0x2 ;  /* 0x000000081f1e7c11 */ /* 0x000fe2000f8010ff */
[----:B------:R0:W5:Y:S01]  /*2b00*/  LDG.E R23, desc[UR6][R22.64] ;  /* 0x0000000616177981 */ /* 0x000162000c1e1900 */
[----:B------:R-:W-:-:S02]  /*2b10*/  LEA R32, P1, R33, UR8, 0x2 ;  /* 0x0000000821207c11 */ /* 0x000fc4000f8210ff */
[----:B------:R-:W-:Y:S01]  /*2b20*/  LEA R36, P3, R39, UR8, 0x2 ;  /* 0x0000000827247c11 */ /* 0x000fe2000f8610ff */
[----:B------:R0:W5:Y:S01]  /*2b30*/  LDG.E R25, desc[UR6][R24.64] ;  /* 0x0000000618197981 */ /* 0x000162000c1e1900 */
[----:B------:R-:W-:Y:S02]  /*2b40*/  LEA.HI.X R43, R37, UR9, R46, 0x2, P2 ;  /* 0x00000009252b7c11 */ /* 0x000fe400090f142e */
[----:B------:R-:W-:Y:S01]  /*2b50*/  LEA.HI.X R31, R31, UR9, R38, 0x2, P0 ;  /* 0x000000091f1f7c11 */ /* 0x000fe200080f1426 */
[----:B------:R0:W5:Y:S01]  /*2b60*/  LDG.E R29, desc[UR6][R28.64] ;  /* 0x000000061c1d7981 */ /* 0x000162000c1e1900 */
[----:B------:R-:W-:Y:S02]  /*2b70*/  LEA.HI.X R33, R33, UR9, R44, 0x2, P1 ;  /* 0x0000000921217c11 */ /* 0x000fe400088f142c */
[----:B------:R-:W-:Y:S02]  /*2b80*/  LEA.HI.X R37, R39, UR9, R16, 0x2, P3 ;  /* 0x0000000927257c11 */ /* 0x000fe400098f1410 */
[----:B------:R-:W-:Y:S01]  /*2b90*/  LEA R38, P0, R3, UR8, 0x2 ;  /* 0x0000000803267c11 */ /* 0x000fe2000f8010ff */
[----:B------:R0:W5:Y:S01]  /*2ba0*/  LDG.E R31, desc[UR6][R30.64] ;  /* 0x000000061e1f7981 */ /* 0x000162000c1e1900 */
[----:B------:R-:W-:-:S02]  /*2bb0*/  LEA R18, P1, R40, UR8, 0x2 ;  /* 0x0000000828127c11 */ /* 0x000fc4000f8210ff */
[----:B------:R-:W-:Y:S01]  /*2bc0*/  LEA R16, P2, R45, UR8, 0x2 ;  /* 0x000000082d107c11 */ /* 0x000fe2000f8410ff */
[----:B------:R0:W5:Y:S01]  /*2bd0*/  LDG.E R33, desc[UR6][R32.64] ;  /* 0x0000000620217981 */ /* 0x000162000c1e1900 */
[----:B------:R-:W-:Y:S02]  /*2be0*/  LEA R12, P3, R47, UR8, 0x2 ;  /* 0x000000082f0c7c11 */ /* 0x000fe4000f8610ff */
[----:B------:R-:W-:Y:S01]  /*2bf0*/  LEA.HI.X R39, R3, UR9, R48, 0x2, P0 ;  /* 0x0000000903277c11 */ /* 0x000fe200080f1430 */
[----:B------:R0:W5:Y:S01]  /*2c00*/  LDG.E R37, desc[UR6][R36.64] ;  /* 0x0000000624257981 */ /* 0x000162000c1e1900 */
[----:B------:R-:W-:Y:S02]  /*2c10*/  LEA.HI.X R19, R40, UR9, R49, 0x2, P1 ;  /* 0x0000000928137c11 */ /* 0x000fe400088f1431 */
[----:B------:R-:W-:Y:S01]  /*2c20*/  LEA.HI.X R17, R45, UR9, R52, 0x2, P2 ;  /* 0x000000092d117c11 */ /* 0x000fe200090f1434 */
[----:B------:R0:W5:Y:S01]  /*2c30*/  LDG.E R3, desc[UR6][R34.64] ;  /* 0x0000000622037981 */ /* 0x000162000c1e1900 */
[----:B------:R-:W-:-:S03]  /*2c40*/  LEA.HI.X R13, R47, UR9, R54, 0x2, P3 ;  /* 0x000000092f0d7c11 */ /* 0x000fc600098f1436 */
[----:B------:R0:W5:Y:S04]  /*2c50*/  LDG.E R39, desc[UR6][R38.64] ;  /* 0x0000000626277981 */ /* 0x000168000c1e1900 */
[----:B------:R0:W5:Y:S04]  /*2c60*/  LDG.E R19, desc[UR6][R18.64] ;  /* 0x0000000612137981 */ /* 0x000168000c1e1900 */
[----:B------:R0:W5:Y:S04]  /*2c70*/  LDG.E R35, desc[UR6][R42.64] ;  /* 0x000000062a237981 */ /* 0x000168000c1e1900 */
[----:B------:R0:W5:Y:S04]  /*2c80*/  LDG.E R17, desc[UR6][R16.64] ;  /* 0x0000000610117981 */ /* 0x000168000c1e1900 */
[----:B------:R0:W5:Y:S02]  /*2c90*/  LDG.E R13, desc[UR6][R12.64] ;  /* 0x000000060c0d7981 */ /* 0x000164000c1e1900 */
.L_x_251:
[----:B------:R-:W-:Y:S01]  /*2ca0*/  BAR.SYNC.DEFER_BLOCKING 0x0 ;  /* 0x0000000000007b1d */ /* 0x000fe20000010000 */
[----:B------:R-:W-:Y:S02]  /*2cb0*/  IMAD.IADD R6, R9, 0x1, -R6 ;  /* 0x0000000109067824 */ /* 0x000fe400078e0a06 */
[----:B------:R-:W-:-:S05]  /*2cc0*/  IMAD R9, R8, 0x11, RZ ;  /* 0x0000001108097824 */ /* 0x000fca00078e02ff */
[----:B------:R-:W-:Y:S01]  /*2cd0*/  PREEXIT ;  /* 0x000000000000782d */ /* 0x000fe20000000000 */
[----:B------:R-:W-:Y:S01]  /*2ce0*/  IMAD.IADD R48, R41, 0x1, R6 ;  /* 0x0000000129307824 */ /* 0x000fe200078e0206 */
[----:B------:R-:W-:Y:S04]  /*2cf0*/  BSSY.RECONVERGENT B0, `(.L_x_252) ;  /* 0x0000018000007945 */ /* 0x000fe80003800200 */
[----:B------:R-:W-:-:S04]  /*2d00*/  VIMNMX R9, PT, PT, R48, R9, PT ;  /* 0x0000000930097248 */ /* 0x000fc80003fe0100 */
[C---:B------:R-:W-:Y:S01]  /*2d10*/  ISETP.GE.AND P0, PT, R9.reuse, R6, PT ;  /* 0x000000060900720c */ /* 0x040fe20003f06270 */
[----:B------:R-:W-:Y:S01]  /*2d20*/  IMAD.IADD R6, R9, 0x1, -R6 ;  /* 0x0000000109067824 */ /* 0x000fe200078e0a06 */
[----:B01----:R-:W-:-:S04]  /*2d30*/  VIMNMX R43, PT, PT, R41, R9, PT ;  /* 0x00000009292b7248 */ /* 0x003fc80003fe0100 */
[----:B------:R-:W-:-:S04]  /*2d40*/  SEL R12, R6, RZ, P0 ;  /* 0x000000ff060c7207 */ /* 0x000fc80000000000 */
[----:B------:R-:W-:-:S13]  /*2d50*/  ISETP.GE.AND P0, PT, R12, R43, PT ;  /* 0x0000002b0c00720c */ /* 0x000fda0003f06270 */
[----:B------:R-:W-:Y:S05]  /*2d60*/  @P0 BRA `(.L_x_253) ;  /* 0x0000000000400947 */ /* 0x000fea0003800000 */
[----:B------:R-:W-:-:S07]  /*2d70*/  IMAD.IADD R4, R41, 0x1, R9 ;  /* 0x0000000129047824 */ /* 0x000fce00078e0209 */
.L_x_254:
        /* <DEDUP_REMOVED lines=15> */
.L_x_253:
[----:B------:R-:W-:Y:S05]  /*2e70*/  BSYNC.RECONVERGENT B0 ;  /* 0x0000000000007941 */ /* 0x000fea0003800200 */
.L_x_252:
[----:B------:R-:W-:Y:S01]  /*2e80*/  IADD3 R47, PT, PT, R41, R9, -R12 ;  /* 0x00000009292f7210 */ /* 0x000fe20007ffe80c */
[----:B------:R-:W-:Y:S01]  /*2e90*/  BSSY.RECONVERGENT B0, `(.L_x_255) ;  /* 0x000000c000007945 */ /* 0x000fe20003800200 */
[----:B------:R-:W-:Y:S02]  /*2ea0*/  LEA R6, R12, UR4, 0x2 ;  /* 0x000000040c067c11 */ /* 0x000fe4000f8e10ff */
[C---:B------:R-:W-:Y:S02]  /*2eb0*/  LEA R4, R47.reuse, UR4, 0x2 ;  /* 0x000000042f047c11 */ /* 0x040fe4000f8e10ff */
[----:B------:R-:W-:Y:S01]  /*2ec0*/  ISETP.GE.AND P0, PT, R47, R48, PT ;  /* 0x000000302f00720c */ /* 0x000fe20003f06270 */
[----:B------:R0:W1:Y:S01]  /*2ed0*/  LDS R43, [R6] ;  /* 0x00000000062b7984 */ /* 0x0000620000000800 */
[----:B------:R-:W-:-:S03]  /*2ee0*/  PLOP3.LUT P5, PT, PT, PT, PT, 0x8, 0x80 ;  /* 0x000000000080781c */ /* 0x000fc60003fae170 */
[----:B------:R0:W2:Y:S08]  /*2ef0*/  LDS R42, [R4] ;  /* 0x00000000042a7984 */ /* 0x0000b00000000800 */
[----:B0-----:R-:W-:Y:S05]  /*2f00*/  @P0 BRA `(.L_x_256) ;  /* 0x0000000000100947 */ /* 0x001fea0003800000 */
[----:B------:R-:W-:Y:S02]  /*2f10*/  ISETP.GE.AND P0, PT, R12, R41, PT ;  /* 0x000000290c00720c */ /* 0x000fe40003f06270 */
[----:B------:R-:W-:-:S11]  /*2f20*/  PLOP3.LUT P5, PT, PT, PT, PT, 0x80, 0x8 ;  /* 0x000000000008781c */ /* 0x000fd60003faf070 */
[----:B-1----:R-:W-:-:S04]  /*2f30*/  @!P0 ISETP.GE.AND P1, PT, R43, 0x1, PT ;  /* 0x000000012b00880c */ /* 0x002fc80003f26270 */
[----:B--2---:R-:W-:-:S13]  /*2f40*/  @!P0 ISETP.GT.OR P5, PT, R42, -0x1, !P1 ;  /* 0xffffffff2a00880c */ /* 0x004fda0004fa4670 */
.L_x_256:
[----:B------:R-:W-:Y:S05]  /*2f50*/  BSYNC.RECONVERGENT B0 ;  /* 0x0000000000007941 */ /* 0x000fea0003800200 */
.L_x_255:
        /* <DEDUP_REMOVED lines=17> */
.L_x_258:
[----:B------:R-:W-:Y:S05]  /*3070*/  BSYNC.RECONVERGENT B0 ;  /* 0x0000000000007941 */ /* 0x000fea0003800200 */
.L_x_257:
        /* <DEDUP_REMOVED lines=17> */
.L_x_260:
[----:B------:R-:W-:Y:S05]  /*3190*/  BSYNC.RECONVERGENT B0 ;  /* 0x0000000000007941 */ /* 0x000fea0003800200 */
.L_x_259:
        /* <DEDUP_REMOVED lines=17> */
.L_x_262:
[----:B------:R-:W-:Y:S05]  /*32b0*/  BSYNC.RECONVERGENT B0 ;  /* 0x0000000000007941 */ /* 0x000fea0003800200 */
.L_x_261:
        /* <DEDUP_REMOVED lines=17> */
.L_x_264:
[----:B------:R-:W-:Y:S05]  /*33d0*/  BSYNC.RECONVERGENT B0 ;  /* 0x0000000000007941 */ /* 0x000fea0003800200 */
.L_x_263:
        /* <DEDUP_REMOVED lines=17> */
.L_x_266:
[----:B------:R-:W-:Y:S05]  /*34f0*/  BSYNC.RECONVERGENT B0 ;  /* 0x0000000000007941 */ /* 0x000fea0003800200 */
.L_x_265:
        /* <DEDUP_REMOVED lines=27> */
.L_x_268:
[----:B------:R-:W-:Y:S05]  /*36b0*/  BSYNC.RECONVERGENT B0 ;  /* 0x0000000000007941 */ /* 0x000fea0003800200 */
.L_x_267:
        /* <DEDUP_REMOVED lines=15> */
[----:B------:R-:W-:Y:S02]  /*37b0*/  ISETP.GE.AND P6, PT, R44, R41, PT ;  /* 0x000000292c00720c */ /* 0x000fe40003fc6270 */
[----:B------:R-:W-:Y:S02]  /*37c0*/  P2R R20, PR, RZ, 0x1 ;  /* 0x00000001ff147803 */ /* 0x000fe40000000000 */
[----:B------:R-:W-:-:S09]  /*37d0*/  PLOP3.LUT P5, PT, PT, PT, PT, 0x80, 0x8 ;  /* 0x000000000008781c */ /* 0x000fd20003faf070 */
[----:B-1----:R-:W-:-:S04]  /*37e0*/  @!P6 ISETP.GE.AND P0, PT, R43, 0x1, PT ;  /* 0x000000012b00e80c */ /* 0x002fc80003f06270 */
[----:B--2---:R-:W-:Y:S02]  /*37f0*/  @!P6 ISETP.GT.OR P5, PT, R42, -0x1, !P0 ;  /* 0xffffffff2a00e80c */ /* 0x004fe400047a4670 */
[----:B------:R-:W-:-:S13]  /*3800*/  ISETP.NE.AND P0, PT, R20, RZ, PT ;  /* 0x000000ff1400720c */ /* 0x000fda0003f05270 */
.L_x_270:
[----:B------:R-:W-:Y:S05]  /*3810*/  BSYNC.RECONVERGENT B0 ;  /* 0x0000000000007941 */ /* 0x000fea0003800200 */
.L_x_269:
        /* <DEDUP_REMOVED lines=24> */
.L_x_272:
[----:B------:R-:W-:Y:S05]  /*39a0*/  BSYNC.RECONVERGENT B0 ;  /* 0x0000000000007941 */ /* 0x000fea0003800200 */
.L_x_271:
        /* <DEDUP_REMOVED lines=16> */
[----:B------:R-:W-:-:S11]  /*3ab0*/  PLOP3.LUT P0, PT, PT, PT, PT, 0x80, 0x8 ;  /* 0x000000000008781c */ /* 0x000fd60003f0f070 */
[----:B-1----:R-:W-:-:S04]  /*3ac0*/  @!P4 ISETP.GE.AND P6, PT, R43, 0x1, PT ;  /* 0x000000012b00c80c */ /* 0x002fc80003fc6270 */
[----:B--2---:R-:W-:-:S13]  /*3ad0*/  @!P4 ISETP.GT.OR P0, PT, R42, -0x1, !P6 ;  /* 0xffffffff2a00c80c */ /* 0x004fda0007704670 */
.L_x_274:
[----:B------:R-:W-:Y:S05]  /*3ae0*/  BSYNC.RECONVERGENT B0 ;  /* 0x0000000000007941 */ /* 0x000fea0003800200 */
.L_x_273:
        /* <DEDUP_REMOVED lines=15> */
[----:B------:R-:W-:-:S11]  /*3be0*/  PLOP3.LUT P1, PT, PT, PT, PT, 0x80, 0x8 ;  /* 0x000000000008781c */ /* 0x000fd60003f2f070 */
[----:B-1----:R-:W-:-:S04]  /*3bf0*/  @!P4 ISETP.GE.AND P6, PT, R43, 0x1, PT ;  /* 0x000000012b00c80c */ /* 0x002fc80003fc6270 */
[----:B--2---:R-:W-:-:S13]  /*3c00*/  @!P4 ISETP.GT.OR P1, PT, R42, -0x1, !P6 ;  /* 0xffffffff2a00c80c */ /* 0x004fda0007724670 */
.L_x_276:
[----:B------:R-:W-:Y:S05]  /*3c10*/  BSYNC.RECONVERGENT B0 ;  /* 0x0000000000007941 */ /* 0x000fea0003800200 */
.L_x_275:
        /* <DEDUP_REMOVED lines=18> */
.L_x_278:
[----:B------:R-:W-:Y:S05]  /*3d40*/  BSYNC.RECONVERGENT B0 ;  /* 0x0000000000007941 */ /* 0x000fea0003800200 */
.L_x_277:
        /* <DEDUP_REMOVED lines=18> */
.L_x_280:
[----:B------:R-:W-:Y:S05]  /*3e70*/  BSYNC.RECONVERGENT B0 ;  /* 0x0000000000007941 */ /* 0x000fea0003800200 */
.L_x_279:
        /* <DEDUP_REMOVED lines=21> */
.L_x_282:
[----:B------:R-:W-:Y:S05]  /*3fd0*/  BSYNC.RECONVERGENT B0 ;  /* 0x0000000000007941 */ /* 0x000fea0003800200 */
.L_x_281:
        /* <DEDUP_REMOVED lines=20> */
.L_x_284:
[----:B------:R-:W-:Y:S05]  /*4120*/  BSYNC.RECONVERGENT B0 ;  /* 0x0000000000007941 */ /* 0x000fea0003800200 */
.L_x_283:
        /* <DEDUP_REMOVED lines=12> */
[----:B------:R-:W-:Y:S02]  /*41f0*/  SEL R47, R51, R50, P0 ;  /* 0x00000032332f7207 */ /* 0x000fe40000000000 */
[----:B------:R-:W-:Y:S01]  /*4200*/  PLOP3.LUT P0, PT, PT, PT, PT, 0x8, 0x80 ;  /* 0x000000000080781c */ /* 0x000fe20003f0e170 */
        /* <DEDUP_REMOVED lines=8> */
.L_x_286:
[----:B------:R-:W-:Y:S05]  /*4290*/  BSYNC.RECONVERGENT B0 ;  /* 0x0000000000007941 */ /* 0x000fea0003800200 */
.L_x_285:
        /* <DEDUP_REMOVED lines=27> */
.L_x_288:
[----:B------:R-:W-:Y:S05]  /*4450*/  BSYNC.RECONVERGENT B0 ;  /* 0x0000000000007941 */ /* 0x000fea0003800200 */
.L_x_287:
[----:B------:R-:W-:Y:S01]  /*4460*/  BAR.SYNC.DEFER_BLOCKING 0x0 ;  /* 0x0000000000007b1d */ /* 0x000fe20000010000 */
[----:B------:R-:W-:Y:S02]  /*4470*/  LOP3.LUT P6, RZ, R0, 0x1, RZ, 0xc0, !PT ;  /* 0x0000000100ff7812 */ /* 0x000fe400078cc0ff */
[----:B------:R-:W-:Y:S02]  /*4480*/  SEL R52, R55, R52, P1 ;  /* 0x0000003437347207 */ /* 0x000fe40000800000 */
[----:B------:R-:W-:Y:S02]  /*4490*/  SEL R54, R57, R54, P2 ;  /* 0x0000003639367207 */ /* 0x000fe40001000000 */
[----:B------:R-:W-:Y:S02]  /*44a0*/  SEL R56, R59, R56, P3 ;  /* 0x000000383b387207 */ /* 0x000fe40001800000 */
[----:B------:R-:W-:Y:S02]  /*44b0*/  SEL R58, R61, R58, P4 ;  /* 0x0000003a3d3a7207 */ /* 0x000fe40002000000 */
[----:B------:R-:W-:-:S02]  /*44c0*/  SEL R60, R63, R60, P5 ;  /* 0x0000003c3f3c7207 */ /* 0x000fc40002800000 */
[----:B------:R-:W-:Y:S02]  /*44d0*/  SEL R62, R65, R62, P0 ;  /* 0x0000003e413e7207 */ /* 0x000fe40000000000 */
[----:B-12---:R-:W-:Y:S02]  /*44e0*/  SEL R48, R42, R43, P6 ;  /* 0x0000002b2a307207 */ /* 0x006fe40003000000 */
[----:B------:R-:W-:Y:S01]  /*44f0*/  SEL R0, R51, R64, P6 ;  /* 0x0000004033007207 */ /* 0x000fe20003000000 */
[----:B------:R-:W-:Y:S06]  /*4500*/  BRA.U !UP0, `(.L_x_289) ;  /* 0x0000000508147547 */ /* 0x000fec000b800000 */
[----:B------:R-:W0:Y:S01]  /*4510*/  S2R R42, SR_LANEID ;  /* 0x00000000002a7919 */ /* 0x000e220000000000 */
[----:B------:R-:W-:Y:S01]  /*4520*/  SHF.R.U32.HI R41, RZ, 0x5, R8 ;  /* 0x00000005ff297819 */ /* 0x000fe20000011608 */
[----:B------:R-:W1:Y:S01]  /*4530*/  LDCU.64 UR8, c[0x0][0x3a0] ;  /* 0x00007400ff0877ac */ /* 0x000e620008000a00 */
[----:B------:R-:W-:-:S03]  /*4540*/  LOP3.LUT R51, R8, 0x1f, RZ, 0xc0, !PT ;  /* 0x0000001f08337812 */ /* 0x000fc600078ec0ff */
[----:B0-----:R-:W-:-:S04]  /*4550*/  IMAD R41, R41, 0x20, R42 ;  /* 0x0000002029297824 */ /* 0x001fc800078e022a */
[----:B------:R-:W-:-:S05]  /*4560*/  IMAD R41, R41, 0x11, RZ ;  /* 0x0000001129297824 */ /* 0x000fca00078e02ff */
[----:B------:R-:W-:Y:S01]  /*4570*/  LEA R43, R41, UR4, 0x2 ;  /* 0x00000004292b7c11 */ /* 0x000fe2000f8e10ff */
[----:B------:R-:W-:-:S04]  /*4580*/  IMAD R41, R42, -0x10, R41 ;  /* 0xfffffff02a297824 */ /* 0x000fc800078e0229 */
[----:B------:R0:W-:Y:S04]  /*4590*/  STS [R43+0x18], R28 ;  /* 0x0000181c2b007388 */ /* 0x0001e80000000800 */
[----:B------:R-:W-:Y:S04]  /*45a0*/  STS [R43], R40 ;  /* 0x000000282b007388 */ /* 0x000fe80000000800 */
[----:B------:R-:W-:Y:S01]  /*45b0*/  STS [R43+0x4], R38 ;  /* 0x000004262b007388 */ /* 0x000fe20000000800 */
[----:B0-----:R-:W-:Y:S02]  /*45c0*/  LOP3.LUT R28, R8, 0x3e0, RZ, 0xc0, !PT ;  /* 0x000003e0081c7812 */ /* 0x001fe400078ec0ff */
[----:B------:R-:W-:Y:S01]  /*45d0*/  LEA R8, R41, UR4, 0x2 ;  /* 0x0000000429087c11 */ /* 0x000fe2000f8e10ff */
[----:B------:R-:W-:Y:S01]  /*45e0*/  STS [R43+0x8], R36 ;  /* 0x000008242b007388 */ /* 0x000fe20000000800 */
[----:B------:R-:W-:-:S03]  /*45f0*/  IMAD R41, R7, 0x1100, RZ ;  /* 0x0000110007297824 */ /* 0x000fc600078e02ff */
[----:B------:R-:W-:Y:S04]  /*4600*/  STS [R43+0xc], R34 ;  /* 0x00000c222b007388 */ /* 0x000fe80000000800 */
[----:B------:R-:W-:Y:S04]  /*4610*/  STS [R43+0x10], R32 ;  /* 0x000010202b007388 */ /* 0x000fe80000000800 */
[----:B------:R-:W-:Y:S04]  /*4620*/  STS [R43+0x14], R30 ;  /* 0x0000141e2b007388 */ /* 0x000fe80000000800 */
[----:B------:R-:W-:Y:S04]  /*4630*/  STS [R43+0x1c], R26 ;  /* 0x00001c1a2b007388 */ /* 0x000fe80000000800 */
[----:B------:R-:W-:Y:S04]  /*4640*/  STS [R43+0x20], R24 ;  /* 0x000020182b007388 */ /* 0x000fe80000000800 */
[----:B------:R0:W-:Y:S04]  /*4650*/  STS [R43+0x24], R22 ;  /* 0x000024162b007388 */ /* 0x0001e80000000800 */
[----:B------:R-:W-:Y:S04]  /*4660*/  STS [R43+0x28], R20 ;  /* 0x000028142b007388 */ /* 0x000fe80000000800 */
[----:B------:R-:W-:Y:S01]  /*4670*/  STS [R43+0x2c], R18 ;  /* 0x00002c122b007388 */ /* 0x000fe20000000800 */
[----:B0-----:R-:W-:-:S03]  /*4680*/  IMAD R22, R28, 0x11, R51 ;  /* 0x000000111c167824 */ /* 0x001fc600078e0233 */
[----:B------:R-:W-:Y:S02]  /*4690*/  STS [R43+0x30], R45 ;  /* 0x0000302d2b007388 */ /* 0x000fe40000000800 */
[----:B------:R-:W-:Y:S02]  /*46a0*/  IADD3 R22, P0, PT, R41, R22, RZ ;  /* 0x0000001629167210 */ /* 0x000fe40007f1e0ff */
[----:B------:R-:W-:Y:S04]  /*46b0*/  STS [R43+0x34], R53 ;  /* 0x000034352b007388 */ /* 0x000fe80000000800 */
[----:B------:R-:W-:Y:S01]  /*46c0*/  STS [R43+0x38], R49 ;  /* 0x000038312b007388 */ /* 0x000fe20000000800 */
[----:B------:R-:W-:Y:S01]  /*46d0*/  IMAD.X R41, RZ, RZ, RZ, P0 ;  /* 0x000000ffff297224 */ /* 0x000fe200000e06ff */
[----:B-1----:R-:W-:-:S02]  /*46e0*/  LEA R40, P0, R22, UR8, 0x2 ;  /* 0x0000000816287c11 */ /* 0x002fc4000f8010ff */
[----:B------:R-:W-:Y:S02]  /*46f0*/  STS [R43+0x3c], R50 ;  /* 0x00003c322b007388 */ /* 0x000fe40000000800 */
[----:B------:R-:W-:Y:S02]  /*4700*/  LEA.HI.X R41, R22, UR9, R41, 0x2, P0 ;  /* 0x0000000916297c11 */ /* 0x000fe400080f1429 */
        /* <DEDUP_REMOVED lines=37> */
.L_x_289:
[----:B------:R-:W0:Y:S01]  /*4960*/  S2R R41, SR_LANEID ;  /* 0x0000000000297919 */ /* 0x000e220000000000 */
[----:B------:R-:W-:Y:S01]  /*4970*/  SHF.R.U32.HI R42, RZ, 0x5, R8 ;  /* 0x00000005ff2a7819 */ /* 0x000fe20000011608 */
[----:B------:R-:W1:Y:S01]  /*4980*/  LDCU.64 UR8, c[0x0][0x388] ;  /* 0x00007100ff0877ac */ /* 0x000e620008000a00 */
[----:B------:R-:W-:-:S03]  /*4990*/  LOP3.LUT R51, R8, 0x1f, RZ, 0xc0, !PT ;  /* 0x0000001f08337812 */ /* 0x000fc600078ec0ff */
[----:B0-----:R-:W-:-:S04]  /*49a0*/  IMAD R42, R42, 0x20, R41 ;  /* 0x000000202a2a7824 */ /* 0x001fc800078e0229 */
[----:B------:R-:W-:-:S04]  /*49b0*/  IMAD R42, R42, 0x11, RZ ;  /* 0x000000112a2a7824 */ /* 0x000fc800078e02ff */
[----:B------:R-:W-:Y:S01]  /*49c0*/  IMAD R41, R41, -0x10, R42 ;  /* 0xfffffff029297824 */ /* 0x000fe200078e022a */
[----:B------:R-:W-:-:S05]  /*49d0*/  LEA R43, R42, UR4, 0x2 ;  /* 0x000000042a2b7c11 */ /* 0x000fca000f8e10ff */
[----:B------:R0:W-:Y:S04]  /*49e0*/  STS [R43+0x18], R28 ;  /* 0x0000181c2b007388 */ /* 0x0001e80000000800 */
[----:B------:R-:W-:Y:S04]  /*49f0*/  STS [R43], R40 ;  /* 0x000000282b007388 */ /* 0x000fe80000000800 */
[----:B------:R-:W-:Y:S01]  /*4a00*/  STS [R43+0x4], R38 ;  /* 0x000004262b007388 */ /* 0x000fe20000000800 */
[----:B0-----:R-:W-:Y:S02]  /*4a10*/  LOP3.LUT R28, R8, 0x3e0, RZ, 0xc0, !PT ;  /* 0x000003e0081c7812 */ /* 0x001fe400078ec0ff */
[----:B------:R-:W-:Y:S01]  /*4a20*/  LEA R8, R41, UR4, 0x2 ;  /* 0x0000000429087c11 */ /* 0x000fe2000f8e10ff */
[----:B------:R-:W-:Y:S01]  /*4a30*/  STS [R43+0x8], R36 ;  /* 0x000008242b007388 */ /* 0x000fe20000000800 */
[----:B------:R-:W-:-:S03]  /*4a40*/  IMAD R41, R7, 0x1100, R51 ;  /* 0x0000110007297824 */ /* 0x000fc600078e0233 */
        /* <DEDUP_REMOVED lines=8> */
[----:B0-----:R-:W-:-:S03]  /*4ad0*/  IMAD R22, R28, 0x11, RZ ;  /* 0x000000111c167824 */ /* 0x001fc600078e02ff */
        /* <DEDUP_REMOVED lines=44> */
.L_x_290:
[----:B------:R-:W-:Y:S01]  /*4da0*/  BAR.SYNC.DEFER_BLOCKING 0x0 ;  /* 0x0000000000007b1d */ /* 0x000fe20000010000 */
[----:B------:R-:W-:Y:S01]  /*4db0*/  LEA R12, R12, UR4, 0x2 ;  /* 0x000000040c0c7c11 */ /* 0x000fe2000f8e10ff */
[----:B0-----:R-:W-:Y:S01]  /*4dc0*/  IMAD R20, R7, 0x1100, RZ ;  /* 0x0000110007147824 */ /* 0x001fe200078e02ff */
        /* <DEDUP_REMOVED lines=34> */
[----:B------:R-:W1:Y:S04]  /*4ff0*/  LDS R12, [R12] ;  /* 0x000000000c0c7984 */ /* 0x000e680000000800 */
[----:B------:R-:W2:Y:S04]  /*5000*/  LDS R10, [R10] ;  /* 0x000000000a0a7984 */ /* 0x000ea80000000800 */
[----:B------:R0:W3:Y:S04]  /*5010*/  LDS R2, [R9] ;  /* 0x0000000009027984 */ /* 0x0000e80000000800 */
[----:B------:R-:W4:Y:S04]  /*5020*/  LDS R6, [R6] ;  /* 0x0000000006067984 */ /* 0x000f280000000800 */
[----:B------:R-:W0:Y:S04]  /*5030*/  LDS R4, [R4] ;  /* 0x0000000004047984 */ /* 0x000e280000000800 */
[----:B------:R-:W0:Y:S04]  /*5040*/  LDS R14, [R14] ;  /* 0x000000000e0e7984 */ /* 0x000e280000000800 */
[----:B------:R-:W0:Y:S04]  /*5050*/  LDS R16, [R16] ;  /* 0x0000000010107984 */ /* 0x000e280000000800 */
[----:B------:R-:W0:Y:S04]  /*5060*/  LDS R44, [R44] ;  /* 0x000000002c2c7984 */ /* 0x000e280000000800 */
[----:B------:R-:W0:Y:S04]  /*5070*/  LDS R46, [R46] ;  /* 0x000000002e2e7984 */ /* 0x000e280000000800 */
[----:B------:R0:W0:Y:S04]  /*5080*/  LDS R18, [R47] ;  /* 0x000000002f127984 */ /* 0x0000280000000800 */
        /* <DEDUP_REMOVED lines=8> */
[----:B-1234-:R-:W-:Y:S05]  /*5110*/  BRA.U !UP0, `(.L_x_291) ;  /* 0x0000000108ec7547 */ /* 0x01efea000b800000 */
[----:B------:R-:W-:Y:S01]  /*5120*/  STS [R43], R12 ;  /* 0x0000000c2b007388 */ /* 0x000fe20000000800 */
[----:B------:R-:W1:Y:S01]  /*5130*/  LDCU.64 UR4, c[0x0][0x3a8] ;  /* 0x00007500ff0477ac */ /* 0x000e620008000a00 */
[----:B------:R-:W-:Y:S02]  /*5140*/  IMAD R51, R28, 0x11, R51 ;  /* 0x000000111c337824 */ /* 0x000fe400078e0233 */
[----:B------:R-:W-:Y:S03]  /*5150*/  STS [R43+0x4], R10 ;  /* 0x0000040a2b007388 */ /* 0x000fe60000000800 */
[----:B------:R-:W-:Y:S01]  /*5160*/  IADD3 R51, P0, PT, R20, R51, RZ ;  /* 0x0000003314337210 */ /* 0x000fe20007f1e0ff */
[----:B------:R-:W-:Y:S04]  /*5170*/  STS [R43+0x8], R2 ;  /* 0x000008022b007388 */ /* 0x000fe80000000800 */
[----:B------:R-:W-:Y:S04]  /*5180*/  STS [R43+0xc], R6 ;  /* 0x00000c062b007388 */ /* 0x000fe80000000800 */
[----:B0-----:R-:W-:Y:S04]  /*5190*/  STS [R43+0x10], R4 ;  /* 0x000010042b007388 */ /* 0x001fe80000000800 */
        /* <DEDUP_REMOVED lines=11> */
[----:B------:R0:W-:Y:S01]  /*5250*/  STS [R43+0x40], R0 ;  /* 0x000040002b007388 */ /* 0x0001e20000000800 */
[----:B------:R-:W-:-:S03]  /*5260*/  NOP ;  /* 0x0000000000007918 */ /* 0x000fc60000000000 */
[----:B------:R-:W2:Y:S01]  /*5270*/  LDS R5, [R8] ;  /* 0x0000000008057984 */ /* 0x000ea20000000800 */
[----:B0-----:R-:W-:-:S03]  /*5280*/  IMAD.X R0, RZ, RZ, RZ, P0 ;  /* 0x000000ffff007224 */ /* 0x001fc600000e06ff */
[----:B------:R-:W0:Y:S01]  /*5290*/  LDS R7, [R8+0x80] ;  /* 0x0000800008077984 */ /* 0x000e220000000800 */
[----:B-1----:R-:W-:-:S03]  /*52a0*/  LEA R2, P0, R51, UR4, 0x2 ;  /* 0x0000000433027c11 */ /* 0x002fc6000f8010ff */
[----:B------:R-:W1:Y:S01]  /*52b0*/  LDS R9, [R8+0x100] ;  /* 0x0001000008097984 */ /* 0x000e620000000800 */
[----:B------:R-:W-:-:S03]  /*52c0*/  LEA.HI.X R3, R51, UR5, R0, 0x2, P0 ;  /* 0x0000000533037c11 */ /* 0x000fc600080f1400 */
        /* <DEDUP_REMOVED lines=14> */
[----:B--2---:R-:W-:Y:S04]  /*53b0*/  STG.E desc[UR6][R2.64], R5 ;  /* 0x0000000502007986 */ /* 0x004fe8000c101906 */
[----:B0-----:R-:W-:Y:S04]  /*53c0*/  STG.E desc[UR6][R2.64+0x80], R7 ;  /* 0x0000800702007986 */ /* 0x001fe8000c101906 */
        /* <DEDUP_REMOVED lines=16> */
.L_x_291:
[----:B------:R-:W-:Y:S01]  /*54d0*/  STS [R43], R12 ;  /* 0x0000000c2b007388 */ /* 0x000fe20000000800 */
[----:B------:R-:W1:Y:S01]  /*54e0*/  LDCU.64 UR4, c[0x0][0x390] ;  /* 0x00007200ff0477ac */ /* 0x000e620008000a00 */
[----:B------:R-:W-:Y:S02]  /*54f0*/  IMAD R28, R28, 0x11, RZ ;  /* 0x000000111c1c7824 */ /* 0x000fe400078e02ff */
[----:B------:R-:W-:Y:S01]  /*5500*/  STS [R43+0x4], R10 ;  /* 0x0000040a2b007388 */ /* 0x000fe20000000800 */
[----:B------:R-:W-:-:S03]  /*5510*/  IMAD.IADD R51, R20, 0x1, R51 ;  /* 0x0000000114337824 */ /* 0x000fc600078e0233 */
[----:B------:R-:W-:Y:S02]  /*5520*/  STS [R43+0x8], R2 ;  /* 0x000008022b007388 */ /* 0x000fe40000000800 */
[----:B------:R-:W-:Y:S02]  /*5530*/  IADD3 R51, P0, PT, R28, R51, RZ ;  /* 0x000000331c337210 */ /* 0x000fe40007f1e0ff */
        /* <DEDUP_REMOVED lines=53> */
.L_x_247:
[----:B------:R-:W0:Y:S01]  /*5890*/  LDC.64 R2, c[0x0][0x3b8] ;  /* 0x0000ee00ff027b82 */ /* 0x000e220000000a00 */
[----:B------:R-:W1:Y:S07]  /*58a0*/  LDCU.U8 UR4, c[0x0][0x380] ;  /* 0x00007000ff0477ac */ /* 0x000e6e0008000000 */
[----:B------:R-:W2:Y:S08]  /*58b0*/  LDC R5, c[0x0][0x3c0] ;  /* 0x0000f000ff057b82 */ /* 0x000eb00000000800 */
[----:B------:R-:W3:Y:S01]  /*58c0*/  LDC R4, c[0x0][0x398] ;  /* 0x0000e600ff047b82 */ /* 0x000ee20000000800 */
[----:B0-----:R-:W-:-:S05]  /*58d0*/  IMAD.WIDE.U32 R2, R7, 0x4, R2 ;  /* 0x0000000407027825 */ /* 0x001fca00078e0002 */
[----:B------:R-:W4:Y:S04]  /*58e0*/  LDG.E R0, desc[UR6][R2.64+0x4] ;  /* 0x0000040602007981 */ /* 0x000f28000c1e1900 */
[----:B------:R0:W5:Y:S01]  /*58f0*/  LDG.E R10, desc[UR6][R2.64] ;  /* 0x00000006020a7981 */ /* 0x000162000c1e1900 */
[--C-:B--2---:R-:W-:Y:S01]  /*5900*/  IMAD.MOV R6, RZ, RZ, -R5.reuse ;  /* 0x000000ffff067224 */ /* 0x104fe200078e0a05 */
[----:B------:R-:W-:Y:S01]  /*5910*/  SHF.R.U32.HI R5, RZ, 0x1, R5 ;  /* 0x00000001ff057819 */ /* 0x000fe20000011605 */
[----:B-1----:R-:W-:Y:S01]  /*5920*/  UPRMT UR4, UR4, 0x8880, URZ ;  /* 0x0000888004047896 */ /* 0x002fe200080000ff */
[----:B------:R-:W-:Y:S01]  /*5930*/  BSSY.RECONVERGENT B0, `(.L_x_292) ;  /* 0x0000211000007945 */ /* 0x000fe20003800200 */
[----:B------:R-:W-:Y:S01]  /*5940*/  ACQBULK ;  /* 0x000000000000782e */ /* 0x000fe20000000000 */
[-C--:B------:R-:W-:Y:S01]  /*5950*/  LOP3.LUT R12, R7, R6.reuse, RZ, 0xc0, !PT ;  /* 0x00000006070c7212 */ /* 0x080fe200078ec0ff */
[----:B------:R-:W-:Y:S01]  /*5960*/  IMAD R5, R5, 0x1100, RZ ;  /* 0x0000110005057824 */ /* 0x000fe200078e02ff */
[C---:B------:R-:W-:Y:S01]  /*5970*/  LOP3.LUT R9, R7.reuse, R6, RZ, 0xfc, !PT ;  /* 0x0000000607097212 */ /* 0x040fe200078efcff */
[----:B------:R-:W-:Y:S01]  /*5980*/  UISETP.NE.AND UP0, UPT, UR4, URZ, UPT ;  /* 0x000000ff0400728c */ /* 0x000fe2000bf05270 */
[----:B---3--:R-:W-:-:S02]  /*5990*/  IMAD R11, R7, -0x1100, R4 ;  /* 0xffffef00070b7824 */ /* 0x008fc400078e0204 */
[----:B------:R-:W-:Y:S01]  /*59a0*/  IMAD.IADD R6, R7, 0x1, -R12 ;  /* 0x0000000107067824 */ /* 0x000fe200078e0a0c */
[----:B------:R-:W-:Y:S01]  /*59b0*/  ISETP.NE.AND P0, PT, R9, -0x1, PT ;  /* 0xffffffff0900780c */ /* 0x000fe20003f05270 */
[----:B------:R-:W-:Y:S01]  /*59c0*/  IMAD R9, R12, 0x1100, RZ ;  /* 0x000011000c097824 */ /* 0x000fe200078e02ff */
[----:B------:R-:W-:Y:S01]  /*59d0*/  VIMNMX.U32 R11, PT, PT, R11, 0x1100, PT ;  /* 0x000011000b0b7848 */ /* 0x000fe20003fe0000 */
[----:B------:R-:W-:Y:S02]  /*59e0*/  IMAD R6, R6, 0x1100, RZ ;  /* 0x0000110006067824 */ /* 0x000fe400078e02ff */
[----:B0-----:R-:W-:-:S03]  /*59f0*/  IMAD.IADD R2, R4, 0x1, -R9 ;  /* 0x0000000104027824 */ /* 0x001fc600078e0a09 */
[----:B------:R-:W-:Y:S02]  /*5a00*/  VIMNMX.U32 R3, PT, PT, R6, -0x1101, !PT ;  /* 0xffffeeff06037848 */ /* 0x000fe40007fe0000 */
[----:B------:R-:W-:Y:S01]  /*5a10*/  VIMNMX.U32 R12, PT, PT, R5, R2, !PT ;  /* 0x00000002050c7248 */ /* 0x000fe20007fe0000 */
[----:B----4-:R-:W-:Y:S01]  /*5a20*/  IMAD.IADD R13, R0, 0x1, -R9 ;  /* 0x00000001000d7824 */ /* 0x010fe200078e0a09 */
[----:B------:R-:W-:-:S03]  /*5a30*/  LOP3.LUT R0, RZ, R3, RZ, 0x33, !PT ;  /* 0x00000003ff007212 */ /* 0x000fc600078e33ff */
[----:B------:R-:W-:Y:S02]  /*5a40*/  IMAD.IADD R3, R12, 0x1, -R5 ;  /* 0x000000010c037824 */ /* 0x000fe400078e0a05 */
[----:B-----5:R-:W-:Y:S01]  /*5a50*/  IMAD.IADD R10, R10, 0x1, -R9 ;  /* 0x000000010a0a7824 */ /* 0x020fe200078e0a09 */
[----:B------:R-:W-:Y:S02]  /*5a60*/  IADD3 R0, PT, PT, -R13, R6, R0 ;  /* 0x000000060d007210 */ /* 0x000fe40007ffe100 */
[C---:B------:R-:W-:Y:S02]  /*5a70*/  @!P0 VIMNMX.U32 R13, PT, PT, R5.reuse, R2, PT ;  /* 0x00000002050d8248 */ /* 0x040fe40003fe0000 */
[----:B------:R-:W-:Y:S02]  /*5a80*/  SEL R0, R5, R0, !P0 ;  /* 0x0000000005007207 */ /* 0x000fe40004000000 */
[----:B------:R-:W-:Y:S01]  /*5a90*/  VIADDMNMX.U32 R14, R6, -R10, R3, PT ;  /* 0x8000000a060e7246 */ /* 0x000fe20003800003 */
[----:B------:R-:W-:Y:S01]  /*5aa0*/  IMAD.IADD R13, R13, 0x1, -R10 ;  /* 0x000000010d0d7824 */ /* 0x000fe200078e0a0a */
[----:B------:R-:W-:-:S05]  /*5ab0*/  VIMNMX.U32 R3, PT, PT, R3, R0, PT ;  /* 0x0000000003037248 */ /* 0x000fca0003fe0000 */
[----:B------:R-:W-:Y:S01]  /*5ac0*/  IMAD.IADD R12, R3, 0x1, -R14 ;  /* 0x00000001030c7824 */ /* 0x000fe200078e0a0e */
[----:B------:R-:W-:Y:S06]  /*5ad0*/  BRA.U !UP0, `(.L_x_293) ;  /* 0x0000000908a47547 */ /* 0x000fec000b800000 */
[----:B------:R-:W0:Y:S01]  /*5ae0*/  LDCU.64 UR4, c[0x0][0x388] ;  /* 0x00007100ff0477ac */ /* 0x000e220008000a00 */
[C---:B------:R-:W-:Y:S01]  /*5af0*/  IADD3 R2, P0, P1, R8.reuse, R10, R9 ;  /* 0x0000000a08027210 */ /* 0x040fe2000791e009 */
[----:B------:R-:W-:Y:S01]  /*5b00*/  IMAD.IADD R15, R13, 0x1, R12 ;  /* 0x000000010d0f7824 */ /* 0x000fe200078e020c */
[C---:B------:R-:W-:Y:S01]  /*5b10*/  LOP3.LUT R22, R8.reuse, 0x400, RZ, 0xfc, !PT ;  /* 0x0000040008167812 */ /* 0x040fe200078efcff */
[C---:B------:R-:W-:Y:S01]  /*5b20*/  IMAD.IADD R0, R8.reuse, 0x1, -R13 ;  /* 0x0000000108007824 */ /* 0x040fe200078e0a0d */
[----:B------:R-:W-:Y:S01]  /*5b30*/  IADD3.X R3, PT, PT, RZ, RZ, RZ, P0, P1 ;  /* 0x000000ffff037210 */ /* 0x000fe200007e24ff */
[----:B------:R-:W-:Y:S01]  /*5b40*/  VIADD R16, R8, 0x100 ;  /* 0x0000010008107836 */ /* 0x000fe20000000000 */
[----:B------:R-:W-:Y:S01]  /*5b50*/  IADD3 R14, P0, P1, R14, R9, R5 ;  /* 0x000000090e0e7210 */ /* 0x000fe2000791e005 */
[C---:B------:R-:W-:Y:S01]  /*5b60*/  VIADD R18, R8.reuse, 0x200 ;  /* 0x0000020008127836 */ /* 0x040fe20000000000 */
[CC--:B------:R-:W-:Y:S01]  /*5b70*/  ISETP.GE.AND P5, PT, R8.reuse, R15.reuse, PT ;  /* 0x0000000f0800720c */ /* 0x0c0fe20003fa6270 */
[C---:B------:R-:W-:Y:S01]  /*5b80*/  VIADD R20, R8.reuse, 0x300 ;  /* 0x0000030008147836 */ /* 0x040fe20000000000 */
[----:B------:R-:W-:Y:S01]  /*5b90*/  IADD3.X R17, PT, PT, RZ, RZ, RZ, P0, P1 ;  /* 0x000000ffff117210 */ /* 0x000fe200007e24ff */
[----:B------:R-:W-:Y:S01]  /*5ba0*/  VIADD R24, R8, 0x500 ;  /* 0x0000050008187836 */ /* 0x000fe20000000000 */
[----:B------:R-:W-:Y:S01]  /*5bb0*/  BSSY.RECONVERGENT B1, `(.L_x_294) ;  /* 0x0000014000017945 */ /* 0x000fe20003800200 */
[-C--:B------:R-:W-:Y:S01]  /*5bc0*/  ISETP.GE.AND P4, PT, R16, R15.reuse, PT ;  /* 0x0000000f1000720c */ /* 0x080fe20003f86270 */
[----:B------:R-:W-:Y:S01]  /*5bd0*/  VIADD R26, R8, 0x600 ;  /* 0x00000600081a7836 */ /* 0x000fe20000000000 */
[-C--:B------:R-:W-:Y:S01]  /*5be0*/  ISETP.GE.AND P3, PT, R18, R15.reuse, PT ;  /* 0x0000000f1200720c */ /* 0x080fe20003f66270 */
[----:B------:R-:W-:Y:S01]  /*5bf0*/  VIADD R28, R8, 0x700 ;  /* 0x00000700081c7836 */ /* 0x000fe20000000000 */
[----:B0-----:R-:W-:Y:S01]  /*5c00*/  LEA R36, P2, R2, UR4, 0x2 ;  /* 0x0000000402247c11 */ /* 0x001fe2000f8410ff */
[----:B------:R-:W-:Y:S01]  /*5c10*/  VIADD R68, R8, 0x900 ;  /* 0x0000090008447836 */ /* 0x000fe20000000000 */
[----:B------:R-:W-:-:S02]  /*5c20*/  ISETP.GE.AND P1, PT, R22, R15, PT ;  /* 0x0000000f1600720c */ /* 0x000fc40003f26270 */
[----:B------:R-:W-:Y:S02]  /*5c30*/  LEA.HI.X R37, R2, UR5, R3, 0x2, P2 ;  /* 0x0000000502257c11 */ /* 0x000fe400090f1403 */
[----:B------:R-:W-:Y:S02]  /*5c40*/  IADD3 R2, P0, PT, R0, R14, RZ ;  /* 0x0000000e00027210 */ /* 0x000fe40007f1e0ff */
[----:B------:R-:W-:Y:S02]  /*5c50*/  ISETP.GE.AND P2, PT, R20, R15, PT ;  /* 0x0000000f1400720c */ /* 0x000fe40003f46270 */
[----:B------:R-:W-:Y:S02]  /*5c60*/  LEA.HI.X.SX32 R3, R0, R17, 0x1, P0 ;  /* 0x0000001100037211 */ /* 0x000fe400000f0eff */
[----:B------:R-:W-:Y:S02]  /*5c70*/  LEA R38, P6, R2, UR4, 0x2 ;  /* 0x0000000402267c11 */ /* 0x000fe4000f8c10ff */
[----:B------:R-:W-:-:S02]  /*5c80*/  ISETP.GE.AND P0, PT, R24, R15, PT ;  /* 0x0000000f1800720c */ /* 0x000fc40003f06270 */
[----:B------:R-:W-:Y:S02]  /*5c90*/  LEA.HI.X R39, R2, UR5, R3, 0x2, P6 ;  /* 0x0000000502277c11 */ /* 0x000fe4000b0f1403 */
[----:B------:R-:W-:Y:S01]  /*5ca0*/  LOP3.LUT R54, R8, 0x800, RZ, 0xfc, !PT ;  /* 0x0000080008367812 */ /* 0x000fe200078efcff */
[----:B------:R-:W-:Y:S08]  /*5cb0*/  @P5 BRA `(.L_x_295) ;  /* 0x00000000000c5947 */ /* 0x000ff00003800000 */
[----:B------:R-:W-:-:S13]  /*5cc0*/  ISETP.GE.AND P6, PT, R8, R13, PT ;  /* 0x0000000d0800720c */ /* 0x000fda0003fc6270 */
[----:B------:R0:W5:Y:S04]  /*5cd0*/  @!P6 LDG.E R4, desc[UR6][R36.64] ;  /* 0x000000062404e981 */ /* 0x000168000c1e1900 */
[----:B------:R0:W5:Y:S02]  /*5ce0*/  @P6 LDG.E R4, desc[UR6][R38.64] ;  /* 0x0000000626046981 */ /* 0x000164000c1e1900 */
.L_x_295:
[----:B------:R-:W-:Y:S05]  /*5cf0*/  BSYNC.RECONVERGENT B1 ;  /* 0x0000000000017941 */ /* 0x000fea0003800200 */
.L_x_294:
[----:B------:R-:W-:Y:S04]  /*5d00*/  BSSY.RECONVERGENT B1, `(.L_x_296) ;  /* 0x0000005000017945 */ /* 0x000fe80003800200 */
[----:B------:R-:W-:Y:S05]  /*5d10*/  @P4 BRA `(.L_x_297) ;  /* 0x00000000000c4947 */ /* 0x000fea0003800000 */
[----:B------:R-:W-:-:S13]  /*5d20*/  ISETP.GE.AND P6, PT, R16, R13, PT ;  /* 0x0000000d1000720c */ /* 0x000fda0003fc6270 */
[----:B------:R1:W5:Y:S04]  /*5d30*/  @P6 LDG.E R3, desc[UR6][R38.64+0x400] ;  /* 0x0004000626036981 */ /* 0x000368000c1e1900 */
[----:B------:R1:W5:Y:S02]  /*5d40*/  @!P6 LDG.E R3, desc[UR6][R36.64+0x400] ;  /* 0x000400062403e981 */ /* 0x000364000c1e1900 */
.L_x_297:
[----:B------:R-:W-:Y:S05]  /*5d50*/  BSYNC.RECONVERGENT B1 ;  /* 0x0000000000017941 */ /* 0x000fea0003800200 */
.L_x_296:
[----:B------:R-:W-:Y:S04]  /*5d60*/  BSSY.RECONVERGENT B1, `(.L_x_298) ;  /* 0x0000005000017945 */ /* 0x000fe80003800200 */
[----:B------:R-:W-:Y:S05]  /*5d70*/  @P3 BRA `(.L_x_299) ;  /* 0x00000000000c3947 */ /* 0x000fea0003800000 */
[----:B------:R-:W-:-:S13]  /*5d80*/  ISETP.GE.AND P6, PT, R18, R13, PT ;  /* 0x0000000d1200720c */ /* 0x000fda0003fc6270 */
[----:B------:R2:W5:Y:S04]  /*5d90*/  @P6 LDG.E R2, desc[UR6][R38.64+0x800] ;  /* 0x0008000626026981 */ /* 0x000568000c1e1900 */
[----:B------:R2:W5:Y:S02]  /*5da0*/  @!P6 LDG.E R2, desc[UR6][R36.64+0x800] ;  /* 0x000800062402e981 */ /* 0x000564000c1e1900 */
.L_x_299:
[----:B------:R-:W-:Y:S05]  /*5db0*/  BSYNC.RECONVERGENT B1 ;  /* 0x0000000000017941 */ /* 0x000fea0003800200 */
.L_x_298:
[----:B------:R-:W-:Y:S04]  /*5dc0*/  BSSY.RECONVERGENT B1, `(.L_x_300) ;  /* 0x0000005000017945 */ /* 0x000fe80003800200 */
[----:B------:R-:W-:Y:S05]  /*5dd0*/  @P2 BRA `(.L_x_301) ;  /* 0x00000000000c2947 */ /* 0x000fea0003800000 */
[----:B------:R-:W-:-:S13]  /*5de0*/  ISETP.GE.AND P6, PT, R20, R13, PT ;  /* 0x0000000d1400720c */ /* 0x000fda0003fc6270 */
[----:B------:R3:W5:Y:S04]  /*5df0*/  @P6 LDG.E R19, desc[UR6][R38.64+0xc00] ;  /* 0x000c000626136981 */ /* 0x000768000c1e1900 */
[----:B------:R3:W5:Y:S02]  /*5e00*/  @!P6 LDG.E R19, desc[UR6][R36.64+0xc00] ;  /* 0x000c00062413e981 */ /* 0x000764000c1e1900 */
.L_x_301:
[----:B------:R-:W-:Y:S05]  /*5e10*/  BSYNC.RECONVERGENT B1 ;  /* 0x0000000000017941 */ /* 0x000fea0003800200 */
.L_x_300:
[----:B------:R-:W-:Y:S04]  /*5e20*/  BSSY.RECONVERGENT B1, `(.L_x_302) ;  /* 0x0000005000017945 */ /* 0x000fe80003800200 */
[----:B------:R-:W-:Y:S05]  /*5e30*/  @P1 BRA `(.L_x_303) ;  /* 0x00000000000c1947 */ /* 0x000fea0003800000 */
[----:B------:R-:W-:-:S13]  /*5e40*/  ISETP.GE.AND P6, PT, R22, R13, PT ;  /* 0x0000000d1600720c */ /* 0x000fda0003fc6270 */
[----:B------:R4:W5:Y:S04]  /*5e50*/  @P6 LDG.E R21, desc[UR6][R38.64+0x1000] ;  /* 0x0010000626156981 */ /* 0x000968000c1e1900 */
[----:B------:R4:W5:Y:S02]  /*5e60*/  @!P6 LDG.E R21, desc[UR6][R36.64+0x1000] ;  /* 0x001000062415e981 */ /* 0x000964000c1e1900 */
.L_x_303:
[----:B------:R-:W-:Y:S05]  /*5e70*/  BSYNC.RECONVERGENT B1 ;  /* 0x0000000000017941 */ /* 0x000fea0003800200 */
.L_x_302:
[----:B------:R-:W-:Y:S04]  /*5e80*/  BSSY.RECONVERGENT B1, `(.L_x_304) ;  /* 0x0000005000017945 */ /* 0x000fe80003800200 */
[----:B------:R-:W-:Y:S05]  /*5e90*/  @P0 BRA `(.L_x_305) ;  /* 0x00000000000c0947 */ /* 0x000fea0003800000 */
[----:B------:R-:W-:-:S13]  /*5ea0*/  ISETP.GE.AND P6, PT, R24, R13, PT ;  /* 0x0000000d1800720c */ /* 0x000fda0003fc6270 */
[----:B------:R0:W5:Y:S04]  /*5eb0*/  @P6 LDG.E R23, desc[UR6][R38.64+0x1400] ;  /* 0x0014000626176981 */ /* 0x000168000c1e1900 */
[----:B------:R0:W5:Y:S02]  /*5ec0*/  @!P6 LDG.E R23, desc[UR6][R36.64+0x1400] ;  /* 0x001400062417e981 */ /* 0x000164000c1e1900 */
.L_x_305:
[----:B------:R-:W-:Y:S05]  /*5ed0*/  BSYNC.RECONVERGENT B1 ;  /* 0x0000000000017941 */ /* 0x000fea0003800200 */
.L_x_304:
[----:B------:R-:W-:Y:S01]  /*5ee0*/  ISETP.GE.AND P6, PT, R26, R15, PT ;  /* 0x0000000f1a00720c */ /* 0x000fe20003fc6270 */
        /* <DEDUP_REMOVED lines=14> */
.L_x_307:
[----:B------:R-:W-:Y:S05]  /*5fd0*/  BSYNC.RECONVERGENT B1 ;  /* 0x0000000000017941 */ /* 0x000fea0003800200 */
.L_x_306:
[----:B------:R-:W-:Y:S01]  /*5fe0*/  ISETP.GE.AND P6, PT, R28, R15, PT ;  /* 0x0000000f1c00720c */ /* 0x000fe20003fc6270 */
[----:B------:R-:W-:Y:S01]  /*5ff0*/  BSSY.RECONVERGENT B1, `(.L_x_308) ;  /* 0x0000007000017945 */ /* 0x000fe20003800200 */
[----:B------:R-:W-:-:S11]  /*6000*/  LOP3.LUT R0, R0, 0xfffffbff, RZ, 0xc0, !PT ;  /* 0xfffffbff00007812 */ /* 0x000fd600078ec0ff */
[----:B------:R-:W-:Y:S01]  /*6010*/  @P6 LOP3.LUT R0, R0, 0x400, RZ, 0xfc, !PT ;  /* 0x0000040000006812 */ /* 0x000fe200078efcff */
[----:B------:R-:W-:Y:S06]  /*6020*/  @P6 BRA `(.L_x_309) ;  /* 0x00000000000c6947 */ /* 0x000fec0003800000 */
[----:B------:R-:W-:-:S13]  /*6030*/  ISETP.GE.AND P6, PT, R28, R13, PT ;  /* 0x0000000d1c00720c */ /* 0x000fda0003fc6270 */
[----:B------:R0:W5:Y:S04]  /*6040*/  @P6 LDG.E R27, desc[UR6][R38.64+0x1c00] ;  /* 0x001c0006261b6981 */ /* 0x000168000c1e1900 */
[----:B------:R0:W5:Y:S02]  /*6050*/  @!P6 LDG.E R27, desc[UR6][R36.64+0x1c00] ;  /* 0x001c0006241be981 */ /* 0x000164000c1e1900 */
.L_x_309:
[----:B------:R-:W-:Y:S05]  /*6060*/  BSYNC.RECONVERGENT B1 ;  /* 0x0000000000017941 */ /* 0x000fea0003800200 */
.L_x_308:
        /* <DEDUP_REMOVED lines=8> */
.L_x_311:
[----:B------:R-:W-:Y:S05]  /*60f0*/  BSYNC.RECONVERGENT B1 ;  /* 0x0000000000017941 */ /* 0x000fea0003800200 */
.L_x_310:
        /* <DEDUP_REMOVED lines=8> */
.L_x_313:
[----:B------:R-:W-:Y:S05]  /*6180*/  BSYNC.RECONVERGENT B1 ;  /* 0x0000000000017941 */ /* 0x000fea0003800200 */
.L_x_312:
        /* <DEDUP_REMOVED lines=8> */
.L_x_315:
[----:B------:R-:W-:Y:S05]  /*6210*/  BSYNC.RECONVERGENT B1 ;  /* 0x0000000000017941 */ /* 0x000fea0003800200 */
.L_x_314:
        /* <DEDUP_REMOVED lines=8> */
.L_x_317:
[----:B------:R-:W-:Y:S05]  /*62a0*/  BSYNC.RECONVERGENT B1 ;  /* 0x0000000000017941 */ /* 0x000fea0003800200 */
.L_x_316:
        /* <DEDUP_REMOVED lines=8> */
.L_x_319:
[----:B------:R-:W-:Y:S05]  /*6330*/  BSYNC.RECONVERGENT B1 ;  /* 0x0000000000017941 */ /* 0x000fea0003800200 */
.L_x_318:
        /* <DEDUP_REMOVED lines=8> */
.L_x_321:
[----:B------:R-:W-:Y:S05]  /*63c0*/  BSYNC.RECONVERGENT B1 ;  /* 0x0000000000017941 */ /* 0x000fea0003800200 */
.L_x_320:
        /* <DEDUP_REMOVED lines=8> */
.L_x_323:
[----:B------:R-:W-:Y:S05]  /*6450*/  BSYNC.RECONVERGENT B1 ;  /* 0x0000000000017941 */ /* 0x000fea0003800200 */
.L_x_322:
        /* <DEDUP_REMOVED lines=8> */
.L_x_325:
[----:B------:R-:W-:Y:S05]  /*64e0*/  BSYNC.RECONVERGENT B1 ;  /* 0x0000000000017941 */ /* 0x000fea0003800200 */
.L_x_324:
[----:B------:R-:W-:Y:S02]  /*64f0*/  ISETP.GE.AND P6, PT, R46, R15, PT ;  /* 0x0000000f2e00720c */ /* 0x000fe40003fc6270 */
[----:B------:R-:W-:-:S11]  /*6500*/  LOP3.LUT R0, R0, 0xfffffffe, RZ, 0xc0, !PT ;  /* 0xfffffffe00007812 */ /* 0x000fd600078ec0ff */
[----:B------:R-:W-:Y:S01]  /*6510*/  @P6 LOP3.LUT R0, R0, 0x1, RZ, 0xfc, !PT ;  /* 0x0000000100006812 */ /* 0x000fe200078efcff */
[----:B------:R-:W-:Y:S06]  /*6520*/  @P6 BRA `(.L_x_326) ;  /* 0x0000001400446947 */ /* 0x000fec0003800000 */
[----:B------:R-:W-:-:S13]  /*6530*/  ISETP.GE.AND P6, PT, R46, R13, PT ;  /* 0x0000000d2e00720c */ /* 0x000fda0003fc6270 */
[----:B------:R0:W5:Y:S04]  /*6540*/  @P6 LDG.E R35, desc[UR6][R38.64+0x4000] ;  /* 0x0040000626236981 */ /* 0x000168000c1e1900 */
[----:B------:R0:W5:Y:S01]  /*6550*/  @!P6 LDG.E R35, desc[UR6][R36.64+0x4000] ;  /* 0x004000062423e981 */ /* 0x000162000c1e1900 */
[----:B------:R-:W-:Y:S05]  /*6560*/  BRA `(.L_x_326) ;  /* 0x0000001400347947 */ /* 0x000fea0003800000 */
.L_x_293:
[----:B------:R-:W-:Y:S01]  /*6570*/  IMAD.IADD R15, R13, 0x1, R12 ;  /* 0x000000010d0f7824 */ /* 0x000fe200078e020c */
[----:B------:R-:W-:Y:S01]  /*6580*/  IADD3 R37, P0, PT, R9, R10, RZ ;  /* 0x0000000a09257210 */ /* 0x000fe20007f1e0ff */
[----:B------:R-:W-:Y:S01]  /*6590*/  VIADD R18, R8, 0xe00 ;  /* 0x00000e0008127836 */ /* 0x000fe20000000000 */
[----:B------:R-:W-:Y:S01]  /*65a0*/  IADD3 R14, P2, P3, R14, R9, R5 ;  /* 0x000000090e0e7210 */ /* 0x000fe20007b5e005 */
[----:B------:R-:W-:Y:S01]  /*65b0*/  VIADD R20, R8, 0xf00 ;  /* 0x00000f0008147836 */ /* 0x000fe20000000000 */
[----:B------:R-:W-:Y:S01]  /*65c0*/  LOP3.LUT R0, R0, 0xfffffffb, RZ, 0xc0, !PT ;  /* 0xfffffffb00007812 */ /* 0x000fe200078ec0ff */
[----:B------:R-:W-:Y:S01]  /*65d0*/  IMAD.X R36, RZ, RZ, RZ, P0 ;  /* 0x000000ffff247224 */ /* 0x000fe200000e06ff */
[-C--:B------:R-:W-:Y:S02]  /*65e0*/  ISETP.GE.AND P4, PT, R18, R15.reuse, PT ;  /* 0x0000000f1200720c */ /* 0x080fe40003f86270 */
[----:B------:R-:W-:Y:S02]  /*65f0*/  ISETP.GE.AND P6, PT, R20, R15, PT ;  /* 0x0000000f1400720c */ /* 0x000fe40003fc6270 */
[----:B------:R-:W-:-:S02]  /*6600*/  IADD3.X R17, PT, PT, RZ, RZ, RZ, P2, P3 ;  /* 0x000000ffff117210 */ /* 0x000fc400017e64ff */
[----:B------:R-:W-:-:S04]  /*6610*/  ISETP.GE.AND P5, PT, R8, R15, PT ;  /* 0x0000000f0800720c */ /* 0x000fc80003fa6270 */
[----:B------:R-:W-:-:S03]  /*6620*/  P2R R53, PR, RZ, 0x20 ;  /* 0x00000020ff357803 */ /* 0x000fc60000000000 */
[C-C-:B------:R-:W-:Y:S01]  /*6630*/  @!P4 IMAD.IADD R16, R18.reuse, 0x1, -R13.reuse ;  /* 0x000000011210c824 */ /* 0x140fe200078e0a0d */
[-C--:B------:R-:W-:Y:S02]  /*6640*/  @!P4 ISETP.GE.AND P1, PT, R18, R13.reuse, PT ;  /* 0x0000000d1200c20c */ /* 0x080fe40003f26270 */
[----:B------:R-:W-:Y:S02]  /*6650*/  @!P6 ISETP.GE.AND P0, PT, R20, R13, PT ;  /* 0x0000000d1400e20c */ /* 0x000fe40003f06270 */
[----:B------:R-:W-:Y:S01]  /*6660*/  @!P4 SEL R41, R18, R16, !P1 ;  /* 0x000000101229c207 */ /* 0x000fe20004800000 */
[--C-:B------:R-:W-:Y:S01]  /*6670*/  @!P5 IMAD.IADD R47, R8, 0x1, -R13.reuse ;  /* 0x00000001082fd824 */ /* 0x100fe200078e0a0d */
[----:B------:R-:W-:Y:S02]  /*6680*/  @!P4 SEL R18, R37, R14, !P1 ;  /* 0x0000000e2512c207 */ /* 0x000fe40004800000 */
[----:B------:R-:W-:Y:S02]  /*6690*/  @!P4 SHF.R.S32.HI R16, RZ, 0x1f, R16 ;  /* 0x0000001fff10c819 */ /* 0x000fe40000011410 */
[----:B------:R-:W-:Y:S01]  /*66a0*/  @!P4 IADD3 R41, P2, PT, R41, R18, RZ ;  /* 0x000000122929c210 */ /* 0x000fe20007f5e0ff */
[----:B------:R-:W-:Y:S01]  /*66b0*/  @!P6 IMAD.IADD R18, R20, 0x1, -R13 ;  /* 0x000000011412e824 */ /* 0x000fe200078e0a0d */
[----:B------:R-:W-:-:S02]  /*66c0*/  @!P4 SEL R39, R36, R17, !P1 ;  /* 0x000000112427c207 */ /* 0x000fc40004800000 */
[----:B------:R-:W-:Y:S01]  /*66d0*/  @!P4 SEL R42, R16, RZ, P1 ;  /* 0x000000ff102ac207 */ /* 0x000fe20000800000 */
[----:B------:R-:W-:Y:S01]  /*66e0*/  VIADD R16, R8, 0x100 ;  /* 0x0000010008107836 */ /* 0x000fe20000000000 */
[----:B------:R-:W-:Y:S02]  /*66f0*/  @P4 LOP3.LUT R0, R0, 0x4, RZ, 0xfc, !PT ;  /* 0x0000000400004812 */ /* 0x000fe400078efcff */
[----:B------:R-:W-:Y:S01]  /*6700*/  @!P6 SEL R43, R20, R18, !P0 ;  /* 0x00000012142be207 */ /* 0x000fe20004000000 */
[----:B------:R-:W-:Y:S01]  /*6710*/  @!P4 IMAD.X R42, R42, 0x1, R39, P2 ;  /* 0x000000012a2ac824 */ /* 0x000fe200010e0627 */
[----:B------:R-:W-:Y:S02]  /*6720*/  ISETP.GE.AND P4, PT, R16, R15, PT ;  /* 0x0000000f1000720c */ /* 0x000fe40003f86270 */
[----:B------:R-:W-:Y:S02]  /*6730*/  @!P6 SEL R20, R37, R14, !P0 ;  /* 0x0000000e2514e207 */ /* 0x000fe40004000000 */
[----:B------:R-:W-:-:S02]  /*6740*/  @!P6 SHF.R.S32.HI R18, RZ, 0x1f, R18 ;  /* 0x0000001fff12e819 */ /* 0x000fc40000011412 */
[----:B------:R-:W-:Y:S02]  /*6750*/  @!P6 IADD3 R43, P1, PT, R43, R20, RZ ;  /* 0x000000142b2be210 */ /* 0x000fe40007f3e0ff */
[----:B------:R-:W-:Y:S02]  /*6760*/  @!P6 SEL R39, R36, R17, !P0 ;  /* 0x000000112427e207 */ /* 0x000fe40004000000 */
[----:B------:R-:W-:Y:S02]  /*6770*/  @!P6 SEL R18, R18, RZ, P0 ;  /* 0x000000ff1212e207 */ /* 0x000fe40000000000 */
[----:B------:R-:W-:Y:S02]  /*6780*/  @!P5 ISETP.GE.AND P2, PT, R8, R13, PT ;  /* 0x0000000d0800d20c */ /* 0x000fe40003f46270 */
[----:B------:R-:W-:Y:S01]  /*6790*/  @!P5 SHF.R.S32.HI R46, RZ, 0x1f, R47 ;  /* 0x0000001fff2ed819 */ /* 0x000fe2000001142f */
[----:B------:R-:W-:Y:S01]  /*67a0*/  @!P6 IMAD.X R44, R18, 0x1, R39, P1 ;  /* 0x00000001122ce824 */ /* 0x000fe200008e0627 */
[C---:B------:R-:W-:Y:S01]  /*67b0*/  @!P5 SEL R45, R8.reuse, R47, !P2 ;  /* 0x0000002f082dd207 */ /* 0x040fe20005000000 */
[----:B------:R-:W-:Y:S01]  /*67c0*/  VIADD R18, R8, 0x200 ;  /* 0x0000020008127836 */ /* 0x000fe20000000000 */
[----:B------:R-:W-:Y:S01]  /*67d0*/  @!P5 SEL R20, R37, R14, !P2 ;  /* 0x0000000e2514d207 */ /* 0x000fe20005000000 */
[C---:B------:R-:W-:Y:S01]  /*67e0*/  @!P4 IMAD.IADD R39, R16.reuse, 0x1, -R13 ;  /* 0x000000011027c824 */ /* 0x040fe200078e0a0d */
[----:B------:R-:W-:-:S02]  /*67f0*/  @!P4 ISETP.GE.AND P1, PT, R16, R13, PT ;  /* 0x0000000d1000c20c */ /* 0x000fc40003f26270 */
[----:B------:R-:W-:Y:S02]  /*6800*/  ISETP.GE.AND P3, PT, R18, R15, PT ;  /* 0x0000000f1200720c */ /* 0x000fe40003f66270 */
[----:B------:R-:W-:Y:S02]  /*6810*/  @!P5 IADD3 R45, P0, PT, R45, R20, RZ ;  /* 0x000000142d2dd210 */ /* 0x000fe40007f1e0ff */
[----:B------:R-:W-:Y:S02]  /*6820*/  @!P5 SEL R49, R36, R17, !P2 ;  /* 0x000000112431d207 */ /* 0x000fe40005000000 */
[----:B------:R-:W-:Y:S02]  /*6830*/  @!P5 SEL R46, R46, RZ, P2 ;  /* 0x000000ff2e2ed207 */ /* 0x000fe40001000000 */
[----:B------:R-:W-:Y:S02]  /*6840*/  @!P4 SEL R47, R16, R39, !P1 ;  /* 0x00000027102fc207 */ /* 0x000fe40004800000 */
[----:B------:R-:W-:Y:S01]  /*6850*/  @!P4 SEL R20, R37, R14, !P1 ;  /* 0x0000000e2514c207 */ /* 0x000fe20004800000 */
[----:B------:R-:W-:Y:S01]  /*6860*/  @!P5 IMAD.X R46, R46, 0x1, R49, P0 ;  /* 0x000000012e2ed824 */ /* 0x000fe200000e0631 */
[----:B------:R-:W-:-:S02]  /*6870*/  @!P4 SHF.R.S32.HI R39, RZ, 0x1f, R39 ;  /* 0x0000001fff27c819 */ /* 0x000fc40000011427 */
[----:B------:R-:W-:Y:S01]  /*6880*/  @!P4 IADD3 R47, P0, PT, R47, R20, RZ ;  /* 0x000000142f2fc210 */ /* 0x000fe20007f1e0ff */
[----:B------:R-:W-:Y:S01]  /*6890*/  VIADD R20, R8, 0x300 ;  /* 0x0000030008147836 */ /* 0x000fe20000000000 */
[----:B------:R-:W-:Y:S02]  /*68a0*/  @!P4 SEL R50, R36, R17, !P1 ;  /* 0x000000112432c207 */ /* 0x000fe40004800000 */
[----:B------:R-:W-:Y:S02]  /*68b0*/  @!P4 SEL R39, R39, RZ, P1 ;  /* 0x000000ff2727c207 */ /* 0x000fe40000800000 */
[----:B------:R-:W-:Y:S02]  /*68c0*/  ISETP.GE.AND P2, PT, R20, R15, PT ;  /* 0x0000000f1400720c */ /* 0x000fe40003f46270 */
[----:B------:R-:W-:Y:S01]  /*68d0*/  LOP3.LUT R0, R0, 0xfffffffd, RZ, 0xc0, !PT ;  /* 0xfffffffd00007812 */ /* 0x000fe200078ec0ff */
[----:B------:R-:W-:Y:S01]  /*68e0*/  @!P4 IMAD.X R50, R39, 0x1, R50, P0 ;  /* 0x000000012732c824 */ /* 0x000fe200000e0632 */
[C---:B------:R-:W-:Y:S01]  /*68f0*/  @!P3 ISETP.GE.AND P0, PT, R18.reuse, R13, PT ;  /* 0x0000000d1200b20c */ /* 0x040fe20003f06270 */
[----:B------:R-:W-:Y:S01]  /*6900*/  @!P3 IMAD.IADD R39, R18, 0x1, -R13 ;  /* 0x000000011227b824 */ /* 0x000fe200078e0a0d */
[----:B------:R-:W-:-:S02]  /*6910*/  @P6 LOP3.LUT R0, R0, 0x2, RZ, 0xfc, !PT ;  /* 0x0000000200006812 */ /* 0x000fc400078efcff */
[----:B------:R-:W-:Y:S02]  /*6920*/  @!P3 SEL R24, R37, R14, !P0 ;  /* 0x0000000e2518b207 */ /* 0x000fe40004000000 */
[----:B------:R-:W-:Y:S02]  /*6930*/  @!P3 SHF.R.S32.HI R22, RZ, 0x1f, R39 ;  /* 0x0000001fff16b819 */ /* 0x000fe40000011427 */
[----:B------:R-:W-:Y:S02]  /*6940*/  @!P3 SEL R55, R18, R39, !P0 ;  /* 0x000000271237b207 */ /* 0x000fe40004000000 */
[----:B------:R-:W-:Y:S02]  /*6950*/  @!P3 SEL R39, R36, R17, !P0 ;  /* 0x000000112427b207 */ /* 0x000fe40004000000 */
[----:B------:R-:W-:Y:S02]  /*6960*/  @!P3 SEL R22, R22, RZ, P0 ;  /* 0x000000ff1616b207 */ /* 0x000fe40000000000 */
[----:B------:R-:W-:-:S02]  /*6970*/  @!P3 IADD3 R55, P0, PT, R55, R24, RZ ;  /* 0x000000183737b210 */ /* 0x000fc40007f1e0ff */
[----:B------:R-:W-:Y:S02]  /*6980*/  LOP3.LUT P5, RZ, R0, 0x2, RZ, 0xc0, !PT ;  /* 0x0000000200ff7812 */ /* 0x000fe400078ac0ff */
[----:B------:R-:W-:Y:S01]  /*6990*/  P2R R64, PR, RZ, 0x8 ;  /* 0x00000008ff407803 */ /* 0x000fe20000000000 */
[----:B------:R-:W-:Y:S01]  /*69a0*/  @!P3 IMAD.X R48, R22, 0x1, R39, P0 ;  /* 0x000000011630b824 */ /* 0x000fe200000e0627 */
[C---:B------:R-:W-:Y:S01]  /*69b0*/  @!P2 ISETP.GE.AND P0, PT, R20.reuse, R13, PT ;  /* 0x0000000d1400a20c */ /* 0x040fe20003f06270 */
[----:B------:R-:W-:Y:S01]  /*69c0*/  @!P2 IMAD.IADD R39, R20, 0x1, -R13 ;  /* 0x000000011427a824 */ /* 0x000fe200078e0a0d */
[----:B------:R-:W-:Y:S02]  /*69d0*/  P2R R58, PR, RZ, 0x20 ;  /* 0x00000020ff3a7803 */ /* 0x000fe40000000000 */
[----:B------:R-:W-:Y:S02]  /*69e0*/  @!P2 SEL R24, R37, R14, !P0 ;  /* 0x0000000e2518a207 */ /* 0x000fe40004000000 */
[----:B------:R-:W-:-:S02]  /*69f0*/  @!P2 SHF.R.S32.HI R22, RZ, 0x1f, R39 ;  /* 0x0000001fff16a819 */ /* 0x000fc40000011427 */
[----:B------:R-:W-:Y:S02]  /*6a00*/  @!P2 SEL R49, R20, R39, !P0 ;  /* 0x000000271431a207 */ /* 0x000fe40004000000 */
[----:B------:R-:W-:Y:S02]  /*6a10*/  @!P2 SEL R52, R22, RZ, P0 ;  /* 0x000000ff1634a207 */ /* 0x000fe40000000000 */
[----:B------:R-:W-:Y:S02]  /*6a20*/  LOP3.LUT R22, R8, 0x400, RZ, 0xfc, !PT ;  /* 0x0000040008167812 */ /* 0x000fe400078efcff */
[----:B------:R-:W-:Y:S02]  /*6a30*/  @!P2 SEL R39, R36, R17, !P0 ;  /* 0x000000112427a207 */ /* 0x000fe40004000000 */
[----:B------:R-:W-:Y:S02]  /*6a40*/  ISETP.GE.AND P1, PT, R22, R15, PT ;  /* 0x0000000f1600720c */ /* 0x000fe40003f26270 */
[----:B------:R-:W-:-:S02]  /*6a50*/  @!P2 IADD3 R49, P0, PT, R49, R24, RZ ;  /* 0x000000183131a210 */ /* 0x000fc40007f1e0ff */
[C---:B------:R-:W-:Y:S02]  /*6a60*/  LOP3.LUT P5, RZ, R0.reuse, 0x4, RZ, 0xc0, !PT ;  /* 0x0000000400ff7812 */ /* 0x040fe400078ac0ff */
[----:B------:R-:W-:Y:S01]  /*6a70*/  LOP3.LUT R0, R0, 0xffffffbf, RZ, 0xc0, !PT ;  /* 0xffffffbf00007812 */ /* 0x000fe200078ec0ff */
[----:B------:R-:W-:Y:S01]  /*6a80*/  @!P2 IMAD.X R52, R52, 0x1, R39, P0 ;  /* 0x000000013434a824 */ /* 0x000fe200000e0627 */
[----:B------:R-:W-:-:S05]  /*6a90*/  P2R R63, PR, RZ, 0x20 ;  /* 0x00000020ff3f7803 */ /* 0x000fca0000000000 */
        /* <DEDUP_REMOVED lines=10> */
[----:B------:R-:W-:-:S13]  /*6b40*/  ISETP.GE.AND P0, PT, R24, R15, PT ;  /* 0x0000000f1800720c */ /* 0x000fda0003f06270 */
        /* <DEDUP_REMOVED lines=12> */
[----:B------:R-:W-:Y:S02]  /*6c10*/  @!P5 ISETP.GE.AND P6, PT, R26, R13, PT ;  /* 0x0000000d1a00d20c */ /* 0x000fe40003fc6270 */
        /* <DEDUP_REMOVED lines=26> */
[----:B------:R-:W-:Y:S02]  /*6dc0*/  ISETP.NE.AND P5, PT, R58, RZ, PT ;  /* 0x000000ff3a00720c */ /* 0x000fe40003fa5270 */
[----:B------:R-:W-:-:S11]  /*6dd0*/  P2R R58, PR, RZ, 0x10 ;  /* 0x00000010ff3a7803 */ /* 0x000fd60000000000 */
        /* <DEDUP_REMOVED lines=22> */
[----:B------:R1:W5:Y:S01]  /*6f40*/  @!P2 LDG.E R6, desc[UR6][R40.64] ;  /* 0x000000062806a981 */ /* 0x000362000c1e1900 */
        /* <DEDUP_REMOVED lines=12> */
[----:B------:R-:W-:-:S13]  /*7010*/  ISETP.GE.AND P3, PT, R54, R15, PT ;  /* 0x0000000f3600720c */ /* 0x000fda0003f66270 */
[C---:B------:R-:W-:Y:S01]  /*7020*/  @!P3 IMAD.IADD R39, R54.reuse, 0x1, -R13 ;  /* 0x000000013627b824 */ /* 0x040fe200078e0a0d */
[----:B------:R-:W-:Y:S02]  /*7030*/  @!P3 ISETP.GE.AND P6, PT, R54, R13, PT ;  /* 0x0000000d3600b20c */ /* 0x000fe40003fc6270 */
        /* <DEDUP_REMOVED lines=10> */
[----:B------:R-:W0:Y:S01]  /*70e0*/  @!P3 LDC.64 R38, c[0x0][0x3a0] ;  /* 0x0000e800ff26bb82 */ /* 0x000e220000000a00 */
[----:B-1----:R-:W-:-:S07]  /*70f0*/  VIADD R40, R8, 0xb00 ;  /* 0x00000b0008287836 */ /* 0x002fce0000000000 */
[----:B------:R-:W5:Y:S01]  /*7100*/  @!P4 LDG.E R5, desc[UR6][R42.64] ;  /* 0x000000062a05c981 */ /* 0x000f62000c1e1900 */
[----:B0-----:R-:W-:-:S04]  /*7110*/  @!P3 LEA R66, P6, R67, R38, 0x2 ;  /* 0x000000264342b211 */ /* 0x001fc800078c10ff */
[----:B------:R-:W-:Y:S01]  /*7120*/  @!P3 LEA.HI.X R67, R67, R39, R68, 0x2, P6 ;  /* 0x000000274343b211 */ /* 0x000fe200030f1444 */
        /* <DEDUP_REMOVED lines=11> */
[----:B------:R-:W-:Y:S02]  /*71e0*/  ISETP.GE.AND P2, PT, R40, R15, PT ;  /* 0x0000000f2800720c */ /* 0x000fe40003f46270 */
[----:B------:R-:W-:Y:S01]  /*71f0*/  LOP3.LUT R0, R0, 0xffffff7f, RZ, 0xc0, !PT ;  /* 0xffffff7f00007812 */ /* 0x000fe200078ec0ff */
[----:B------:R-:W-:Y:S02]  /*7200*/  @!P3 IMAD.X R72, R38, 0x1, R39, P6 ;  /* 0x000000012648b824 */ /* 0x000fe400030e0627 */
[----:B------:R-:W0:Y:S02]  /*7210*/  @!P3 LDC.64 R38, c[0x0][0x3a0] ;  /* 0x0000e800ff26bb82 */ /* 0x000e240000000a00 */
        /* <DEDUP_REMOVED lines=11> */
[----:B------:R-:W-:Y:S02]  /*72d0*/  @!P5 IADD3 R65, P3, PT, R65, R74, RZ ;  /* 0x0000004a4141d210 */ /* 0x000fe40007f7e0ff */
[----:B------:R-:W-:-:S05]  /*72e0*/  @!P5 SEL R39, R36, R17, !P6 ;  /* 0x000000112427d207 */ /* 0x000fca0007000000 */
[----:B------:R-:W-:Y:S01]  /*72f0*/  @!P5 IMAD.X R74, R38, 0x1, R39, P3 ;  /* 0x00000001264ad824 */ /* 0x000fe200018e0627 */
[----:B------:R-:W-:Y:S01]  /*7300*/  ISETP.NE.AND P3, PT, R64, RZ, PT ;  /* 0x000000ff4000720c */ /* 0x000fe20003f65270 */
[----:B------:R-:W0:Y:S02]  /*7310*/  @!P5 LDC.64 R38, c[0x0][0x3a0] ;  /* 0x0000e800ff26db82 */ /* 0x000e240000000a00 */
[----:B0-----:R-:W-:-:S04]  /*7320*/  @!P5 LEA R64, P6, R65, R38, 0x2 ;  /* 0x000000264140d211 */ /* 0x001fc800078c10ff */
[----:B------:R-:W-:Y:S01]  /*7330*/  @!P5 LEA.HI.X R65, R65, R39, R74, 0x2, P6 ;  /* 0x000000274141d211 */ /* 0x000fe200030f144a */
[C---:B------:R-:W-:Y:S01]  /*7340*/  @!P2 IMAD.IADD R39, R40.reuse, 0x1, -R13 ;  /* 0x000000012827a824 */ /* 0x040fe200078e0a0d */
[C---:B------:R-:W-:Y:S02]  /*7350*/  @!P2 ISETP.GE.AND P6, PT, R40.reuse, R13, PT ;  /* 0x0000000d2800a20c */ /* 0x040fe40003fc6270 */
[----:B------:R-:W-:Y:S02]  /*7360*/  ISETP.NE.AND P5, PT, R53, RZ, PT ;  /* 0x000000ff3500720c */ /* 0x000fe40003fa5270 */
[----:B------:R-:W-:Y:S02]  /*7370*/  @!P2 SHF.R.S32.HI R38, RZ, 0x1f, R39 ;  /* 0x0000001fff26a819 */ /* 0x000fe40000011427 */
[----:B------:R-:W-:Y:S02]  /*7380*/  @!P2 SEL R39, R40, R39, !P6 ;  /* 0x000000272827a207 */ /* 0x000fe40007000000 */
[----:B------:R-:W-:-:S02]  /*7390*/  @!P2 SEL R74, R37, R14, !P6 ;  /* 0x0000000e254aa207 */ /* 0x000fc40007000000 */
[----:B------:R-:W-:Y:S02]  /*73a0*/  @!P2 SEL R38, R38, RZ, P6 ;  /* 0x000000ff2626a207 */ /* 0x000fe40003000000 */
[----:B------:R-:W-:Y:S02]  /*73b0*/  @!P2 IADD3 R41, P4, PT, R39, R74, RZ ;  /* 0x0000004a2729a210 */ /* 0x000fe40007f9e0ff */
[----:B------:R-:W-:Y:S01]  /*73c0*/  @!P2 SEL R39, R36, R17, !P6 ;  /* 0x000000112427a207 */ /* 0x000fe20007000000 */
[----:B------:R0:W5:Y:S04]  /*73d0*/  @!P5 LDG.E R4, desc[UR6][R44.64] ;  /* 0x000000062c04d981 */ /* 0x000168000c1e1900 */
[----:B------:R-:W-:Y:S02]  /*73e0*/  @!P2 IMAD.X R74, R38, 0x1, R39, P4 ;  /* 0x00000001264aa824 */ /* 0x000fe400020e0627 */
[----:B------:R-:W1:Y:S01]  /*73f0*/  @!P2 LDC.64 R38, c[0x0][0x3a0] ;  /* 0x0000e800ff26ab82 */ /* 0x000e620000000a00 */
[----:B0-----:R-:W-:-:S02]  /*7400*/  LOP3.LUT R44, R8, 0xc00, RZ, 0xfc, !PT ;  /* 0x00000c00082c7812 */ /* 0x001fc400078efcff */
[----:B-1----:R-:W-:-:S04]  /*7410*/  @!P2 LEA R42, P6, R41, R38, 0x2 ;  /* 0x00000026292aa211 */ /* 0x002fc800078c10ff */
[----:B------:R-:W-:Y:S02]  /*7420*/  @!P2 LEA.HI.X R43, R41, R39, R74, 0x2, P6 ;  /* 0x00000027292ba211 */ /* 0x000fe400030f144a */
[----:B------:R-:W-:Y:S02]  /*7430*/  P2R R41, PR, RZ, 0x20 ;  /* 0x00000020ff297803 */ /* 0x000fe40000000000 */
[----:B------:R-:W-:Y:S02]  /*7440*/  ISETP.GE.AND P5, PT, R44, R15, PT ;  /* 0x0000000f2c00720c */ /* 0x000fe40003fa6270 */
[----:B------:R-:W-:Y:S02]  /*7450*/  LOP3.LUT R0, R0, 0xffffffdf, RZ, 0xc0, !PT ;  /* 0xffffffdf00007812 */ /* 0x000fe400078ec0ff */
[----:B------:R-:W-:-:S09]  /*7460*/  ISETP.NE.AND P4, PT, R58, RZ, PT ;  /* 0x000000ff3a00720c */ /* 0x000fd20003f85270 */
[C---:B------:R-:W-:Y:S01]  /*7470*/  @!P5 IMAD.IADD R39, R44.reuse, 0x1, -R13 ;  /* 0x000000012c27d824 */ /* 0x040fe200078e0a0d */
[----:B------:R-:W-:Y:S02]  /*7480*/  @!P5 ISETP.GE.AND P6, PT, R44, R13, PT ;  /* 0x0000000d2c00d20c */ /* 0x000fe40003fc6270 */
[----:B------:R-:W-:Y:S01]  /*7490*/  @P2 LOP3.LUT R0, R0, 0x20, RZ, 0xfc, !PT ;  /* 0x0000002000002812 */ /* 0x000fe200078efcff */
[----:B------:R0:W5:Y:S01]  /*74a0*/  @!P4 LDG.E R3, desc[UR6][R46.64] ;  /* 0x000000062e03c981 */ /* 0x000162000c1e1900 */
[----:B------:R-:W-:Y:S02]  /*74b0*/  @!P5 SHF.R.S32.HI R38, RZ, 0x1f, R39 ;  /* 0x0000001fff26d819 */ /* 0x000fe40000011427 */
[----:B------:R-:W-:Y:S02]  /*74c0*/  @!P5 SEL R53, R44, R39, !P6 ;  /* 0x000000272c35d207 */ /* 0x000fe40007000000 */
[----:B------:R-:W-:Y:S02]  /*74d0*/  @!P5 SEL R58, R37, R14, !P6 ;  /* 0x0000000e253ad207 */ /* 0x000fe40007000000 */
[----:B------:R-:W-:-:S02]  /*74e0*/  @!P5 SEL R38, R38, RZ, P6 ;  /* 0x000000ff2626d207 */ /* 0x000fc40003000000 */
[----:B------:R-:W-:Y:S02]  /*74f0*/  @!P5 IADD3 R53, P2, PT, R53, R58, RZ ;  /* 0x0000003a3535d210 */ /* 0x000fe40007f5e0ff */
[----:B------:R-:W-:-:S05]  /*7500*/  @!P5 SEL R39, R36, R17, !P6 ;  /* 0x000000112427d207 */ /* 0x000fca0007000000 */
[----:B------:R-:W-:Y:S02]  /*7510*/  @!P5 IMAD.X R74, R38, 0x1, R39, P2 ;  /* 0x00000001264ad824 */ /* 0x000fe400010e0627 */
[----:B------:R-:W1:Y:S01]  /*7520*/  @!P5 LDC.64 R38, c[0x0][0x3a0] ;  /* 0x0000e800ff26db82 */ /* 0x000e620000000a00 */
[----:B0-----:R-:W-:Y:S02]  /*7530*/  P2R R46, PR, RZ, 0x10 ;  /* 0x00000010ff2e7803 */ /* 0x001fe40000000000 */
[----:B-1----:R-:W-:Y:S01]  /*7540*/  @!P5 LEA R58, P6, R53, R38, 0x2 ;  /* 0x00000026353ad211 */ /* 0x002fe200078c10ff */
[----:B------:R-:W-:Y:S02]  /*7550*/  @!P3 IMAD.MOV.U32 R38, RZ, RZ, R50 ;  /* 0x000000ffff26b224 */ /* 0x000fe400078e0032 */
[----:B------:R-:W-:-:S05]  /*7560*/  VIADD R50, R8, 0xd00 ;  /* 0x00000d0008327836 */ /* 0x000fca0000000000 */
[----:B------:R-:W-:Y:S02]  /*7570*/  ISETP.GE.AND P4, PT, R50, R15, PT ;  /* 0x0000000f3200720c */ /* 0x000fe40003f86270 */
        /* <DEDUP_REMOVED lines=20> */
[----:B------:R-:W-:Y:S02]  /*76c0*/  ISETP.GE.AND P5, PT, R74, R15, PT ;  /* 0x0000000f4a00720c */ /* 0x000fe40003fa6270 */
        /* <DEDUP_REMOVED lines=12> */
[C---:B------:R-:W-:Y:S01]  /*7790*/  LOP3.LUT P3, RZ, R0.reuse, 0x80, RZ, 0xc0, !PT ;  /* 0x0000008000ff7812 */ /* 0x040fe2000786c0ff */
[----:B------:R-:W0:Y:S03]  /*77a0*/  @!P5 LDC.64 R36, c[0x0][0x3a0] ;  /* 0x0000e800ff24db82 */ /* 0x000e260000000a00 */
[----:B------:R-:W-:Y:S02]  /*77b0*/  P2R R55, PR, RZ, 0x8 ;  /* 0x00000008ff377803 */ /* 0x000fe40000000000 */
[----:B------:R-:W-:Y:S02]  /*77c0*/  LOP3.LUT P3, RZ, R0, 0x100, RZ, 0xc0, !PT ;  /* 0x0000010000ff7812 */ /* 0x000fe4000786c0ff */
[----:B------:R-:W-:-:S02]  /*77d0*/  ISETP.NE.AND P2, PT, R63, RZ, PT ;  /* 0x000000ff3f00720c */ /* 0x000fc40003f45270 */
[----:B------:R-:W-:Y:S02]  /*77e0*/  P2R R63, PR, RZ, 0x8 ;  /* 0x00000008ff3f7803 */ /* 0x000fe40000000000 */
[----:B------:R-:W-:-:S04]  /*77f0*/  LOP3.LUT P3, RZ, R0, 0x200, RZ, 0xc0, !PT ;  /* 0x0000020000ff7812 */ /* 0x000fc8000786c0ff */
[----:B------:R-:W-:Y:S02]  /*7800*/  P2R R69, PR, RZ, 0x8 ;  /* 0x00000008ff457803 */ /* 0x000fe40000000000 */
[----:B------:R-:W-:Y:S01]  /*7810*/  LOP3.LUT P3, RZ, R0, 0x400, RZ, 0xc0, !PT ;  /* 0x0000040000ff7812 */ /* 0x000fe2000786c0ff */
[----:B------:R-:W-:Y:S02]  /*7820*/  @!P5 IMAD.X R76, R76, 0x1, R77, P6 ;  /* 0x000000014c4cd824 */ /* 0x000fe400030e064d */
[----:B------:R-:W5:Y:S01]  /*7830*/  @!P2 LDG.E R19, desc[UR6][R48.64] ;  /* 0x000000063013a981 */ /* 0x000f62000c1e1900 */
[----:B------:R-:W-:Y:S02]  /*7840*/  P2R R73, PR, RZ, 0x8 ;  /* 0x00000008ff497803 */ /* 0x000fe40000000000 */
[C---:B------:R-:W-:Y:S02]  /*7850*/  LOP3.LUT P3, RZ, R0.reuse, 0x40, RZ, 0xc0, !PT ;  /* 0x0000004000ff7812 */ /* 0x040fe4000786c0ff */
[----:B------:R-:W-:-:S02]  /*7860*/  LOP3.LUT R0, R0, 0xfffffffe, RZ, 0xc0, !PT ;  /* 0xfffffffe00007812 */ /* 0x000fc400078ec0ff */
[C---:B0-----:R-:W-:Y:S02]  /*7870*/  @!P5 LEA R74, P6, R75.reuse, R36, 0x2 ;  /* 0x000000244b4ad211 */ /* 0x041fe400078c10ff */
[----:B------:R-:W-:Y:S02]  /*7880*/  @P5 LOP3.LUT R0, R0, 0x1, RZ, 0xfc, !PT ;  /* 0x0000000100005812 */ /* 0x000fe400078efcff */
[----:B------:R-:W-:Y:S02]  /*7890*/  @!P5 LEA.HI.X R75, R75, R37, R76, 0x2, P6 ;  /* 0x000000254b4bd211 */ /* 0x000fe400030f144c */
[----:B------:R-:W-:Y:S01]  /*78a0*/  LOP3.LUT P6, RZ, R0, 0x10, RZ, 0xc0, !PT ;  /* 0x0000001000ff7812 */ /* 0x000fe200078cc0ff */
[----:B------:R-:W-:Y:S02]  /*78b0*/  @!P1 IMAD.MOV.U32 R37, RZ, RZ, R57 ;  /* 0x000000ffff259224 */ /* 0x000fe400078e0039 */
[----:B------:R-:W-:Y:S01]  /*78c0*/  @!P0 IMAD.MOV.U32 R57, RZ, RZ, R59 ;  /* 0x000000ffff398224 */ /* 0x000fe200078e003b */
[----:B------:R-:W5:Y:S04]  /*78d0*/  @!P5 LDG.E R35, desc[UR6][R74.64] ;  /* 0x000000064a23d981 */ /* 0x000f68000c1e1900 */
[----:B------:R-:W5:Y:S05]  /*78e0*/  @!P0 LDG.E R23, desc[UR6][R56.64] ;  /* 0x0000000638178981 */ /* 0x000f6a000c1e1900 */
[----:B------:R-:W-:-:S05]  /*78f0*/  @!P6 IMAD.MOV.U32 R59, RZ, RZ, R45 ;  /* 0x000000ffff3be224 */ /* 0x000fca00078e002d */
[----:B------:R-:W5:Y:S01]  /*7900*/  @!P6 LDG.E R33, desc[UR6][R58.64] ;  /* 0x000000063a21e981 */ /* 0x000f62000c1e1900 */
[----:B------:R-:W-:-:S05]  /*7910*/  @!P1 IMAD.MOV.U32 R36, RZ, RZ, R52 ;  /* 0x000000ffff249224 */ /* 0x000fca00078e0034 */
[----:B------:R0:W5:Y:S02]  /*7920*/  @!P1 LDG.E R21, desc[UR6][R36.64] ;  /* 0x0000000624159981 */ /* 0x000164000c1e1900 */
[----:B0-----:R-:W-:Y:S02]  /*7930*/  @!P3 IMAD.MOV.U32 R36, RZ, RZ, R62 ;  /* 0x000000ffff24b224 */ /* 0x001fe400078e003e */
        /* <DEDUP_REMOVED lines=14> */
[----:B------:R0:W5:Y:S01]  /*7a20*/  @!P3 LDG.E R32, desc[UR6][R42.64] ;  /* 0x000000062a20b981 */ /* 0x000162000c1e1900 */
[----:B------:R-:W-:-:S13]  /*7a30*/  ISETP.NE.AND P3, PT, R47, RZ, PT ;  /* 0x000000ff2f00720c */ /* 0x000fda0003f65270 */
.L_x_326:
[----:B------:R-:W-:Y:S05]  /*7a40*/  BSYNC.RECONVERGENT B0 ;  /* 0x0000000000007941 */ /* 0x000fea0003800200 */
.L_x_292:
[----:B------:R-:W1:Y:S01]  /*7a50*/  S2UR UR5, SR_CgaCtaId ;  /* 0x00000000000579c3 */ /* 0x000e620000008800 */
[----:B------:R-:W-:Y:S01]  /*7a60*/  UMOV UR4, 0x400 ;  /* 0x0000040000047882 */ /* 0x000fe20000000000 */
[----:B------:R-:W-:Y:S01]  /*7a70*/  BSSY.RECONVERGENT B0, `(.L_x_327) ;  /* 0x00001a8000007945 */ /* 0x000fe20003800200 */
[C---:B0-----:R-:W-:Y:S01]  /*7a80*/  VIADD R42, R8.reuse, 0xe00 ;  /* 0x00000e00082a7836 */ /* 0x041fe20000000000 */
[C---:B-1234-:R-:W-:Y:S01]  /*7a90*/  LOP3.LUT R36, R8.reuse, 0x1000, RZ, 0xfc, !PT ;  /* 0x0000100008247812 */ /* 0x05efe200078efcff */
[----:B------:R-:W-:Y:S01]  /*7aa0*/  VIADD R38, R8, 0xf00 ;  /* 0x00000f0008267836 */ /* 0x000fe20000000000 */
[----:B------:R-:W-:-:S06]  /*7ab0*/  ULEA UR4, UR5, UR4, 0x18 ;  /* 0x0000000405047291 */ /* 0x000fcc000f8ec0ff */
        /* <DEDUP_REMOVED lines=20> */
[----:B0-----:R-:W-:Y:S01]  /*7c00*/  P2R R2, PR, RZ, 0x1 ;  /* 0x00000001ff027803 */ /* 0x001fe20000000000 */
[----:B------:R-:W-:Y:S01]  /*7c10*/  BSSY.RECONVERGENT B1, `(.L_x_329) ;  /* 0x000000f000017945 */ /* 0x000fe20003800200 */
[----:B------:R-:W-:-:S04]  /*7c20*/  IADD3 R9, P0, P6, R8, R10, R9 ;  /* 0x0000000a08097210 */ /* 0x000fc80007e1e009 */
[----:B------:R-:W-:Y:S02]  /*7c30*/  IADD3.X R4, PT, PT, RZ, RZ, RZ, P0, P6 ;  /* 0x000000ffff047210 */ /* 0x000fe400007ec4ff */
[----:B------:R-:W-:Y:S02]  /*7c40*/  ISETP.NE.AND P0, PT, R2, RZ, PT ;  /* 0x000000ff0200720c */ /* 0x000fe40003f05270 */
[----:B-1----:R-:W-:-:S04]  /*7c50*/  LEA R2, P6, R9, UR8, 0x2 ;  /* 0x0000000809027c11 */ /* 0x002fc8000f8c10ff */
[----:B------:R-:W-:Y:S01]  /*7c60*/  LEA.HI.X R3, R9, UR9, R4, 0x2, P6 ;  /* 0x0000000909037c11 */ /* 0x000fe2000b0f1404 */
[----:B------:R-:W-:-:S05]  /*7c70*/  IMAD.IADD R4, R8, 0x1, -R13 ;  /* 0x0000000108047824 */ /* 0x000fca00078e0a0d */
[----:B------:R-:W-:-:S04]  /*7c80*/  IADD3 R14, P6, PT, R4, R14, RZ ;  /* 0x0000000e040e7210 */ /* 0x000fc80007fde0ff */
[----:B------:R-:W-:Y:S02]  /*7c90*/  LEA.HI.X.SX32 R17, R4, R17, 0x1, P6 ;  /* 0x0000001104117211 */ /* 0x000fe400030f0eff */
[----:B------:R-:W-:-:S04]  /*7ca0*/  LEA R4, P6, R14, UR8, 0x2 ;  /* 0x000000080e047c11 */ /* 0x000fc8000f8c10ff */
[----:B------:R-:W-:Y:S01]  /*7cb0*/  LEA.HI.X R5, R14, UR9, R17, 0x2, P6 ;  /* 0x000000090e057c11 */ /* 0x000fe2000b0f1411 */
[----:B------:R-:W-:Y:S08]  /*7cc0*/  @P5 BRA `(.L_x_330) ;  /* 0x00000000000c5947 */ /* 0x000ff00003800000 */
[----:B------:R-:W-:-:S13]  /*7cd0*/  ISETP.GE.AND P5, PT, R8, R13, PT ;  /* 0x0000000d0800720c */ /* 0x000fda0003fa6270 */
[----:B------:R0:W5:Y:S04]  /*7ce0*/  @!P5 LDG.E R6, desc[UR6][R2.64] ;  /* 0x000000060206d981 */ /* 0x000168000c1e1900 */
[----:B------:R0:W5:Y:S02]  /*7cf0*/  @P5 LDG.E R6, desc[UR6][R4.64] ;  /* 0x0000000604065981 */ /* 0x000164000c1e1900 */
.L_x_330:
[----:B------:R-:W-:Y:S05]  /*7d00*/  BSYNC.RECONVERGENT B1 ;  /* 0x0000000000017941 */ /* 0x000fea0003800200 */
.L_x_329:
[----:B------:R-:W-:Y:S04]  /*7d10*/  BSSY.RECONVERGENT B1, `(.L_x_331) ;  /* 0x0000005000017945 */ /* 0x000fe80003800200 */
[----:B------:R-:W-:Y:S05]  /*7d20*/  @P4 BRA `(.L_x_332) ;  /* 0x00000000000c4947 */ /* 0x000fea0003800000 */
[----:B------:R-:W-:-:S13]  /*7d30*/  ISETP.GE.AND P4, PT, R16, R13, PT ;  /* 0x0000000d1000720c */ /* 0x000fda0003f86270 */
[----:B------:R1:W5:Y:S04]  /*7d40*/  @P4 LDG.E R9, desc[UR6][R4.64+0x400] ;  /* 0x0004000604094981 */ /* 0x000368000c1e1900 */
[----:B------:R1:W5:Y:S02]  /*7d50*/  @!P4 LDG.E R9, desc[UR6][R2.64+0x400] ;  /* 0x000400060209c981 */ /* 0x000364000c1e1900 */
.L_x_332:
[----:B------:R-:W-:Y:S05]  /*7d60*/  BSYNC.RECONVERGENT B1 ;  /* 0x0000000000017941 */ /* 0x000fea0003800200 */
.L_x_331:
[----:B------:R-:W-:Y:S04]  /*7d70*/  BSSY.RECONVERGENT B1, `(.L_x_333) ;  /* 0x0000005000017945 */ /* 0x000fe80003800200 */
[----:B------:R-:W-:Y:S05]  /*7d80*/  @P3 BRA `(.L_x_334) ;  /* 0x00000000000c3947 */ /* 0x000fea0003800000 */
[----:B------:R-:W-:-:S13]  /*7d90*/  ISETP.GE.AND P3, PT, R18, R13, PT ;  /* 0x0000000d1200720c */ /* 0x000fda0003f66270 */
[----:B------:R2:W5:Y:S04]  /*7da0*/  @P3 LDG.E R10, desc[UR6][R4.64+0x800] ;  /* 0x00080006040a3981 */ /* 0x000568000c1e1900 */
[----:B------:R2:W5:Y:S02]  /*7db0*/  @!P3 LDG.E R10, desc[UR6][R2.64+0x800] ;  /* 0x00080006020ab981 */ /* 0x000564000c1e1900 */
.L_x_334:
[----:B------:R-:W-:Y:S05]  /*7dc0*/  BSYNC.RECONVERGENT B1 ;  /* 0x0000000000017941 */ /* 0x000fea0003800200 */
.L_x_333:
[----:B------:R-:W-:Y:S04]  /*7dd0*/  BSSY.RECONVERGENT B1, `(.L_x_335) ;  /* 0x0000005000017945 */ /* 0x000fe80003800200 */
[----:B------:R-:W-:Y:S05]  /*7de0*/  @P2 BRA `(.L_x_336) ;  /* 0x00000000000c2947 */ /* 0x000fea0003800000 */
[----:B------:R-:W-:-:S13]  /*7df0*/  ISETP.GE.AND P2, PT, R20, R13, PT ;  /* 0x0000000d1400720c */ /* 0x000fda0003f46270 */
[----:B------:R3:W5:Y:S04]  /*7e00*/  @P2 LDG.E R16, desc[UR6][R4.64+0xc00] ;  /* 0x000c000604102981 */ /* 0x000768000c1e1900 */
[----:B------:R3:W5:Y:S02]  /*7e10*/  @!P2 LDG.E R16, desc[UR6][R2.64+0xc00] ;  /* 0x000c00060210a981 */ /* 0x000764000c1e1900 */
.L_x_336:
[----:B------:R-:W-:Y:S05]  /*7e20*/  BSYNC.RECONVERGENT B1 ;  /* 0x0000000000017941 */ /* 0x000fea0003800200 */
.L_x_335:
[----:B------:R-:W-:Y:S04]  /*7e30*/  BSSY.RECONVERGENT B1, `(.L_x_337) ;  /* 0x0000005000017945 */ /* 0x000fe80003800200 */
[----:B------:R-:W-:Y:S05]  /*7e40*/  @P1 BRA `(.L_x_338) ;  /* 0x00000000000c1947 */ /* 0x000fea0003800000 */
[----:B------:R-:W-:-:S13]  /*7e50*/  ISETP.GE.AND P1, PT, R22, R13, PT ;  /* 0x0000000d1600720c */ /* 0x000fda0003f26270 */
[----:B------:R4:W5:Y:S04]  /*7e60*/  @P1 LDG.E R18, desc[UR6][R4.64+0x1000] ;  /* 0x0010000604121981 */ /* 0x000968000c1e1900 */
[----:B------:R4:W5:Y:S02]  /*7e70*/  @!P1 LDG.E R18, desc[UR6][R2.64+0x1000] ;  /* 0x0010000602129981 */ /* 0x000964000c1e1900 */
.L_x_338:
[----:B------:R-:W-:Y:S05]  /*7e80*/  BSYNC.RECONVERGENT B1 ;  /* 0x0000000000017941 */ /* 0x000fea0003800200 */
.L_x_337:
[----:B------:R-:W-:Y:S04]  /*7e90*/  BSSY.RECONVERGENT B1, `(.L_x_339) ;  /* 0x0000005000017945 */ /* 0x000fe80003800200 */
[----:B------:R-:W-:Y:S05]  /*7ea0*/  @P0 BRA `(.L_x_340) ;  /* 0x00000000000c0947 */ /* 0x000fea0003800000 */
[----:B------:R-:W-:-:S13]  /*7eb0*/  ISETP.GE.AND P0, PT, R24, R13, PT ;  /* 0x0000000d1800720c */ /* 0x000fda0003f06270 */
[----:B------:R0:W5:Y:S04]  /*7ec0*/  @P0 LDG.E R20, desc[UR6][R4.64+0x1400] ;  /* 0x0014000604140981 */ /* 0x000168000c1e1900 */
[----:B------:R0:W5:Y:S02]  /*7ed0*/  @!P0 LDG.E R20, desc[UR6][R2.64+0x1400] ;  /* 0x0014000602148981 */ /* 0x000164000c1e1900 */
.L_x_340:
[----:B------:R-:W-:Y:S05]  /*7ee0*/  BSYNC.RECONVERGENT B1 ;  /* 0x0000000000017941 */ /* 0x000fea0003800200 */
.L_x_339:
[----:B------:R-:W-:Y:S01]  /*7ef0*/  LOP3.LUT P0, RZ, R0, 0x40, RZ, 0xc0, !PT ;  /* 0x0000004000ff7812 */ /* 0x000fe2000780c0ff */
[----:B------:R-:W-:-:S12]  /*7f00*/  BSSY.RECONVERGENT B1, `(.L_x_341) ;  /* 0x0000005000017945 */ /* 0x000fd80003800200 */
[----:B------:R-:W-:Y:S05]  /*7f10*/  @P0 BRA `(.L_x_342) ;  /* 0x00000000000c0947 */ /* 0x000fea0003800000 */
[----:B------:R-:W-:-:S13]  /*7f20*/  ISETP.GE.AND P0, PT, R26, R13, PT ;  /* 0x0000000d1a00720c */ /* 0x000fda0003f06270 */
[----:B------:R0:W5:Y:S04]  /*7f30*/  @P0 LDG.E R19, desc[UR6][R4.64+0x1800] ;  /* 0x0018000604130981 */ /* 0x000168000c1e1900 */
[----:B------:R0:W5:Y:S02]  /*7f40*/  @!P0 LDG.E R19, desc[UR6][R2.64+0x1800] ;  /* 0x0018000602138981 */ /* 0x000164000c1e1900 */
.L_x_342:
[----:B------:R-:W-:Y:S05]  /*7f50*/  BSYNC.RECONVERGENT B1 ;  /* 0x0000000000017941 */ /* 0x000fea0003800200 */
.L_x_341:
[----:B------:R-:W-:Y:S01]  /*7f60*/  LOP3.LUT P0, RZ, R0, 0x400, RZ, 0xc0, !PT ;  /* 0x0000040000ff7812 */ /* 0x000fe2000780c0ff */
[----:B------:R-:W-:-:S12]  /*7f70*/  BSSY.RECONVERGENT B1, `(.L_x_343) ;  /* 0x0000005000017945 */ /* 0x000fd80003800200 */
[----:B------:R-:W-:Y:S05]  /*7f80*/  @P0 BRA `(.L_x_344) ;  /* 0x00000000000c0947 */ /* 0x000fea0003800000 */
[----:B------:R-:W-:-:S13]  /*7f90*/  ISETP.GE.AND P0, PT, R28, R13, PT ;  /* 0x0000000d1c00720c */ /* 0x000fda0003f06270 */
[----:B------:R0:W5:Y:S04]  /*7fa0*/  @P0 LDG.E R21, desc[UR6][R4.64+0x1c00] ;  /* 0x001c000604150981 */ /* 0x000168000c1e1900 */
[----:B------:R0:W5:Y:S02]  /*7fb0*/  @!P0 LDG.E R21, desc[UR6][R2.64+0x1c00] ;  /* 0x001c000602158981 */ /* 0x000164000c1e1900 */
.L_x_344:
[----:B------:R-:W-:Y:S05]  /*7fc0*/  BSYNC.RECONVERGENT B1 ;  /* 0x0000000000017941 */ /* 0x000fea0003800200 */
.L_x_343:
[----:B------:R-:W-:Y:S01]  /*7fd0*/  LOP3.LUT P0, RZ, R0, 0x200, RZ, 0xc0, !PT ;  /* 0x0000020000ff7812 */ /* 0x000fe2000780c0ff */
[----:B------:R-:W-:-:S12]  /*7fe0*/  BSSY.RECONVERGENT B1, `(.L_x_345) ;  /* 0x0000005000017945 */ /* 0x000fd80003800200 */
[----:B------:R-:W-:Y:S05]  /*7ff0*/  @P0 BRA `(.L_x_346) ;  /* 0x00000000000c0947 */ /* 0x000fea0003800000 */
[----:B------:R-:W-:-:S13]  /*8000*/  ISETP.GE.AND P0, PT, R54, R13, PT ;  /* 0x0000000d3600720c */ /* 0x000fda0003f06270 */
[----:B------:R0:W5:Y:S04]  /*8010*/  @P0 LDG.E R22, desc[UR6][R4.64+0x2000] ;  /* 0x0020000604160981 */ /* 0x000168000c1e1900 */
[----:B------:R0:W5:Y:S02]  /*8020*/  @!P0 LDG.E R22, desc[UR6][R2.64+0x2000] ;  /* 0x0020000602168981 */ /* 0x000164000c1e1900 */
.L_x_346:
[----:B------:R-:W-:Y:S05]  /*8030*/  BSYNC.RECONVERGENT B1 ;  /* 0x0000000000017941 */ /* 0x000fea0003800200 */
.L_x_345:
[----:B------:R-:W-:Y:S01]  /*8040*/  LOP3.LUT P0, RZ, R0, 0x100, RZ, 0xc0, !PT ;  /* 0x0000010000ff7812 */ /* 0x000fe2000780c0ff */
[----:B------:R-:W-:-:S12]  /*8050*/  BSSY.RECONVERGENT B1, `(.L_x_347) ;  /* 0x0000005000017945 */ /* 0x000fd80003800200 */
[----:B------:R-:W-:Y:S05]  /*8060*/  @P0 BRA `(.L_x_348) ;  /* 0x00000000000c0947 */ /* 0x000fea0003800000 */
[----:B------:R-:W-:-:S13]  /*8070*/  ISETP.GE.AND P0, PT, R68, R13, PT ;  /* 0x0000000d4400720c */ /* 0x000fda0003f06270 */
[----:B------:R0:W5:Y:S04]  /*8080*/  @P0 LDG.E R23, desc[UR6][R4.64+0x2400] ;  /* 0x0024000604170981 */ /* 0x000168000c1e1900 */
[----:B------:R0:W5:Y:S02]  /*8090*/  @!P0 LDG.E R23, desc[UR6][R2.64+0x2400] ;  /* 0x0024000602178981 */ /* 0x000164000c1e1900 */
.L_x_348:
[----:B------:R-:W-:Y:S05]  /*80a0*/  BSYNC.RECONVERGENT B1 ;  /* 0x0000000000017941 */ /* 0x000fea0003800200 */
.L_x_347:
[----:B------:R-:W-:Y:S01]  /*80b0*/  LOP3.LUT P0, RZ, R0, 0x80, RZ, 0xc0, !PT ;  /* 0x0000008000ff7812 */ /* 0x000fe2000780c0ff */
[----:B------:R-:W-:-:S12]  /*80c0*/  BSSY.RECONVERGENT B1, `(.L_x_349) ;  /* 0x0000005000017945 */ /* 0x000fd80003800200 */
[----:B------:R-:W-:Y:S05]  /*80d0*/  @P0 BRA `(.L_x_350) ;  /* 0x00000000000c0947 */ /* 0x000fea0003800000 */
[----:B------:R-:W-:-:S13]  /*80e0*/  ISETP.GE.AND P0, PT, R72, R13, PT ;  /* 0x0000000d4800720c */ /* 0x000fda0003f06270 */
[----:B------:R0:W5:Y:S04]  /*80f0*/  @P0 LDG.E R24, desc[UR6][R4.64+0x2800] ;  /* 0x0028000604180981 */ /* 0x000168000c1e1900 */
[----:B------:R0:W5:Y:S02]  /*8100*/  @!P0 LDG.E R24, desc[UR6][R2.64+0x2800] ;  /* 0x0028000602188981 */ /* 0x000164000c1e1900 */
.L_x_350:
[----:B------:R-:W-:Y:S05]  /*8110*/  BSYNC.RECONVERGENT B1 ;  /* 0x0000000000017941 */ /* 0x000fea0003800200 */
.L_x_349:
[----:B------:R-:W-:Y:S01]  /*8120*/  LOP3.LUT P0, RZ, R0, 0x20, RZ, 0xc0, !PT ;  /* 0x0000002000ff7812 */ /* 0x000fe2000780c0ff */
[----:B------:R-:W-:-:S12]  /*8130*/  BSSY.RECONVERGENT B1, `(.L_x_351) ;  /* 0x0000005000017945 */ /* 0x000fd80003800200 */
[----:B------:R-:W-:Y:S05]  /*8140*/  @P0 BRA `(.L_x_352) ;  /* 0x00000000000c0947 */ /* 0x000fea0003800000 */
[----:B------:R-:W-:-:S13]  /*8150*/  ISETP.GE.AND P0, PT, R40, R13, PT ;  /* 0x0000000d2800720c */ /* 0x000fda0003f06270 */
[----:B------:R0:W5:Y:S04]  /*8160*/  @P0 LDG.E R25, desc[UR6][R4.64+0x2c00] ;  /* 0x002c000604190981 */ /* 0x000168000c1e1900 */
[----:B------:R0:W5:Y:S02]  /*8170*/  @!P0 LDG.E R25, desc[UR6][R2.64+0x2c00] ;  /* 0x002c000602198981 */ /* 0x000164000c1e1900 */
.L_x_352:
[----:B------:R-:W-:Y:S05]  /*8180*/  BSYNC.RECONVERGENT B1 ;  /* 0x0000000000017941 */ /* 0x000fea0003800200 */
.L_x_351:
[----:B------:R-:W-:Y:S01]  /*8190*/  LOP3.LUT P0, RZ, R0, 0x10, RZ, 0xc0, !PT ;  /* 0x0000001000ff7812 */ /* 0x000fe2000780c0ff */
[----:B------:R-:W-:-:S12]  /*81a0*/  BSSY.RECONVERGENT B1, `(.L_x_353) ;  /* 0x0000005000017945 */ /* 0x000fd80003800200 */
[----:B------:R-:W-:Y:S05]  /*81b0*/  @P0 BRA `(.L_x_354) ;  /* 0x00000000000c0947 */ /* 0x000fea0003800000 */
[----:B------:R-:W-:-:S13]  /*81c0*/  ISETP.GE.AND P0, PT, R44, R13, PT ;  /* 0x0000000d2c00720c */ /* 0x000fda0003f06270 */
[----:B------:R0:W5:Y:S04]  /*81d0*/  @P0 LDG.E R26, desc[UR6][R4.64+0x3000] ;  /* 0x00300006041a0981 */ /* 0x000168000c1e1900 */
[----:B------:R0:W5:Y:S02]  /*81e0*/  @!P0 LDG.E R26, desc[UR6][R2.64+0x3000] ;  /* 0x00300006021a8981 */ /* 0x000164000c1e1900 */
.L_x_354:
[----:B------:R-:W-:Y:S05]  /*81f0*/  BSYNC.RECONVERGENT B1 ;  /* 0x0000000000017941 */ /* 0x000fea0003800200 */
.L_x_353:
[----:B------:R-:W-:Y:S01]  /*8200*/  LOP3.LUT P0, RZ, R0, 0x8, RZ, 0xc0, !PT ;  /* 0x0000000800ff7812 */ /* 0x000fe2000780c0ff */
[----:B------:R-:W-:-:S12]  /*8210*/  BSSY.RECONVERGENT B1, `(.L_x_355) ;  /* 0x0000005000017945 */ /* 0x000fd80003800200 */
[----:B------:R-:W-:Y:S05]  /*8220*/  @P0 BRA `(.L_x_356) ;  /* 0x00000000000c0947 */ /* 0x000fea0003800000 */
[----:B------:R-:W-:-:S13]  /*8230*/  ISETP.GE.AND P0, PT, R50, R13, PT ;  /* 0x0000000d3200720c */ /* 0x000fda0003f06270 */
[----:B------:R0:W5:Y:S04]  /*8240*/  @P0 LDG.E R14, desc[UR6][R4.64+0x3400] ;  /* 0x00340006040e0981 */ /* 0x000168000c1e1900 */
[----:B------:R0:W5:Y:S02]  /*8250*/  @!P0 LDG.E R14, desc[UR6][R2.64+0x3400] ;  /* 0x00340006020e8981 */ /* 0x000164000c1e1900 */
.L_x_356:
[----:B------:R-:W-:Y:S05]  /*8260*/  BSYNC.RECONVERGENT B1 ;  /* 0x0000000000017941 */ /* 0x000fea0003800200 */
.L_x_355:
[----:B------:R-:W-:Y:S01]  /*8270*/  LOP3.LUT P0, RZ, R0, 0x4, RZ, 0xc0, !PT ;  /* 0x0000000400ff7812 */ /* 0x000fe2000780c0ff */
[----:B------:R-:W-:-:S12]  /*8280*/  BSSY.RECONVERGENT B1, `(.L_x_357) ;  /* 0x0000005000017945 */ /* 0x000fd80003800200 */
[----:B------:R-:W-:Y:S05]  /*8290*/  @P0 BRA `(.L_x_358) ;  /* 0x00000000000c0947 */ /* 0x000fea0003800000 */
[----:B------:R-:W-:-:S13]  /*82a0*/  ISETP.GE.AND P0, PT, R42, R13, PT ;  /* 0x0000000d2a00720c */ /* 0x000fda0003f06270 */
[----:B------:R0:W5:Y:S04]  /*82b0*/  @P0 LDG.E R17, desc[UR6][R4.64+0x3800] ;  /* 0x0038000604110981 */ /* 0x000168000c1e1900 */
[----:B------:R0:W5:Y:S02]  /*82c0*/  @!P0 LDG.E R17, desc[UR6][R2.64+0x3800] ;  /* 0x0038000602118981 */ /* 0x000164000c1e1900 */
.L_x_358:
[----:B------:R-:W-:Y:S05]  /*82d0*/  BSYNC.RECONVERGENT B1 ;  /* 0x0000000000017941 */ /* 0x000fea0003800200 */
.L_x_357:
[----:B------:R-:W-:Y:S01]  /*82e0*/  LOP3.LUT P0, RZ, R0, 0x2, RZ, 0xc0, !PT ;  /* 0x0000000200ff7812 */ /* 0x000fe2000780c0ff */
[----:B------:R-:W-:-:S12]  /*82f0*/  BSSY.RECONVERGENT B1, `(.L_x_359) ;  /* 0x0000005000017945 */ /* 0x000fd80003800200 */
[----:B------:R-:W-:Y:S05]  /*8300*/  @P0 BRA `(.L_x_360) ;  /* 0x00000000000c0947 */ /* 0x000fea0003800000 */
[----:B------:R-:W-:-:S13]  /*8310*/  ISETP.GE.AND P0, PT, R38, R13, PT ;  /* 0x0000000d2600720c */ /* 0x000fda0003f06270 */
[----:B------:R0:W5:Y:S04]  /*8320*/  @P0 LDG.E R27, desc[UR6][R4.64+0x3c00] ;  /* 0x003c0006041b0981 */ /* 0x000168000c1e1900 */
[----:B------:R0:W5:Y:S02]  /*8330*/  @!P0 LDG.E R27, desc[UR6][R2.64+0x3c00] ;  /* 0x003c0006021b8981 */ /* 0x000164000c1e1900 */
.L_x_360:
[----:B------:R-:W-:Y:S05]  /*8340*/  BSYNC.RECONVERGENT B1 ;  /* 0x0000000000017941 */ /* 0x000fea0003800200 */
.L_x_359:
[----:B------:R-:W-:-:S13]  /*8350*/  LOP3.LUT P0, RZ, R0, 0x1, RZ, 0xc0, !PT ;  /* 0x0000000100ff7812 */ /* 0x000fda000780c0ff */
[----:B------:R-:W-:Y:S05]  /*8360*/  @P0 BRA `(.L_x_361) ;  /* 0x0000001000600947 */ /* 0x000fea0003800000 */
[----:B------:R-:W-:-:S13]  /*8370*/  ISETP.GE.AND P0, PT, R36, R13, PT ;  /* 0x0000000d2400720c */ /* 0x000fda0003f06270 */
[----:B------:R0:W5:Y:S04]  /*8380*/  @P0 LDG.E R28, desc[UR6][R4.64+0x4000] ;  /* 0x00400006041c0981 */ /* 0x000168000c1e1900 */
[----:B------:R0:W5:Y:S01]  /*8390*/  @!P0 LDG.E R28, desc[UR6][R2.64+0x4000] ;  /* 0x00400006021c8981 */ /* 0x000162000c1e1900 */
[----:B------:R-:W-:Y:S05]  /*83a0*/  BRA `(.L_x_361) ;  /* 0x0000001000507947 */ /* 0x000fea0003800000 */
.L_x_328:
[----:B0-----:R-:W-:Y:S01]  /*83b0*/  IADD3 R3, P6, PT, R9, R10, RZ ;  /* 0x0000000a09037210 */ /* 0x001fe20007fde0ff */
[C---:B------:R-:W-:Y:S01]  /*83c0*/  @!P4 IMAD.IADD R5, R16.reuse, 0x1, -R13 ;  /* 0x000000011005c824 */ /* 0x040fe200078e0a0d */
[----:B------:R-:W-:Y:S02]  /*83d0*/  P2R R51, PR, RZ, 0x20 ;  /* 0x00000020ff337803 */ /* 0x000fe40000000000 */
[----:B------:R-:W-:Y:S01]  /*83e0*/  P2R R37, PR, RZ, 0x10 ;  /* 0x00000010ff257803 */ /* 0x000fe20000000000 */
[----:B------:R-:W-:Y:S01]  /*83f0*/  IMAD.X R2, RZ, RZ, RZ, P6 ;  /* 0x000000ffff027224 */ /* 0x000fe200030e06ff */
        /* <DEDUP_REMOVED lines=18> */
[C---:B------:R-:W-:Y:S01]  /*8520*/  @!P3 ISETP.GE.AND P6, PT, R18.reuse, R13, PT ;  /* 0x0000000d1200b20c */ /* 0x040fe20003fc6270 */
[----:B------:R-:W-:Y:S01]  /*8530*/  @!P3 IMAD.IADD R5, R18, 0x1, -R13 ;  /* 0x000000011205b824 */ /* 0x000fe200078e0a0d */
[----:B------:R-:W-:Y:S02]  /*8540*/  LOP3.LUT P5, RZ, R0, 0x40, RZ, 0xc0, !PT ;  /* 0x0000004000ff7812 */ /* 0x000fe400078ac0ff */
[----:B------:R-:W-:Y:S02]  /*8550*/  @!P3 SEL R47, R3, R14, !P6 ;  /* 0x0000000e032fb207 */ /* 0x000fe40007000000 */
[----:B------:R-:W-:Y:S02]  /*8560*/  @!P3 SHF.R.S32.HI R4, RZ, 0x1f, R5 ;  /* 0x0000001fff04b819 */ /* 0x000fe40000011405 */
[----:B------:R-:W-:Y:S02]  /*8570*/  @!P3 SEL R32, R18, R5, !P6 ;  /* 0x000000051220b207 */ /* 0x000fe40007000000 */
[----:B------:R-:W-:-:S02]  /*8580*/  @!P3 SEL R5, R4, RZ, P6 ;  /* 0x000000ff0405b207 */ /* 0x000fc40003000000 */
[----:B------:R-:W-:Y:S02]  /*8590*/  @!P3 SEL R62, R2, R17, !P6 ;  /* 0x00000011023eb207 */ /* 0x000fe40007000000 */
[----:B------:R-:W-:Y:S02]  /*85a0*/  @!P3 IADD3 R47, P6, PT, R32, R47, RZ ;  /* 0x0000002f202fb210 */ /* 0x000fe40007fde0ff */
[----:B------:R-:W-:Y:S02]  /*85b0*/  P2R R29, PR, RZ, 0x10 ;  /* 0x00000010ff1d7803 */ /* 0x000fe40000000000 */
[----:B------:R-:W-:Y:S01]  /*85c0*/  LOP3.LUT P4, RZ, R0, 0x200, RZ, 0xc0, !PT ;  /* 0x0000020000ff7812 */ /* 0x000fe2000788c0ff */
        /* <DEDUP_REMOVED lines=8> */
[----:B------:R-:W-:Y:S02]  /*8650*/  @!P2 SEL R60, R2, R17, !P6 ;  /* 0x00000011023ca207 */ /* 0x000fe40007000000 */
[----:B------:R-:W-:-:S02]  /*8660*/  @!P2 IADD3 R45, P6, PT, R32, R45, RZ ;  /* 0x0000002d202da210 */ /* 0x000fc40007fde0ff */
[----:B------:R-:W-:-:S03]  /*8670*/  LOP3.LUT P4, RZ, R0, 0x400, RZ, 0xc0, !PT ;  /* 0x0000040000ff7812 */ /* 0x000fc6000788c0ff */
[----:B------:R-:W-:Y:S01]  /*8680*/  @!P2 IMAD.X R60, R5, 0x1, R60, P6 ;  /* 0x00000001053ca824 */ /* 0x000fe200030e063c */
[C---:B------:R-:W-:Y:S01]  /*8690*/  @!P1 ISETP.GE.AND P6, PT, R22.reuse, R13, PT ;  /* 0x0000000d1600920c */ /* 0x040fe20003fc6270 */
[----:B------:R-:W-:-:S03]  /*86a0*/  @!P1 IMAD.IADD R5, R22, 0x1, -R13 ;  /* 0x0000000116059824 */ /* 0x000fc600078e0a0d */
[----:B------:R-:W-:Y:S02]  /*86b0*/  @!P1 SEL R43, R3, R14, !P6 ;  /* 0x0000000e032b9207 */ /* 0x000fe40007000000 */
[----:B------:R-:W-:Y:S02]  /*86c0*/  @!P1 SHF.R.S32.HI R4, RZ, 0x1f, R5 ;  /* 0x0000001fff049819 */ /* 0x000fe40000011405 */
[----:B------:R-:W-:Y:S02]  /*86d0*/  @!P1 SEL R32, R22, R5, !P6 ;  /* 0x0000000516209207 */ /* 0x000fe40007000000 */
[----:B------:R-:W-:Y:S02]  /*86e0*/  @!P1 SEL R5, R4, RZ, P6 ;  /* 0x000000ff04059207 */ /* 0x000fe40003000000 */
[----:B------:R-:W-:Y:S02]  /*86f0*/  @!P1 SEL R58, R2, R17, !P6 ;  /* 0x00000011023a9207 */ /* 0x000fe40007000000 */
[----:B------:R-:W-:-:S05]  /*8700*/  @!P1 IADD3 R43, P6, PT, R32, R43, RZ ;  /* 0x0000002b202b9210 */ /* 0x000fca0007fde0ff */
        /* <DEDUP_REMOVED lines=105> */
[----:B------:R-:W5:Y:S01]  /*8da0*/  @!P2 LDG.E R19, desc[UR6][R4.64] ;  /* 0x000000060413a981 */ /* 0x000f62000c1e1900 */
[----:B0-----:R-:W-:-:S04]  /*8db0*/  @!P3 LEA R39, P0, R35, R30, 0x2 ;  /* 0x0000001e2327b211 */ /* 0x001fc800078010ff */
[----:B------:R-:W-:-:S05]  /*8dc0*/  @!P3 LEA.HI.X R46, R35, R31, R46, 0x2, P0 ;  /* 0x0000001f232eb211 */ /* 0x000fca00000f142e */
[----:B------:R-:W0:Y:S02]  /*8dd0*/  @!P5 LDC.64 R30, c[0x0][0x3a8] ;  /* 0x0000ea00ff1edb82 */ /* 0x000e240000000a00 */
[----:B0-----:R-:W-:-:S04]  /*8de0*/  @!P5 LEA R35, P0, R33, R30, 0x2 ;  /* 0x0000001e2123d211 */ /* 0x001fc800078010ff */
[----:B------:R-:W-:Y:S02]  /*8df0*/  @!P5 LEA.HI.X R34, R33, R31, R34, 0x2, P0 ;  /* 0x0000001f2122d211 */ /* 0x000fe400000f1422 */
[----:B------:R-:W0:Y:S01]  /*8e00*/  @!P4 LDC.64 R30, c[0x0][0x3a8] ;  /* 0x0000ea00ff1ecb82 */ /* 0x000e220000000a00 */
[----:B------:R-:W-:Y:S02]  /*8e10*/  ISETP.NE.AND P6, PT, R51, RZ, PT ;  /* 0x000000ff3300720c */ /* 0x000fe40003fc5270 */
[----:B0-----:R-:W-:Y:S01]  /*8e20*/  @!P4 LEA R33, P0, R29, R30, 0x2 ;  /* 0x0000001e1d21c211 */ /* 0x001fe200078010ff */
[----:B------:R-:W-:-:S03]  /*8e30*/  @!P3 IMAD.MOV.U32 R30, RZ, RZ, R39 ;  /* 0x000000ffff1eb224 */ /* 0x000fc600078e0027 */
[----:B------:R-:W-:Y:S01]  /*8e40*/  @!P4 LEA.HI.X R32, R29, R31, R32, 0x2, P0 ;  /* 0x0000001f1d20c211 */ /* 0x000fe200000f1420 */
[----:B------:R-:W-:-:S05]  /*8e50*/  @!P3 IMAD.MOV.U32 R31, RZ, RZ, R46 ;  /* 0x000000ffff1fb224 */ /* 0x000fca00078e002e */
[----:B------:R0:W5:Y:S02]  /*8e60*/  @!P3 LDG.E R21, desc[UR6][R30.64] ;  /* 0x000000061e15b981 */ /* 0x000164000c1e1900 */
[----:B0-----:R-:W-:Y:S02]  /*8e70*/  @!P5 IMAD.MOV.U32 R30, RZ, RZ, R35 ;  /* 0x000000ffff1ed224 */ /* 0x001fe400078e0023 */
[----:B------:R-:W-:-:S05]  /*8e80*/  @!P5 IMAD.MOV.U32 R31, RZ, RZ, R34 ;  /* 0x000000ffff1fd224 */ /* 0x000fca00078e0022 */
[----:B------:R0:W5:Y:S01]  /*8e90*/  @!P5 LDG.E R22, desc[UR6][R30.64] ;  /* 0x000000061e16d981 */ /* 0x000162000c1e1900 */
[----:B------:R-:W-:Y:S01]  /*8ea0*/  LOP3.LUT P1, RZ, R0, 0x20, RZ, 0xc0, !PT ;  /* 0x0000002000ff7812 */ /* 0x000fe2000782c0ff */
[----:B0-----:R-:W-:Y:S02]  /*8eb0*/  @!P4 IMAD.MOV.U32 R30, RZ, RZ, R33 ;  /* 0x000000ffff1ec224 */ /* 0x001fe400078e0021 */
[----:B------:R-:W-:Y:S02]  /*8ec0*/  @!P4 IMAD.MOV.U32 R31, RZ, RZ, R32 ;  /* 0x000000ffff1fc224 */ /* 0x000fe400078e0020 */
[----:B------:R-:W0:Y:S08]  /*8ed0*/  @!P6 LDC.64 R32, c[0x0][0x3a8] ;  /* 0x0000ea00ff20eb82 */ /* 0x000e300000000a00 */
[----:B------:R-:W-:Y:S01]  /*8ee0*/  @!P1 IMAD.IADD R29, R40, 0x1, -R13 ;  /* 0x00000001281d9824 */ /* 0x000fe200078e0a0d */
[----:B------:R-:W-:Y:S01]  /*8ef0*/  LOP3.LUT P2, RZ, R0, 0x10, RZ, 0xc0, !PT ;  /* 0x0000001000ff7812 */ /* 0x000fe2000784c0ff */
[----:B------:R1:W5:Y:S01]  /*8f00*/  @!P4 LDG.E R23, desc[UR6][R30.64] ;  /* 0x000000061e17c981 */ /* 0x000362000c1e1900 */
[----:B------:R-:W2:Y:S01]  /*8f10*/  @!P1 LDC.64 R4, c[0x0][0x3a8] ;  /* 0x0000ea00ff049b82 */ /* 0x000ea20000000a00 */
[----:B0-----:R-:W-:-:S04]  /*8f20*/  @!P6 LEA R32, P0, R37, R32, 0x2 ;  /* 0x000000202520e211 */ /* 0x001fc800078010ff */
[----:B------:R-:W-:Y:S02]  /*8f30*/  @!P6 LEA.HI.X R33, R37, R33, R48, 0x2, P0 ;  /* 0x000000212521e211 */ /* 0x000fe400000f1430 */
[----:B------:R-:W-:-:S03]  /*8f40*/  @!P1 ISETP.GE.AND P0, PT, R40, R13, PT ;  /* 0x0000000d2800920c */ /* 0x000fc60003f06270 */
[----:B------:R0:W5:Y:S01]  /*8f50*/  @!P6 LDG.E R24, desc[UR6][R32.64] ;  /* 0x000000062018e981 */ /* 0x000162000c1e1900 */
[----:B------:R-:W-:Y:S02]  /*8f60*/  @!P1 SEL R35, R40, R29, !P0 ;  /* 0x0000001d28239207 */ /* 0x000fe40004000000 */
[----:B------:R-:W-:Y:S02]  /*8f70*/  @!P1 SHF.R.S32.HI R29, RZ, 0x1f, R29 ;  /* 0x0000001fff1d9819 */ /* 0x000fe4000001141d */
[----:B-1----:R-:W-:Y:S02]  /*8f80*/  @!P1 SEL R30, R3, R14, !P0 ;  /* 0x0000000e031e9207 */ /* 0x002fe40004000000 */
[----:B------:R-:W-:Y:S02]  /*8f90*/  @!P1 SEL R34, R2, R17, !P0 ;  /* 0x0000001102229207 */ /* 0x000fe40004000000 */
[----:B------:R-:W-:Y:S02]  /*8fa0*/  @!P1 SEL R29, R29, RZ, P0 ;  /* 0x000000ff1d1d9207 */ /* 0x000fe40000000000 */
[----:B------:R-:W-:-:S02]  /*8fb0*/  @!P1 IADD3 R35, P0, PT, R35, R30, RZ ;  /* 0x0000001e23239210 */ /* 0x000fc40007f1e0ff */
[----:B------:R-:W1:Y:S03]  /*8fc0*/  @!P2 LDC.64 R30, c[0x0][0x3a8] ;  /* 0x0000ea00ff1eab82 */ /* 0x000e660000000a00 */
[----:B------:R-:W-:Y:S01]  /*8fd0*/  @!P1 IMAD.X R34, R29, 0x1, R34, P0 ;  /* 0x000000011d229824 */ /* 0x000fe200000e0622 */
[----:B--2---:R-:W-:-:S04]  /*8fe0*/  @!P1 LEA R29, P0, R35, R4, 0x2 ;  /* 0x00000004231d9211 */ /* 0x004fc800078010ff */
[----:B0-----:R-:W-:Y:S01]  /*8ff0*/  @!P1 LEA.HI.X R32, R35, R5, R34, 0x2, P0 ;  /* 0x0000000523209211 */ /* 0x001fe200000f1422 */
[C---:B------:R-:W-:Y:S01]  /*9000*/  @!P2 IMAD.IADD R5, R44.reuse, 0x1, -R13 ;  /* 0x000000012c05a824 */ /* 0x040fe200078e0a0d */
[----:B------:R-:W-:Y:S02]  /*9010*/  @!P2 ISETP.GE.AND P0, PT, R44, R13, PT ;  /* 0x0000000d2c00a20c */ /* 0x000fe40003f06270 */
[----:B------:R-:W-:Y:S02]  /*9020*/  LOP3.LUT P3, RZ, R0, 0x8, RZ, 0xc0, !PT ;  /* 0x0000000800ff7812 */ /* 0x000fe4000786c0ff */
[----:B------:R-:W-:Y:S02]  /*9030*/  @!P2 SEL R35, R44, R5, !P0 ;  /* 0x000000052c23a207 */ /* 0x000fe40004000000 */
[----:B------:R-:W-:Y:S02]  /*9040*/  @!P2 SHF.R.S32.HI R5, RZ, 0x1f, R5 ;  /* 0x0000001fff05a819 */ /* 0x000fe40000011405 */
[----:B------:R-:W-:-:S02]  /*9050*/  @!P2 SEL R4, R3, R14, !P0 ;  /* 0x0000000e0304a207 */ /* 0x000fc40004000000 */
[----:B------:R-:W-:Y:S02]  /*9060*/  @!P2 SEL R33, R2, R17, !P0 ;  /* 0x000000110221a207 */ /* 0x000fe40004000000 */
[----:B------:R-:W-:Y:S02]  /*9070*/  @!P2 SEL R34, R5, RZ, P0 ;  /* 0x000000ff0522a207 */ /* 0x000fe40000000000 */
[----:B------:R-:W-:Y:S02]  /*9080*/  @!P2 IADD3 R35, P0, PT, R35, R4, RZ ;  /* 0x000000042323a210 */ /* 0x000fe40007f1e0ff */
[----:B------:R-:W0:Y:S03]  /*9090*/  @!P3 LDC.64 R4, c[0x0][0x3a8] ;  /* 0x0000ea00ff04bb82 */ /* 0x000e260000000a00 */
[----:B------:R-:W-:Y:S01]  /*90a0*/  @!P2 IMAD.X R40, R34, 0x1, R33, P0 ;  /* 0x000000012228a824 */ /* 0x000fe200000e0621 */
[----:B-1----:R-:W-:-:S04]  /*90b0*/  @!P2 LEA R34, P0, R35, R30, 0x2 ;  /* 0x0000001e2322a211 */ /* 0x002fc800078010ff */
[----:B------:R-:W-:Y:S01]  /*90c0*/  @!P2 LEA.HI.X R35, R35, R31, R40, 0x2, P0 ;  /* 0x0000001f2323a211 */ /* 0x000fe200000f1428 */
[C---:B------:R-:W-:Y:S01]  /*90d0*/  @!P3 IMAD.IADD R31, R50.reuse, 0x1, -R13 ;  /* 0x00000001321fb824 */ /* 0x040fe200078e0a0d */
[----:B------:R-:W-:Y:S02]  /*90e0*/  @!P3 ISETP.GE.AND P0, PT, R50, R13, PT ;  /* 0x0000000d3200b20c */ /* 0x000fe40003f06270 */
[----:B------:R-:W-:Y:S01]  /*90f0*/  LOP3.LUT P5, RZ, R0, 0x4, RZ, 0xc0, !PT ;  /* 0x0000000400ff7812 */ /* 0x000fe200078ac0ff */
[----:B------:R1:W5:Y:S01]  /*9100*/  @!P2 LDG.E R26, desc[UR6][R34.64] ;  /* 0x00000006221aa981 */ /* 0x000362000c1e1900 */
[----:B------:R-:W-:Y:S02]  /*9110*/  @!P3 SEL R37, R50, R31, !P0 ;  /* 0x0000001f3225b207 */ /* 0x000fe40004000000 */
[----:B------:R-:W-:Y:S02]  /*9120*/  @!P3 SHF.R.S32.HI R31, RZ, 0x1f, R31 ;  /* 0x0000001fff1fb819 */ /* 0x000fe4000001141f */
[----:B------:R-:W-:-:S02]  /*9130*/  @!P3 SEL R30, R3, R14, !P0 ;  /* 0x0000000e031eb207 */ /* 0x000fc40004000000 */
[----:B------:R-:W-:Y:S02]  /*9140*/  @!P3 SEL R33, R2, R17, !P0 ;  /* 0x000000110221b207 */ /* 0x000fe40004000000 */
[----:B------:R-:W-:Y:S02]  /*9150*/  @!P3 SEL R40, R31, RZ, P0 ;  /* 0x000000ff1f28b207 */ /* 0x000fe40000000000 */
[----:B------:R-:W-:Y:S01]  /*9160*/  @!P3 IADD3 R37, P0, PT, R37, R30, RZ ;  /* 0x0000001e2525b210 */ /* 0x000fe20007f1e0ff */
[----:B------:R-:W-:Y:S01]  /*9170*/  @!P1 IMAD.MOV.U32 R30, RZ, RZ, R29 ;  /* 0x000000ffff1e9224 */ /* 0x000fe200078e001d */
[----:B------:R-:W-:-:S03]  /*9180*/  LOP3.LUT P4, RZ, R0, 0x2, RZ, 0xc0, !PT ;  /* 0x0000000200ff7812 */ /* 0x000fc6000788c0ff */
[----:B------:R-:W-:Y:S01]  /*9190*/  @!P3 IMAD.X R40, R40, 0x1, R33, P0 ;  /* 0x000000012828b824 */ /* 0x000fe200000e0621 */
[C---:B0-----:R-:W-:Y:S01]  /*91a0*/  @!P3 LEA R29, P0, R37.reuse, R4, 0x2 ;  /* 0x00000004251db211 */ /* 0x041fe200078010ff */
[----:B------:R-:W-:Y:S01]  /*91b0*/  @!P1 IMAD.MOV.U32 R31, RZ, RZ, R32 ;  /* 0x000000ffff1f9224 */ /* 0x000fe200078e0020 */
[----:B------:R-:W-:Y:S01]  /*91c0*/  LOP3.LUT P6, RZ, R0, 0x1, RZ, 0xc0, !PT ;  /* 0x0000000100ff7812 */ /* 0x000fe200078cc0ff */
[----:B------:R-:W0:Y:S01]  /*91d0*/  @!P5 LDC.64 R32, c[0x0][0x3a8] ;  /* 0x0000ea00ff20db82 */ /* 0x000e220000000a00 */
[----:B------:R-:W-:Y:S01]  /*91e0*/  @!P3 LEA.HI.X R40, R37, R5, R40, 0x2, P0 ;  /* 0x000000052528b211 */ /* 0x000fe200000f1428 */
[C---:B------:R-:W-:Y:S01]  /*91f0*/  @!P5 IMAD.IADD R5, R42.reuse, 0x1, -R13 ;  /* 0x000000012a05d824 */ /* 0x040fe200078e0a0d */
[----:B------:R-:W-:Y:S01]  /*9200*/  @!P5 ISETP.GE.AND P2, PT, R42, R13, PT ;  /* 0x0000000d2a00d20c */ /* 0x000fe20003f46270 */
[----:B------:R2:W5:Y:S03]  /*9210*/  @!P1 LDG.E R25, desc[UR6][R30.64] ;  /* 0x000000061e199981 */ /* 0x000566000c1e1900 */
[----:B------:R-:W-:Y:S01]  /*9220*/  @!P5 SHF.R.S32.HI R37, RZ, 0x1f, R5 ;  /* 0x0000001fff25d819 */ /* 0x000fe20000011405 */
[----:B------:R-:W-:Y:S01]  /*9230*/  @!P4 IMAD.IADD R41, R38, 0x1, -R13 ;  /* 0x000000012629c824 */ /* 0x000fe200078e0a0d */
[----:B------:R-:W-:-:S02]  /*9240*/  @!P5 SEL R39, R42, R5, !P2 ;  /* 0x000000052a27d207 */ /* 0x000fc40005000000 */
[----:B-1----:R-:W-:Y:S01]  /*9250*/  @!P5 SEL R34, R3, R14, !P2 ;  /* 0x0000000e0322d207 */ /* 0x002fe20005000000 */
[----:B------:R-:W1:Y:S01]  /*9260*/  @!P6 LDC.64 R4, c[0x0][0x3a8] ;  /* 0x0000ea00ff04eb82 */ /* 0x000e620000000a00 */
[----:B------:R-:W-:Y:S02]  /*9270*/  @!P4 ISETP.GE.AND P0, PT, R38, R13, PT ;  /* 0x0000000d2600c20c */ /* 0x000fe40003f06270 */
[----:B------:R-:W-:Y:S02]  /*9280*/  @!P5 SEL R35, R2, R17, !P2 ;  /* 0x000000110223d207 */ /* 0x000fe40005000000 */
[----:B------:R-:W-:-:S03]  /*9290*/  @!P5 SEL R42, R37, RZ, P2 ;  /* 0x000000ff252ad207 */ /* 0x000fc60001000000 */
[----:B--2---:R-:W2:Y:S01]  /*92a0*/  @!P4 LDC.64 R30, c[0x0][0x3a8] ;  /* 0x0000ea00ff1ecb82 */ /* 0x004ea20000000a00 */
[----:B------:R-:W-:Y:S01]  /*92b0*/  @!P5 IADD3 R34, P2, PT, R39, R34, RZ ;  /* 0x000000222722d210 */ /* 0x000fe20007f5e0ff */
[----:B------:R-:W-:Y:S01]  /*92c0*/  @!P6 IMAD.IADD R39, R36, 0x1, -R13 ;  /* 0x000000012427e824 */ /* 0x000fe200078e0a0d */
[----:B------:R-:W-:Y:S02]  /*92d0*/  @!P4 SEL R37, R3, R14, !P0 ;  /* 0x0000000e0325c207 */ /* 0x000fe40004000000 */
[----:B------:R-:W-:Y:S02]  /*92e0*/  @!P4 SEL R38, R38, R41, !P0 ;  /* 0x000000292626c207 */ /* 0x000fe40004000000 */
[----:B------:R-:W-:Y:S01]  /*92f0*/  @!P6 ISETP.GE.AND P1, PT, R36, R13, PT ;  /* 0x0000000d2400e20c */ /* 0x000fe20003f26270 */
[----:B------:R-:W-:Y:S01]  /*9300*/  @!P5 IMAD.X R35, R42, 0x1, R35, P2 ;  /* 0x000000012a23d824 */ /* 0x000fe200010e0623 */
[----:B------:R-:W-:Y:S02]  /*9310*/  @!P4 SHF.R.S32.HI R41, RZ, 0x1f, R41 ;  /* 0x0000001fff29c819 */ /* 0x000fe40000011429 */
[----:B------:R-:W-:-:S02]  /*9320*/  @!P4 IADD3 R37, P2, PT, R38, R37, RZ ;  /* 0x000000252625c210 */ /* 0x000fc40007f5e0ff */
[----:B------:R-:W-:Y:S02]  /*9330*/  @!P6 SEL R38, R36, R39, !P1 ;  /* 0x000000272426e207 */ /* 0x000fe40004800000 */
[----:B------:R-:W-:Y:S02]  /*9340*/  @!P6 SEL R43, R3, R14, !P1 ;  /* 0x0000000e032be207 */ /* 0x000fe40004800000 */
[----:B------:R-:W-:Y:S02]  /*9350*/  @!P6 SHF.R.S32.HI R39, RZ, 0x1f, R39 ;  /* 0x0000001fff27e819 */ /* 0x000fe40000011427 */
[CC--:B------:R-:W-:Y:S02]  /*9360*/  @!P4 SEL R3, R2.reuse, R17.reuse, !P0 ;  /* 0x000000110203c207 */ /* 0x0c0fe40004000000 */
[----:B------:R-:W-:Y:S02]  /*9370*/  @!P4 SEL R36, R41, RZ, P0 ;  /* 0x000000ff2924c207 */ /* 0x000fe40000000000 */
[----:B------:R-:W-:-:S02]  /*9380*/  @!P6 SEL R2, R2, R17, !P1 ;  /* 0x000000110202e207 */ /* 0x000fc40004800000 */
[----:B------:R-:W-:Y:S02]  /*9390*/  @!P6 IADD3 R38, P0, PT, R38, R43, RZ ;  /* 0x0000002b2626e210 */ /* 0x000fe40007f1e0ff */
[----:B------:R-:W-:Y:S01]  /*93a0*/  @!P6 SEL R39, R39, RZ, P1 ;  /* 0x000000ff2727e207 */ /* 0x000fe20000800000 */
[----:B------:R-:W-:Y:S01]  /*93b0*/  @!P4 IMAD.X R36, R36, 0x1, R3, P2 ;  /* 0x000000012424c824 */ /* 0x000fe200010e0603 */
[C---:B0-----:R-:W-:Y:S01]  /*93c0*/  @!P5 LEA R32, P2, R34.reuse, R32, 0x2 ;  /* 0x000000202220d211 */ /* 0x041fe200078410ff */
[----:B------:R-:W-:Y:S02]  /*93d0*/  @!P3 IMAD.MOV.U32 R3, RZ, RZ, R40 ;  /* 0x000000ffff03b224 */ /* 0x000fe400078e0028 */
[----:B------:R-:W-:Y:S01]  /*93e0*/  @!P6 IMAD.X R39, R39, 0x1, R2, P0 ;  /* 0x000000012727e824 */ /* 0x000fe200000e0602 */
[----:B------:R-:W-:Y:S01]  /*93f0*/  @!P5 LEA.HI.X R33, R34, R33, R35, 0x2, P2 ;  /* 0x000000212221d211 */ /* 0x000fe200010f1423 */
[----:B------:R-:W-:Y:S01]  /*9400*/  @!P3 IMAD.MOV.U32 R2, RZ, RZ, R29 ;  /* 0x000000ffff02b224 */ /* 0x000fe200078e001d */
[----:B--2---:R-:W-:-:S04]  /*9410*/  @!P4 LEA R30, P1, R37, R30, 0x2 ;  /* 0x0000001e251ec211 */ /* 0x004fc800078210ff */
[----:B------:R0:W5:Y:S01]  /*9420*/  @!P3 LDG.E R14, desc[UR6][R2.64] ;  /* 0x00000006020eb981 */ /* 0x000162000c1e1900 */
[----:B------:R-:W-:Y:S02]  /*9430*/  @!P4 LEA.HI.X R31, R37, R31, R36, 0x2, P1 ;  /* 0x0000001f251fc211 */ /* 0x000fe400008f1424 */
[C---:B-1----:R-:W-:Y:S01]  /*9440*/  @!P6 LEA R4, P0, R38.reuse, R4, 0x2 ;  /* 0x000000042604e211 */ /* 0x042fe200078010ff */
        /* <DEDUP_REMOVED lines=10> */
.L_x_361:
[----:B------:R-:W-:Y:S05]  /*94f0*/  BSYNC.RECONVERGENT B0 ;  /* 0x0000000000007941 */ /* 0x000fea0003800200 */
.L_x_327:
[----:B------:R-:W-:Y:S01]  /*9500*/  BAR.SYNC.DEFER_BLOCKING 0x0 ;  /* 0x0000000000007b1d */ /* 0x000fe20000010000 */
[----:B01234-:R-:W-:-:S07]  /*9510*/  IMAD R2, R8, 0x11, RZ ;  /* 0x0000001108027824 */ /* 0x01ffce00078e02ff */
[----:B------:R-:W-:Y:S01]  /*9520*/  PREEXIT ;  /* 0x000000000000782d */ /* 0x000fe20000000000 */
[----:B------:R-:W-:Y:S01]  /*9530*/  BSSY.RECONVERGENT B0, `(.L_x_362) ;  /* 0x0000018000007945 */ /* 0x000fe20003800200 */
[----:B------:R-:W-:-:S04]  /*9540*/  VIMNMX R2, PT, PT, R2, R15, PT ;  /* 0x0000000f02027248 */ /* 0x000fc80003fe0100 */
[C---:B------:R-:W-:Y:S01]  /*9550*/  ISETP.GE.AND P0, PT, R2.reuse, R12, PT ;  /* 0x0000000c0200720c */ /* 0x040fe20003f06270 */
[----:B------:R-:W-:Y:S01]  /*9560*/  IMAD.IADD R4, R2, 0x1, -R12 ;  /* 0x0000000102047824 */ /* 0x000fe200078e0a0c */
[----:B------:R-:W-:-:S04]  /*9570*/  VIMNMX R3, PT, PT, R13, R2, PT ;  /* 0x000000020d037248 */ /* 0x000fc80003fe0100 */
[----:B------:R-:W-:-:S04]  /*9580*/  SEL R4, R4, RZ, P0 ;  /* 0x000000ff04047207 */ /* 0x000fc80000000000 */
[----:B------:R-:W-:-:S13]  /*9590*/  ISETP.GE.AND P0, PT, R4, R3, PT ;  /* 0x000000030400720c */ /* 0x000fda0003f06270 */
[----:B------:R-:W-:Y:S05]  /*95a0*/  @P0 BRA `(.L_x_363) ;  /* 0x0000000000400947 */ /* 0x000fea0003800000 */
[----:B------:R-:W-:-:S07]  /*95b0*/  IMAD.IADD R5, R13, 0x1, R2 ;  /* 0x000000010d057824 */ /* 0x000fce00078e0202 */
.L_x_364:
        /* <DEDUP_REMOVED lines=15> */
.L_x_363:
[----:B------:R-:W-:Y:S05]  /*96b0*/  BSYNC.RECONVERGENT B0 ;  /* 0x0000000000007941 */ /* 0x000fea0003800200 */
.L_x_362:
        /* <DEDUP_REMOVED lines=13> */
.L_x_366:
[----:B------:R-:W-:Y:S05]  /*9790*/  BSYNC.RECONVERGENT B0 ;  /* 0x0000000000007941 */ /* 0x000fea0003800200 */
.L_x_365:
        /* <DEDUP_REMOVED lines=17> */
.L_x_368:
[----:B------:R-:W-:Y:S05]  /*98b0*/  BSYNC.RECONVERGENT B0 ;  /* 0x0000000000007941 */ /* 0x000fea0003800200 */
.L_x_367:
        /* <DEDUP_REMOVED lines=17> */
.L_x_370:
[----:B------:R-:W-:Y:S05]  /*99d0*/  BSYNC.RECONVERGENT B0 ;  /* 0x0000000000007941 */ /* 0x000fea0003800200 */
.L_x_369:
        /* <DEDUP_REMOVED lines=17> */
.L_x_372:
[----:B------:R-:W-:Y:S05]  /*9af0*/  BSYNC.RECONVERGENT B0 ;  /* 0x0000000000007941 */ /* 0x000fea0003800200 */
.L_x_371:
        /* <DEDUP_REMOVED lines=17> */
.L_x_374:
[----:B------:R-:W-:Y:S05]  /*9c10*/  BSYNC.RECONVERGENT B0 ;  /* 0x0000000000007941 */ /* 0x000fea0003800200 */
.L_x_373:
        /* <DEDUP_REMOVED lines=17> */
.L_x_376:
[----:B------:R-:W-:Y:S05]  /*9d30*/  BSYNC.RECONVERGENT B0 ;  /* 0x0000000000007941 */ /* 0x000fea0003800200 */
.L_x_375:
        /* <DEDUP_REMOVED lines=27> */
.L_x_378:
[----:B------:R-:W-:Y:S05]  /*9ef0*/  BSYNC.RECONVERGENT B0 ;  /* 0x0000000000007941 */ /* 0x000fea0003800200 */
.L_x_377:
        /* <DEDUP_REMOVED lines=21> */
.L_x_380:
[----:B------:R-:W-:Y:S05]  /*a050*/  BSYNC.RECONVERGENT B0 ;  /* 0x0000000000007941 */ /* 0x000fea0003800200 */
.L_x_379:
        /* <DEDUP_REMOVED lines=24> */
.L_x_382:
[----:B------:R-:W-:Y:S05]  /*a1e0*/  BSYNC.RECONVERGENT B0 ;  /* 0x0000000000007941 */ /* 0x000fea0003800200 */
.L_x_381:
        /* <DEDUP_REMOVED lines=19> */
.L_x_384:
[----:B------:R-:W-:Y:S05]  /*a320*/  BSYNC.RECONVERGENT B0 ;  /* 0x0000000000007941 */ /* 0x000fea0003800200 */
.L_x_383:
        /* <DEDUP_REMOVED lines=18> */
.L_x_386:
[----:B------:R-:W-:Y:S05]  /*a450*/  BSYNC.RECONVERGENT B0 ;  /* 0x0000000000007941 */ /* 0x000fea0003800200 */
.L_x_385:
        /* <DEDUP_REMOVED lines=18> */
.L_x_388:
[----:B------:R-:W-:Y:S05]  /*a580*/  BSYNC.RECONVERGENT B0 ;  /* 0x0000000000007941 */ /* 0x000fea0003800200 */
.L_x_387:
        /* <DEDUP_REMOVED lines=18> */
.L_x_390:
[----:B------:R-:W-:Y:S05]  /*a6b0*/  BSYNC.RECONVERGENT B0 ;  /* 0x0000000000007941 */ /* 0x000fea0003800200 */
.L_x_389:
        /* <DEDUP_REMOVED lines=21> */
.L_x_392:
[----:B------:R-:W-:Y:S05]  /*a810*/  BSYNC.RECONVERGENT B0 ;  /* 0x0000000000007941 */ /* 0x000fea0003800200 */
.L_x_391:
        /* <DEDUP_REMOVED lines=20> */
.L_x_394:
[----:B------:R-:W-:Y:S05]  /*a960*/  BSYNC.RECONVERGENT B0 ;  /* 0x0000000000007941 */ /* 0x000fea0003800200 */
.L_x_393:
        /* <DEDUP_REMOVED lines=22> */
.L_x_396:
[----:B------:R-:W-:Y:S05]  /*aad0*/  BSYNC.RECONVERGENT B0 ;  /* 0x0000000000007941 */ /* 0x000fea0003800200 */
.L_x_395:
        /* <DEDUP_REMOVED lines=27> */
.L_x_398:
[----:B------:R-:W-:Y:S05]  /*ac90*/  BSYNC.RECONVERGENT B0 ;  /* 0x0000000000007941 */ /* 0x000fea0003800200 */
.L_x_397:
[----:B------:R-:W-:Y:S01]  /*aca0*/  BAR.SYNC.DEFER_BLOCKING 0x0 ;  /* 0x0000000000007b1d */ /* 0x000fe20000010000 */
[----:B------:R-:W-:Y:S02]  /*acb0*/  LOP3.LUT P6, RZ, R0, 0x1, RZ, 0xc0, !PT ;  /* 0x0000000100ff7812 */ /* 0x000fe400078cc0ff */
[----:B------:R-:W-:Y:S02]  /*acc0*/  SEL R0, R53, R54, P1 ;  /* 0x0000003635007207 */ /* 0x000fe40000800000 */
[----:B-12---:R-:W-:Y:S01]  /*acd0*/  SEL R51, R50, R51, P6 ;  /* 0x0000003332337207 */ /* 0x006fe20003000000 */
[----:B------:R-:W-:Y:S01]  /*ace0*/  BSSY.RECONVERGENT B0, `(.L_x_399) ;  /* 0x00000e6000007945 */ /* 0x000fe20003800200 */
        /* <DEDUP_REMOVED lines=9> */
[----:B------:R-:W1:Y:S01]  /*ad80*/  LDCU.64 UR8, c[0x0][0x3a0] ;  /* 0x00007400ff0877ac */ /* 0x000e620008000a00 */
[----:B------:R-:W-:-:S03]  /*ad90*/  ISETP.NE.AND P0, PT, R8, RZ, PT ;  /* 0x000000ff0800720c */ /* 0x000fc60003f05270 */
[----:B0-----:R-:W-:-:S04]  /*ada0*/  IMAD R54, R54, 0x20, R13 ;  /* 0x0000002036367824 */ /* 0x001fc800078e020d */
[----:B------:R-:W-:-:S04]  /*adb0*/  IMAD R56, R54, 0x11, RZ ;  /* 0x0000001136387824 */ /* 0x000fc800078e02ff */
[----:B------:R-:W-:Y:S01]  /*adc0*/  IMAD R13, R13, -0x10, R56 ;  /* 0xfffffff00d0d7824 */ /* 0x000fe200078e0238 */
[----:B------:R-:W-:-:S05]  /*add0*/  LEA R54, R56, UR4, 0x2 ;  /* 0x0000000438367c11 */ /* 0x000fca000f8e10ff */
[----:B------:R0:W-:Y:S04]  /*ade0*/  STS [R54+0x10], R43 ;  /* 0x0000102b36007388 */ /* 0x0001e80000000800 */
[----:B------:R-:W-:Y:S04]  /*adf0*/  STS [R54], R47 ;  /* 0x0000002f36007388 */ /* 0x000fe80000000800 */
[----:B------:R-:W-:Y:S01]  /*ae00*/  STS [R54+0x4], R46 ;  /* 0x0000042e36007388 */ /* 0x000fe20000000800 */
[----:B0-----:R-:W-:-:S03]  /*ae10*/  LEA R43, R13, UR4, 0x2 ;  /* 0x000000040d2b7c11 */ /* 0x001fc6000f8e10ff */
[----:B------:R0:W-:Y:S04]  /*ae20*/  STS [R54+0x8], R45 ;  /* 0x0000082d36007388 */ /* 0x0001e80000000800 */
[----:B------:R2:W-:Y:S04]  /*ae30*/  STS [R54+0xc], R44 ;  /* 0x00000c2c36007388 */ /* 0x0005e80000000800 */
[----:B------:R-:W-:Y:S01]  /*ae40*/  STS [R54+0x14], R31 ;  /* 0x0000141f36007388 */ /* 0x000fe20000000800 */
[----:B0-----:R-:W-:-:S03]  /*ae50*/  LOP3.LUT R45, R8, 0x1f, RZ, 0xc0, !PT ;  /* 0x0000001f082d7812 */ /* 0x001fc600078ec0ff */
[----:B------:R-:W-:Y:S01]  /*ae60*/  STS [R54+0x18], R30 ;  /* 0x0000181e36007388 */ /* 0x000fe20000000800 */
[----:B--2---:R-:W-:Y:S01]  /*ae70*/  LOP3.LUT R44, R8, 0x3e0, RZ, 0xc0, !PT ;  /* 0x000003e0082c7812 */ /* 0x004fe200078ec0ff */
[----:B------:R-:W-:Y:S02]  /*ae80*/  IMAD R8, R7, 0x1100, RZ ;  /* 0x0000110007087824 */ /* 0x000fe400078e02ff */
[----:B------:R-:W-:Y:S02]  /*ae90*/  STS [R54+0x1c], R12 ;  /* 0x00001c0c36007388 */ /* 0x000fe40000000800 */
[----:B------:R-:W-:Y:S02]  /*aea0*/  IMAD R77, R44, 0x11, R45 ;  /* 0x000000112c4d7824 */ /* 0x000fe400078e022d */
[----:B------:R-:W-:Y:S02]  /*aeb0*/  STS [R54+0x20], R5 ;  /* 0x0000200536007388 */ /* 0x000fe40000000800 */
[----:B------:R-:W-:-:S02]  /*aec0*/  VIADD R13, R77, 0x40 ;  /* 0x000000404d0d7836 */ /* 0x000fc40000000000 */
[----:B------:R-:W-:Y:S01]  /*aed0*/  STS [R54+0x24], R4 ;  /* 0x0000240436007388 */ /* 0x000fe20000000800 */
[----:B------:R-:W-:-:S03]  /*aee0*/  IADD3 R8, P3, PT, R8, R77, RZ ;  /* 0x0000004d08087210 */ /* 0x000fc60007f7e0ff */
[----:B------:R0:W-:Y:S04]  /*aef0*/  STS [R54+0x28], R3 ;  /* 0x0000280336007388 */ /* 0x0001e80000000800 */
[----:B------:R-:W-:Y:S04]  /*af00*/  STS [R54+0x2c], R2 ;  /* 0x00002c0236007388 */ /* 0x000fe80000000800 */
[----:B------:R-:W-:Y:S01]  /*af10*/  STS [R54+0x30], R49 ;  /* 0x0000303136007388 */ /* 0x000fe20000000800 */
[----:B0-----:R-:W-:-:S03]  /*af20*/  VIADD R3, R77, 0x20 ;  /* 0x000000204d037836 */ /* 0x001fc60000000000 */
        /* <DEDUP_REMOVED lines=24> */
[----:B0-----:R-:W-:Y:S01]  /*b0b0*/  IMAD.X R15, RZ, RZ, RZ, P3 ;  /* 0x000000ffff0f7224 */ /* 0x001fe200018e06ff */
[----:B-1----:R-:W-:-:S04]  /*b0c0*/  LEA R2, P3, R8, UR8, 0x2 ;  /* 0x0000000808027c11 */ /* 0x002fc8000f8610ff */
[----:B------:R-:W0:Y:S02]  /*b0d0*/  LDS R46, [UR4+0x4400] ;  /* 0x00440004ff2e7984 */ /* 0x000e240008000800 */
[-C--:B0-----:R-:W-:Y:S02]  /*b0e0*/  ISETP.GE.AND P2, PT, R3, R46.reuse, PT ;  /* 0x0000002e0300720c */ /* 0x081fe40003f46270 */
[----:B------:R-:W-:Y:S02]  /*b0f0*/  ISETP.GE.AND P1, PT, R77, R46, PT ;  /* 0x0000002e4d00720c */ /* 0x000fe40003f26270 */
[----:B------:R-:W-:-:S09]  /*b100*/  LEA.HI.X R3, R8, UR9, R15, 0x2, P3 ;  /* 0x0000000908037c11 */ /* 0x000fd200098f140f */
[----:B------:R-:W0:Y:S02]  /*b110*/  @!P2 LDC.64 R4, c[0x0][0x3a0] ;  /* 0x0000e800ff04ab82 */ /* 0x000e240000000a00 */
[----:B------:R-:W-:Y:S01]  /*b120*/  @!P1 STG.E desc[UR6][R2.64], R58 ;  /* 0x0000003a02009986 */ /* 0x000fe2000c101906 */
[----:B------:R-:W-:-:S13]  /*b130*/  ISETP.GE.AND P1, PT, R13, R46, PT ;  /* 0x0000002e0d00720c */ /* 0x000fda0003f26270 */
[----:B------:R-:W1:Y:S01]  /*b140*/  @!P1 LDC.64 R12, c[0x0][0x3a0] ;  /* 0x0000e800ff0c9b82 */ /* 0x000e620000000a00 */
[----:B0-----:R-:W-:-:S04]  /*b150*/  @!P2 LEA R30, P3, R8, R4, 0x2 ;  /* 0x00000004081ea211 */ /* 0x001fc800078610ff */
[----:B------:R-:W-:Y:S01]  /*b160*/  @!P2 LEA.HI.X R31, R8, R5, R15, 0x2, P3 ;  /* 0x00000005081fa211 */ /* 0x000fe200018f140f */
[----:B------:R-:W-:-:S04]  /*b170*/  VIADD R5, R77, 0x60 ;  /* 0x000000604d057836 */ /* 0x000fc80000000000 */
[----:B------:R0:W-:Y:S01]  /*b180*/  @!P2 STG.E desc[UR6][R30.64+0x80], R60 ;  /* 0x0000803c1e00a986 */ /* 0x0001e2000c101906 */
[----:B------:R-:W-:Y:S02]  /*b190*/  ISETP.GE.AND P2, PT, R5, R46, PT ;  /* 0x0000002e0500720c */ /* 0x000fe40003f46270 */
[----:B-1----:R-:W-:-:S04]  /*b1a0*/  @!P1 LEA R12, P3, R8, R12, 0x2 ;  /* 0x0000000c080c9211 */ /* 0x002fc800078610ff */
[----:B------:R-:W-:Y:S01]  /*b1b0*/  @!P1 LEA.HI.X R13, R8, R13, R15, 0x2, P3 ;  /* 0x0000000d080d9211 */ /* 0x000fe200018f140f */
[----:B0-----:R-:W-:-:S06]  /*b1c0*/  VIADD R31, R77, 0xc0 ;  /* 0x000000c04d1f7836 */ /* 0x001fcc0000000000 */
[----:B------:R-:W0:Y:S01]  /*b1d0*/  @!P2 LDC.64 R4, c[0x0][0x3a0] ;  /* 0x0000e800ff04ab82 */ /* 0x000e220000000a00 */
[----:B------:R1:W-:Y:S01]  /*b1e0*/  @!P1 STG.E desc[UR6][R12.64+0x100], R56 ;  /* 0x000100380c009986 */ /* 0x0003e2000c101906 */
[----:B------:R-:W-:Y:S01]  /*b1f0*/  ISETP.GE.AND P6, PT, R31, R46, PT ;  /* 0x0000002e1f00720c */ /* 0x000fe20003fc6270 */
[C---:B------:R-:W-:Y:S02]  /*b200*/  VIADD R31, R77.reuse, 0x120 ;  /* 0x000001204d1f7836 */ /* 0x040fe40000000000 */
[----:B-1----:R-:W-:-:S05]  /*b210*/  VIADD R13, R77, 0x100 ;  /* 0x000001004d0d7836 */ /* 0x002fca0000000000 */
        /* <DEDUP_REMOVED lines=9> */
[----:B------:R1:W-:Y:S03]  /*b2b0*/  @!P6 STG.E desc[UR6][R2.64+0x300], R71 ;  /* 0x000300470200e986 */ /* 0x0003e6000c101906 */
[----:B------:R-:W-:Y:S01]  /*b2c0*/  ISETP.GE.AND P4, PT, R15, R46, PT ;  /* 0x0000002e0f00720c */ /* 0x000fe20003f86270 */
[C---:B------:R-:W-:Y:S01]  /*b2d0*/  VIADD R15, R77.reuse, 0xe0 ;  /* 0x000000e04d0f7836 */ /* 0x040fe20000000000 */
[----:B------:R1:W-:Y:S01]  /*b2e0*/  @!P3 STG.E desc[UR6][R2.64+0x400], R63 ;  /* 0x0004003f0200b986 */ /* 0x0003e2000c101906 */
[----:B0-----:R-:W-:-:S03]  /*b2f0*/  VIADD R5, R77, 0x180 ;  /* 0x000001804d057836 */ /* 0x001fc60000000000 */
[-C--:B------:R-:W-:Y:S01]  /*b300*/  ISETP.GE.AND P5, PT, R15, R46.reuse, PT ;  /* 0x0000002e0f00720c */ /* 0x080fe20003fa6270 */
[----:B------:R1:W-:Y:S01]  /*b310*/  @!P1 STG.E desc[UR6][R2.64+0x200], R67 ;  /* 0x0002004302009986 */ /* 0x0003e2000c101906 */
[-C--:B------:R-:W-:Y:S01]  /*b320*/  ISETP.GE.AND P1, PT, R13, R46.reuse, PT ;  /* 0x0000002e0d00720c */ /* 0x080fe20003f26270 */
[----:B------:R-:W-:Y:S01]  /*b330*/  VIADD R13, R77, 0x1a0 ;  /* 0x000001a04d0d7836 */ /* 0x000fe20000000000 */
[----:B------:R-:W-:Y:S01]  /*b340*/  ISETP.GE.AND P6, PT, R5, R46, PT ;  /* 0x0000002e0500720c */ /* 0x000fe20003fc6270 */
[C---:B------:R-:W-:Y:S01]  /*b350*/  VIADD R15, R77.reuse, 0x160 ;  /* 0x000001604d0f7836 */ /* 0x040fe20000000000 */
[----:B------:R1:W-:Y:S01]  /*b360*/  @!P2 STG.E desc[UR6][R2.64+0x480], R65 ;  /* 0x000480410200a986 */ /* 0x0003e2000c101906 */
[----:B------:R-:W-:-:S03]  /*b370*/  VIADD R5, R77, 0x1c0 ;  /* 0x000001c04d057836 */ /* 0x000fc60000000000 */
[----:B------:R1:W-:Y:S01]  /*b380*/  @!P4 STG.E desc[UR6][R2.64+0x280], R73 ;  /* 0x000280490200c986 */ /* 0x0003e2000c101906 */
[-C--:B------:R-:W-:Y:S02]  /*b390*/  ISETP.GE.AND P4, PT, R15, R46.reuse, PT ;  /* 0x0000002e0f00720c */ /* 0x080fe40003f86270 */
[-C--:B------:R-:W-:Y:S01]  /*b3a0*/  ISETP.GE.AND P3, PT, R5, R46.reuse, PT ;  /* 0x0000002e0500720c */ /* 0x080fe20003f66270 */
[----:B------:R1:W-:Y:S01]  /*b3b0*/  @!P5 STG.E desc[UR6][R2.64+0x380], R69 ;  /* 0x000380450200d986 */ /* 0x0003e2000c101906 */
[-C--:B------:R-:W-:Y:S01]  /*b3c0*/  ISETP.GE.AND P5, PT, R13, R46.reuse, PT ;  /* 0x0000002e0d00720c */ /* 0x080fe20003fa6270 */
[C---:B------:R-:W-:Y:S02]  /*b3d0*/  VIADD R13, R77.reuse, 0x1e0 ;  /* 0x000001e04d0d7836 */ /* 0x040fe40000000000 */
[----:B------:R1:W-:Y:S01]  /*b3e0*/  @!P6 STG.E desc[UR6][R2.64+0x600], R57 ;  /* 0x000600390200e986 */ /* 0x0003e2000c101906 */
[----:B------:R-:W-:Y:S02]  /*b3f0*/  VIADD R77, R77, 0x200 ;  /* 0x000002004d4d7836 */ /* 0x000fe40000000000 */
[-C--:B------:R-:W-:Y:S01]  /*b400*/  ISETP.GE.AND P2, PT, R13, R46.reuse, PT ;  /* 0x0000002e0d00720c */ /* 0x080fe20003f46270 */
[----:B------:R1:W-:Y:S02]  /*b410*/  @!P1 STG.E desc[UR6][R2.64+0x500], R61 ;  /* 0x0005003d02009986 */ /* 0x0003e4000c101906 */
[----:B------:R-:W-:-:S02]  /*b420*/  ISETP.GE.AND P1, PT, R77, R46, PT ;  /* 0x0000002e4d00720c */ /* 0x000fc40003f26270 */
[----:B------:R1:W-:Y:S04]  /*b430*/  @!P4 STG.E desc[UR6][R2.64+0x580], R59 ;  /* 0x0005803b0200c986 */ /* 0x0003e8000c101906 */
[----:B------:R1:W-:Y:S04]  /*b440*/  @!P5 STG.E desc[UR6][R2.64+0x680], R55 ;  /* 0x000680370200d986 */ /* 0x0003e8000c101906 */
[----:B------:R1:W-:Y:S04]  /*b450*/  @!P3 STG.E desc[UR6][R2.64+0x700], R51 ;  /* 0x000700330200b986 */ /* 0x0003e8000c101906 */
[----:B------:R1:W-:Y:S01]  /*b460*/  @!P2 STG.E desc[UR6][R2.64+0x780], R49 ;  /* 0x000780310200a986 */ /* 0x0003e2000c101906 */
[----:B------:R-:W-:Y:S05]  /*b470*/  @P1 BRA `(.L_x_401) ;  /* 0x0000000400b01947 */ /* 0x000fea0003800000 */
[----:B------:R2:W-:Y:S01]  /*b480*/  STG.E desc[UR6][R2.64+0x800], R47 ;  /* 0x0008002f02007986 */ /* 0x0005e2000c101906 */
[----:B------:R-:W-:Y:S05]  /*b490*/  BRA `(.L_x_401) ;  /* 0x0000000400a87947 */ /* 0x000fea0003800000 */
.L_x_400:
        /* <DEDUP_REMOVED lines=17> */
[----:B--2---:R-:W-:-:S03]  /*b5b0*/  LOP3.LUT R44, R8, 0x3e0, RZ, 0xc0, !PT ;  /* 0x000003e0082c7812 */ /* 0x004fc600078ec0ff */
[----:B------:R-:W-:Y:S04]  /*b5c0*/  STS [R54+0x1c], R12 ;  /* 0x00001c0c36007388 */ /* 0x000fe80000000800 */
[----:B------:R-:W-:Y:S04]  /*b5d0*/  STS [R54+0x20], R5 ;  /* 0x0000200536007388 */ /* 0x000fe80000000800 */
[----:B------:R-:W-:Y:S04]  /*b5e0*/  STS [R54+0x24], R4 ;  /* 0x0000240436007388 */ /* 0x000fe80000000800 */
[----:B------:R0:W-:Y:S04]  /*b5f0*/  STS [R54+0x28], R3 ;  /* 0x0000280336007388 */ /* 0x0001e80000000800 */
[----:B------:R2:W-:Y:S04]  /*b600*/  STS [R54+0x2c], R2 ;  /* 0x00002c0236007388 */ /* 0x0005e80000000800 */
[----:B------:R-:W-:Y:S01]  /*b610*/  STS [R54+0x30], R49 ;  /* 0x0000303136007388 */ /* 0x000fe20000000800 */
[----:B0-----:R-:W-:-:S03]  /*b620*/  IMAD R3, R7, 0x1100, R45 ;  /* 0x0000110007037824 */ /* 0x001fc600078e022d */
[----:B------:R-:W-:Y:S01]  /*b630*/  STS [R54+0x34], R59 ;  /* 0x0000343b36007388 */ /* 0x000fe20000000800 */
[----:B--2---:R-:W-:-:S03]  /*b640*/  IMAD R2, R44, 0x11, RZ ;  /* 0x000000112c027824 */ /* 0x004fc600078e02ff */
[----:B------:R0:W-:Y:S02]  /*b650*/  STS [R54+0x38], R63 ;  /* 0x0000383f36007388 */ /* 0x0001e40000000800 */
[----:B------:R-:W-:Y:S02]  /*b660*/  IADD3 R8, P3, PT, R2, R3, RZ ;  /* 0x0000000302087210 */ /* 0x000fe40007f7e0ff */
[----:B------:R2:W-:Y:S04]  /*b670*/  STS [R54+0x3c], R69 ;  /* 0x00003c4536007388 */ /* 0x0005e80000000800 */
[----:B------:R-:W-:Y:S01]  /*b680*/  STS [R54+0x40], R51 ;  /* 0x0000403336007388 */ /* 0x000fe20000000800 */
[----:B------:R-:W-:-:S03]  /*b690*/  NOP ;  /* 0x0000000000007918 */ /* 0x000fc60000000000 */
[----:B------:R-:W-:Y:S01]  /*b6a0*/  LDS R71, [R43] ;  /* 0x000000002b477984 */ /* 0x000fe20000000800 */
[----:B0-----:R-:W-:-:S03]  /*b6b0*/  LOP3.LUT R63, R2, R45, RZ, 0xfc, !PT ;  /* 0x0000002d023f7212 */ /* 0x001fc600078efcff */
[----:B------:R-:W-:Y:S02]  /*b6c0*/  LDS R73, [R43+0x80] ;  /* 0x000080002b497984 */ /* 0x000fe40000000800 */
[C---:B------:R-:W-:Y:S02]  /*b6d0*/  VIADD R3, R63.reuse, 0x20 ;  /* 0x000000203f037836 */ /* 0x040fe40000000000 */
[----:B------:R-:W-:Y:S01]  /*b6e0*/  LDS R75, [R43+0x100] ;  /* 0x000100002b4b7984 */ /* 0x000fe20000000800 */
[----:B--2---:R-:W-:-:S03]  /*b6f0*/  VIADD R69, R63, 0x60 ;  /* 0x000000603f457836 */ /* 0x004fc60000000000 */
        /* <DEDUP_REMOVED lines=16> */
[----:B0-----:R-:W-:-:S05]  /*b800*/  VIADD R15, R63, 0x40 ;  /* 0x000000403f0f7836 */ /* 0x001fca0000000000 */
[----:B------:R-:W0:Y:S02]  /*b810*/  LDS R4, [UR4+0x4400] ;  /* 0x00440004ff047984 */ /* 0x000e240008000800 */
[-C--:B0-----:R-:W-:Y:S01]  /*b820*/  ISETP.GE.AND P2, PT, R3, R4.reuse, PT ;  /* 0x000000040300720c */ /* 0x081fe20003f46270 */
[----:B------:R-:W-:Y:S01]  /*b830*/  IMAD.X R3, RZ, RZ, RZ, P3 ;  /* 0x000000ffff037224 */ /* 0x000fe200018e06ff */
[-C--:B------:R-:W-:Y:S02]  /*b840*/  ISETP.GE.AND P1, PT, R63, R4.reuse, PT ;  /* 0x000000043f00720c */ /* 0x080fe40003f26270 */
[C---:B-1----:R-:W-:Y:S02]  /*b850*/  LEA R2, P3, R8.reuse, UR8, 0x2 ;  /* 0x0000000808027c11 */ /* 0x042fe4000f8610ff */
[----:B------:R-:W-:Y:S01]  /*b860*/  ISETP.GE.AND P4, PT, R15, R4, PT ;  /* 0x000000040f00720c */ /* 0x000fe20003f86270 */
[----:B------:R-:W-:Y:S01]  /*b870*/  VIADD R15, R63, 0x80 ;  /* 0x000000803f0f7836 */ /* 0x000fe20000000000 */
[----:B------:R-:W-:-:S02]  /*b880*/  LEA.HI.X R3, R8, UR9, R3, 0x2, P3 ;  /* 0x0000000908037c11 */ /* 0x000fc400098f1403 */
[-C--:B------:R-:W-:Y:S01]  /*b890*/  ISETP.GE.AND P3, PT, R69, R4.reuse, PT ;  /* 0x000000044500720c */ /* 0x080fe20003f66270 */
[----:B------:R-:W-:Y:S02]  /*b8a0*/  VIADD R69, R63, 0xa0 ;  /* 0x000000a03f457836 */ /* 0x000fe40000000000 */
[----:B------:R0:W-:Y:S01]  /*b8b0*/  @!P2 STG.E desc[UR6][R2.64+0x80], R73 ;  /* 0x000080490200a986 */ /* 0x0001e2000c101906 */
[-C--:B------:R-:W-:Y:S01]  /*b8c0*/  ISETP.GE.AND P2, PT, R15, R4.reuse, PT ;  /* 0x000000040f00720c */ /* 0x080fe20003f46270 */
[----:B------:R-:W-:Y:S02]  /*b8d0*/  VIADD R15, R63, 0xc0 ;  /* 0x000000c03f0f7836 */ /* 0x000fe40000000000 */
        /* <DEDUP_REMOVED lines=8> */
[----:B------:R-:W-:Y:S01]  /*b960*/  ISETP.GE.AND P4, PT, R15, R4, PT ;  /* 0x000000040f00720c */ /* 0x000fe20003f86270 */
[----:B------:R0:W-:Y:S01]  /*b970*/  @!P3 STG.E desc[UR6][R2.64+0x180], R77 ;  /* 0x0001804d0200b986 */ /* 0x0001e2000c101906 */
[----:B------:R-:W-:-:S02]  /*b980*/  VIADD R15, R63, 0x140 ;  /* 0x000001403f0f7836 */ /* 0x000fc40000000000 */
[-C--:B------:R-:W-:Y:S01]  /*b990*/  ISETP.GE.AND P3, PT, R69, R4.reuse, PT ;  /* 0x000000044500720c */ /* 0x080fe20003f66270 */
[----:B------:R-:W-:Y:S01]  /*b9a0*/  VIADD R69, R63, 0x160 ;  /* 0x000001603f457836 */ /* 0x000fe20000000000 */
        /* <DEDUP_REMOVED lines=25> */
.L_x_401:
[----:B------:R-:W-:Y:S05]  /*bb40*/  BSYNC.RECONVERGENT B0 ;  /* 0x0000000000007941 */ /* 0x000fea0003800200 */
.L_x_399:
[----:B012---:R-:W0:Y:S01]  /*bb50*/  S2R R2, SR_TID.X ;  /* 0x0000000000027919 */ /* 0x007e220000002100 */
[----:B------:R-:W-:Y:S02]  /*bb60*/  LEA R29, R29, UR4, 0x2 ;  /* 0x000000041d1d7c11 */ /* 0x000fe4000f8e10ff */
[----:B------:R-:W-:Y:S01]  /*bb70*/  LEA R33, R33, UR4, 0x2 ;  /* 0x0000000421217c11 */ /* 0x000fe2000f8e10ff */
[----:B------:R-:W-:Y:S01]  /*bb80*/  BAR.SYNC.DEFER_BLOCKING 0x0 ;  /* 0x0000000000007b1d */ /* 0x000fe20000010000 */
        /* <DEDUP_REMOVED lines=14> */
[----:B0-----:R-:W-:Y:S01]  /*bc70*/  LEA R3, R2, UR4, 0x2 ;  /* 0x0000000402037c11 */ /* 0x001fe2000f8e10ff */
[----:B------:R-:W-:Y:S01]  /*bc80*/  IMAD R2, R7, 0x1100, RZ ;  /* 0x0000110007027824 */ /* 0x000fe200078e02ff */
[----:B------:R-:W-:-:S03]  /*bc90*/  LEA R50, R50, UR4, 0x2 ;  /* 0x0000000432327c11 */ /* 0x000fc6000f8e10ff */
        /* <DEDUP_REMOVED lines=19> */
[----:B------:R0:W2:Y:S04]  /*bdd0*/  LDS R3, [R32] ;  /* 0x0000000020037984 */ /* 0x0000a80000000800 */
[----:B------:R-:W3:Y:S04]  /*bde0*/  LDS R33, [R33] ;  /* 0x0000000021217984 */ /* 0x000ee80000000800 */
[----:B------:R0:W4:Y:S04]  /*bdf0*/  LDS R5, [R34] ;  /* 0x0000000022057984 */ /* 0x0001280000000800 */
[----:B------:R-:W0:Y:S04]  /*be00*/  LDS R35, [R35] ;  /* 0x0000000023237984 */ /* 0x000e280000000800 */
[----:B------:R0:W0:Y:S04]  /*be10*/  LDS R9, [R36] ;  /* 0x0000000024097984 */ /* 0x0000280000000800 */
[----:B------:R-:W0:Y:S04]  /*be20*/  LDS R37, [R37] ;  /* 0x0000000025257984 */ /* 0x000e280000000800 */
[----:B------:R0:W0:Y:S04]  /*be30*/  LDS R13, [R38] ;  /* 0x00000000260d7984 */ /* 0x0000280000000800 */
[----:B------:R0:W0:Y:S04]  /*be40*/  LDS R15, [R39] ;  /* 0x00000000270f7984 */ /* 0x0000280000000800 */
[----:B------:R0:W0:Y:S04]  /*be50*/  LDS R17, [R40] ;  /* 0x0000000028117984 */ /* 0x0000280000000800 */
[----:B------:R0:W0:Y:S04]  /*be60*/  LDS R19, [R0] ;  /* 0x0000000000137984 */ /* 0x0000280000000800 */
[----:B------:R-:W0:Y:S04]  /*be70*/  LDS R41, [R41] ;  /* 0x0000000029297984 */ /* 0x000e280000000800 */
[----:B------:R0:W0:Y:S04]  /*be80*/  LDS R21, [R42] ;  /* 0x000000002a157984 */ /* 0x0000280000000800 */
[----:B------:R0:W0:Y:S04]  /*be90*/  LDS R23, [R48] ;  /* 0x0000000030177984 */ /* 0x0000280000000800 */
[----:B------:R0:W0:Y:S04]  /*bea0*/  LDS R25, [R52] ;  /* 0x0000000034197984 */ /* 0x0000280000000800 */
[----:B------:R-:W0:Y:S04]  /*beb0*/  LDS R53, [R53] ;  /* 0x0000000035357984 */ /* 0x000e280000000800 */
[----:B------:R0:W0:Y:S01]  /*bec0*/  LDS R27, [R50] ;  /* 0x00000000321b7984 */ /* 0x0000220000000800 */
[----:B------:R-:W-:Y:S06]  /*bed0*/  BAR.SYNC.DEFER_BLOCKING 0x0 ;  /* 0x0000000000007b1d */ /* 0x000fec0000010000 */
[----:B-1234-:R-:W-:Y:S05]  /*bee0*/  BRA.U !UP0, `(.L_x_402) ;  /* 0x0000000508807547 */ /* 0x01efea000b800000 */
[----:B------:R-:W-:Y:S01]  /*bef0*/  STS [R54], R29 ;  /* 0x0000001d36007388 */ /* 0x000fe20000000800 */
[----:B------:R-:W1:Y:S01]  /*bf00*/  LDCU.64 UR8, c[0x0][0x3a8] ;  /* 0x00007500ff0877ac */ /* 0x000e620008000a00 */
[----:B------:R-:W-:Y:S02]  /*bf10*/  IMAD R45, R44, 0x11, R45 ;  /* 0x000000112c2d7824 */ /* 0x000fe400078e022d */
[----:B------:R-:W-:Y:S02]  /*bf20*/  STS [R54+0x4], R3 ;  /* 0x0000040336007388 */ /* 0x000fe40000000800 */
[C---:B------:R-:W-:Y:S02]  /*bf30*/  VIADD R47, R45.reuse, 0x40 ;  /* 0x000000402d2f7836 */ /* 0x040fe40000000000 */
        /* <DEDUP_REMOVED lines=12> */
[----:B0-----:R-:W-:-:S03]  /*c000*/  VIADD R41, R45, 0x20 ;  /* 0x000000202d297836 */ /* 0x001fc60000000000 */
        /* <DEDUP_REMOVED lines=20> */
[----:B------:R0:W-:Y:S04]  /*c150*/  LDS R37, [R43+0x780] ;  /* 0x000780002b257984 */ /* 0x0001e80000000800 */
[----:B------:R2:W-:Y:S01]  /*c160*/  @!P0 STS [UR4+0x4400], R11 ;  /* 0x0044000bff008988 */ /* 0x0005e20008000804 */
[----:B------:R-:W-:Y:S01]  /*c170*/  BAR.SYNC.DEFER_BLOCKING 0x0 ;  /* 0x0000000000007b1d */ /* 0x000fe20000010000 */
[----:B------:R-:W-:Y:S01]  /*c180*/  IADD3 R3, P0, PT, R2, R45, RZ ;  /* 0x0000002d02037210 */ /* 0x000fe20007f1e0ff */
[----:B0-----:R-:W-:-:S02]  /*c190*/  VIADD R43, R45, 0xa0 ;  /* 0x000000a02d2b7836 */ /* 0x001fc40000000000 */
[----:B--2---:R-:W-:Y:S02]  /*c1a0*/  VIADD R11, R45, 0x60 ;  /* 0x000000602d0b7836 */ /* 0x004fe40000000000 */
[----:B------:R-:W-:Y:S01]  /*c1b0*/  IMAD.X R4, RZ, RZ, RZ, P0 ;  /* 0x000000ffff047224 */ /* 0x000fe200000e06ff */
[----:B-1----:R-:W-:-:S04]  /*c1c0*/  LEA R2, P0, R3, UR8, 0x2 ;  /* 0x0000000803027c11 */ /* 0x002fc8000f8010ff */
[----:B------:R-:W-:Y:S01]  /*c1d0*/  LEA.HI.X R3, R3, UR9, R4, 0x2, P0 ;  /* 0x0000000903037c11 */ /* 0x000fe200080f1404 */
        /* <DEDUP_REMOVED lines=49> */
.L_x_402:
[----:B------:R-:W-:Y:S01]  /*c4f0*/  STS [R54], R29 ;  /* 0x0000001d36007388 */ /* 0x000fe20000000800 */
[----:B------:R-:W1:Y:S01]  /*c500*/  LDCU.64 UR8, c[0x0][0x390] ;  /* 0x00007200ff0877ac */ /* 0x000e620008000a00 */
[----:B------:R-:W-:Y:S02]  /*c510*/  IMAD R44, R44, 0x11, RZ ;  /* 0x000000112c2c7824 */ /* 0x000fe400078e02ff */
[----:B------:R0:W-:Y:S04]  /*c520*/  STS [R54+0x4], R3 ;  /* 0x0000040336007388 */ /* 0x0001e80000000800 */
[----:B------:R-:W-:Y:S04]  /*c530*/  STS [R54+0x8], R33 ;  /* 0x0000082136007388 */ /* 0x000fe80000000800 */
[----:B------:R-:W-:Y:S01]  /*c540*/  STS [R54+0xc], R5 ;  /* 0x00000c0536007388 */ /* 0x000fe20000000800 */
[----:B0-----:R-:W-:Y:S01]  /*c550*/  IMAD.IADD R3, R2, 0x1, R45 ;  /* 0x0000000102037824 */ /* 0x001fe200078e022d */
[----:B------:R-:W-:-:S02]  /*c560*/  LOP3.LUT R45, R44, R45, RZ, 0xfc, !PT ;  /* 0x0000002d2c2d7212 */ /* 0x000fc400078efcff */
[----:B------:R-:W-:Y:S04]  /*c570*/  STS [R54+0x10], R35 ;  /* 0x0000102336007388 */ /* 0x000fe80000000800 */
[----:B------:R-:W-:Y:S01]  /*c580*/  STS [R54+0x14], R9 ;  /* 0x0000140936007388 */ /* 0x000fe20000000800 */
[----:B------:R-:W-:-:S03]  /*c590*/  VIADD R47, R45, 0xc0 ;  /* 0x000000c02d2f7836 */ /* 0x000fc60000000000 */
        /* <DEDUP_REMOVED lines=87> */
.L_x_403:
        /* <DEDUP_REMOVED lines=15> */
.L_x_880:


//--------------------- .text._ZN3cub18CUB_300001_SM_10006detail10merge_sort30DeviceMergeSortPartitionKernelIN6thrust24THRUST_300001_SM_1000_NS6detail15normal_iteratorINS5_10device_ptrIiEEEEj10my_compareiEEvbT_PT2_T0_SF_PSF_T1_SF_i --------------------------
	.section	.text._ZN3cub18CUB_300001_SM_10006detail10merge_sort30DeviceMergeSortPartitionKernelIN6thrust24THRUST_300001_SM_1000_NS6detail15normal_iteratorINS5_10device_ptrIiEEEEj10my_compareiEEvbT_PT2_T0_SF_PSF_T1_SF_i,"ax",@progbits
	.align	128
        .global         _ZN3cub18CUB_300001_SM_10006detail10merge_sort30DeviceMergeSortPartitionKernelIN6thrust24THRUST_300001_SM_1000_NS6detail15normal_iteratorINS5_10device_ptrIiEEEEj10my_compareiEEvbT_PT2_T0_SF_PSF_T1_SF_i
        .type           _ZN3cub18CUB_300001_SM_10006detail10merge_sort30DeviceMergeSortPartitionKernelIN6thrust24THRUST_300001_SM_1000_NS6detail15normal_iteratorINS5_10device_ptrIiEEEEj10my_compareiEEvbT_PT2_T0_SF_PSF_T1_SF_i,@function
        .size           _ZN3cub18CUB_300001_SM_10006detail10merge_sort30DeviceMergeSortPartitionKernelIN6thrust24THRUST_300001_SM_1000_NS6detail15normal_iteratorINS5_10device_ptrIiEEEEj10my_compareiEEvbT_PT2_T0_SF_PSF_T1_SF_i,(.L_x_881 - _ZN3cub18CUB_300001_SM_10006detail10merge_sort30DeviceMergeSortPartitionKernelIN6thrust24THRUST_300001_SM_1000_NS6detail15normal_iteratorINS5_10device_ptrIiEEEEj10my_compareiEEvbT_PT2_T0_SF_PSF_T1_SF_i)
        .other          _ZN3cub18CUB_300001_SM_10006detail10merge_sort30DeviceMergeSortPartitionKernelIN6thrust24THRUST_300001_SM_1000_NS6detail15normal_iteratorINS5_10device_ptrIiEEEEj10my_compareiEEvbT_PT2_T0_SF_PSF_T1_SF_i,@"STO_CUDA_ENTRY STV_DEFAULT"
_ZN3cub18CUB_300001_SM_10006detail10merge_sort30DeviceMergeSortPartitionKernelIN6thrust24THRUST_300001_SM_1000_NS6detail15normal_iteratorINS5_10device_ptrIiEEEEj10my_compareiEEvbT_PT2_T0_SF_PSF_T1_SF_i:
.text._ZN3cub18CUB_300001_SM_10006detail10merge_sort30DeviceMergeSortPartitionKernelIN6thrust24THRUST_300001_SM_1000_NS6detail15normal_iteratorINS5_10device_ptrIiEEEEj10my_compareiEEvbT_PT2_T0_SF_PSF_T1_SF_i:
[----:B------:R-:W-:Y:S01]  /*0000*/  LDC R1, c[0x0][0x37c] ;  /* 0x0000df00ff017b82 */ /* 0x000fe20000000800 */
[----:B------:R-:W0:Y:S01]  /*0010*/  S2R R0, SR_CTAID.X ;  /* 0x0000000000007919 */ /* 0x000e220000002500 */
[----:B------:R-:W0:Y:S01]  /*0020*/  LDCU UR4, c[0x0][0x360] ;  /* 0x00006c00ff0477ac */ /* 0x000e220008000800 */
[----:B------:R-:W0:Y:S01]  /*0030*/  S2R R3, SR_TID.X ;  /* 0x0000000000037919 */ /* 0x000e220000002100 */
[----:B------:R-:W1:Y:S01]  /*0040*/  LDCU UR6, c[0x0][0x39c] ;  /* 0x00007380ff0677ac */ /* 0x000e620008000800 */
[----:B0-----:R-:W-:-:S05]  /*0050*/  IMAD R0, R0, UR4, R3 ;  /* 0x0000000400007c24 */ /* 0x001fca000f8e0203 */
[----:B-1----:R-:W-:-:S13]  /*0060*/  ISETP.GE.U32.AND P0, PT, R0, UR6, PT ;  /* 0x0000000600007c0c */ /* 0x002fda000bf06070 */
[----:B------:R-:W-:Y:S05]  /*0070*/  @P0 EXIT ;  /* 0x000000000000094d */ /* 0x000fea0003800000 */
[----:B------:R-:W0:Y:S01]  /*0080*/  LDCU UR5, c[0x0][0x3ac] ;  /* 0x00007580ff0577ac */ /* 0x000e220008000800 */
[----:B------:R-:W-:Y:S01]  /*0090*/  VIADD R2, R0, 0x1 ;  /* 0x0000000100027836 */ /* 0x000fe20000000000 */
[----:B------:R-:W-:Y:S01]  /*00a0*/  ACQBULK ;  /* 0x000000000000782e */ /* 0x000fe20000000000 */
[----:B------:R-:W1:Y:S03]  /*00b0*/  LDCU UR7, c[0x0][0x3b0] ;  /* 0x00007600ff0777ac */ /* 0x000e660008000800 */
[----:B------:R-:W-:Y:S01]  /*00c0*/  ISETP.NE.AND P0, PT, R2, UR6, PT ;  /* 0x0000000602007c0c */ /* 0x000fe2000bf05270 */
[----:B------:R-:W2:Y:S01]  /*00d0*/  LDCU UR10, c[0x0][0x398] ;  /* 0x00007300ff0a77ac */ /* 0x000ea20008000800 */
[----:B------:R-:W3:Y:S01]  /*00e0*/  LDCU.64 UR8, c[0x0][0x358] ;  /* 0x00006b00ff0877ac */ /* 0x000ee20008000a00 */
[----:B0-----:R-:W-:-:S10]  /*00f0*/  UIADD3 UR4, UPT, UPT, -UR5, URZ, URZ ;  /* 0x000000ff05047290 */ /* 0x001fd4000fffe1ff */
[----:B------:R-:W0:Y:S01]  /*0100*/  @!P0 LDC.64 R4, c[0x0][0x3a0] ;  /* 0x0000e800ff048b82 */ /* 0x000e220000000a00 */
[----:B------:R-:W-:Y:S01]  /*0110*/  LOP3.LUT R2, R0, UR4, RZ, 0xc0, !PT ;  /* 0x0000000400027c12 */ /* 0x000fe2000f8ec0ff */
[----:B------:R-:W-:-:S04]  /*0120*/  USHF.R.U32.HI UR4, URZ, 0x1, UR5 ;  /* 0x00000001ff047899 */ /* 0x000fc80008011605 */
[----:B-1----:R-:W-:Y:S01]  /*0130*/  IMAD R3, R2, UR7, RZ ;  /* 0x0000000702037c24 */ /* 0x002fe2000f8e02ff */
[----:B------:R-:W-:-:S04]  /*0140*/  UIMAD UR4, UR4, UR7, URZ ;  /* 0x00000007040472a4 */ /* 0x000fc8000f8e02ff */
[----:B------:R-:W-:-:S04]  /*0150*/  LOP3.LUT R2, RZ, R3, RZ, 0x33, !PT ;  /* 0x00000003ff027212 */ /* 0x000fc800078e33ff */
[----:B------:R-:W-:-:S04]  /*0160*/  VIMNMX.U32 R2, PT, PT, R2, UR4, PT ;  /* 0x0000000402027c48 */ /* 0x000fc8000bfe0000 */
[----:B--2---:R-:W-:Y:S01]  /*0170*/  VIADDMNMX.U32 R2, R2, R3, UR10, PT ;  /* 0x0000000a02027e46 */ /* 0x004fe2000b800003 */
[----:B0-----:R-:W-:Y:S01]  /*0180*/  @!P0 IMAD.WIDE.U32 R4, R0, 0x4, R4 ;  /* 0x0000000400048825 */ /* 0x001fe200078e0004 */
[----:B------:R-:W-:Y:S02]  /*0190*/  VIMNMX.U32 R3, PT, PT, R3, UR10, PT ;  /* 0x0000000a03037c48 */ /* 0x000fe4000bfe0000 */
[----:B------:R-:W-:Y:S02]  /*01a0*/  LOP3.LUT R6, RZ, R2, RZ, 0x33, !PT ;  /* 0x00000002ff067212 */ /* 0x000fe400078e33ff */
[----:B---3--:R0:W-:Y:S02]  /*01b0*/  @!P0 STG.E desc[UR8][R4.64], R2 ;  /* 0x0000000204008986 */ /* 0x0081e4000c101908 */
[----:B------:R-:W-:-:S04]  /*01c0*/  VIMNMX.U32 R7, PT, PT, R6, UR4, PT ;  /* 0x0000000406077c48 */ /* 0x000fc8000bfe0000 */
[----:B------:R-:W-:Y:S01]  /*01d0*/  VIADDMNMX.U32 R7, R7, R2, UR10, PT ;  /* 0x0000000a07077e46 */ /* 0x000fe2000b800002 */
[----:B------:R-:W-:Y:S06]  /*01e0*/  @!P0 EXIT ;  /* 0x000000000000894d */ /* 0x000fec0003800000 */
[----:B------:R-:W1:Y:S01]  /*01f0*/  LDCU.U8 UR6, c[0x0][0x380] ;  /* 0x00007000ff0677ac */ /* 0x000e620008000000 */
[----:B------:R-:W-:Y:S01]  /*0200*/  BSSY.RECONVERGENT B0, `(.L_x_404) ;  /* 0x0000042000007945 */ /* 0x000fe20003800200 */
[----:B------:R-:W-:-:S06]  /*0210*/  UIADD3 UR4, UPT, UPT, UR5, -0x1, URZ ;  /* 0xffffffff05047890 */ /* 0x000fcc000fffe0ff */
[----:B0-----:R-:W-:-:S05]  /*0220*/  LOP3.LUT R4, R0, UR4, RZ, 0xc0, !PT ;  /* 0x0000000400047c12 */ /* 0x001fca000f8ec0ff */
[----:B------:R-:W-:Y:S01]  /*0230*/  IMAD R4, R4, UR7, RZ ;  /* 0x0000000704047c24 */ /* 0x000fe2000f8e02ff */
[----:B-1----:R-:W-:-:S04]  /*0240*/  UPRMT UR6, UR6, 0x8880, URZ ;  /* 0x0000888006067896 */ /* 0x002fc800080000ff */
[----:B------:R-:W-:-:S03]  /*0250*/  VIADDMNMX.U32 R4, R7, -R3, R4, PT ;  /* 0x8000000307047246 */ /* 0x000fc60003800004 */
[----:B------:R-:W-:Y:S02]  /*0260*/  UMOV UR4, UR6 ;  /* 0x0000000600047c82 */ /* 0x000fe40008000000 */
[----:B------:R-:W-:-:S09]  /*0270*/  UISETP.NE.AND UP0, UPT, UR4, URZ, UPT ;  /* 0x000000ff0400728c */ /* 0x000fd2000bf05270 */
[----:B------:R-:W-:Y:S05]  /*0280*/  BRA.U !UP0, `(.L_x_405) ;  /* 0x0000000108787547 */ /* 0x000fea000b800000 */
[----:B------:R-:W-:Y:S01]  /*0290*/  IMAD.IADD R7, R7, 0x1, -R2 ;  /* 0x0000000107077824 */ /* 0x000fe200078e0a02 */
[----:B------:R-:W-:Y:S01]  /*02a0*/  VIADDMNMX.U32 R5, R2, -R3, R4, PT ;  /* 0x8000000302057246 */ /* 0x000fe20003800004 */
[----:B------:R-:W0:Y:S01]  /*02b0*/  LDCU.64 UR4, c[0x0][0x388] ;  /* 0x00007100ff0477ac */ /* 0x000e220008000a00 */
[----:B------:R-:W-:Y:S02]  /*02c0*/  BSSY.RECONVERGENT B1, `(.L_x_406) ;  /* 0x0000019000017945 */ /* 0x000fe40003800200 */
[----:B------:R-:W-:-:S05]  /*02d0*/  VIMNMX.U32 R6, PT, PT, R4, R7, !PT ;  /* 0x0000000704067248 */ /* 0x000fca0007fe0000 */
[----:B------:R-:W-:-:S05]  /*02e0*/  IMAD.IADD R6, R6, 0x1, -R7 ;  /* 0x0000000106067824 */ /* 0x000fca00078e0a07 */
[----:B------:R-:W-:-:S13]  /*02f0*/  ISETP.GE.U32.AND P0, PT, R6, R5, PT ;  /* 0x000000050600720c */ /* 0x000fda0003f06070 */
[----:B0-----:R-:W-:Y:S05]  /*0300*/  @P0 BRA `(.L_x_407) ;  /* 0x0000000000500947 */ /* 0x001fea0003800000 */
.L_x_408:
[----:B------:R-:W-:-:S05]  /*0310*/  IMAD.IADD R7, R5, 0x1, -R6 ;  /* 0x0000000105077824 */ /* 0x000fca00078e0a06 */
[----:B------:R-:W-:-:S04]  /*0320*/  LEA.HI R12, R7, R6, RZ, 0x1f ;  /* 0x00000006070c7211 */ /* 0x000fc800078ff8ff */
[-C--:B------:R-:W-:Y:S02]  /*0330*/  LOP3.LUT R7, RZ, R12.reuse, RZ, 0x33, !PT ;  /* 0x0000000cff077212 */ /* 0x080fe400078e33ff */
[----:B------:R-:W-:-:S03]  /*0340*/  IADD3 R9, P0, PT, R3, R12, RZ ;  /* 0x0000000c03097210 */ /* 0x000fc60007f1e0ff */
[----:B------:R-:W-:Y:S02]  /*0350*/  IMAD.IADD R7, R4, 0x1, R7 ;  /* 0x0000000104077824 */ /* 0x000fe400078e0207 */
[----:B------:R-:W-:Y:S01]  /*0360*/  IMAD.X R10, RZ, RZ, RZ, P0 ;  /* 0x000000ffff0a7224 */ /* 0x000fe200000e06ff */
[C---:B------:R-:W-:Y:S02]  /*0370*/  LEA R8, P0, R9.reuse, UR4, 0x2 ;  /* 0x0000000409087c11 */ /* 0x040fe4000f8010ff */
[----:B------:R-:W-:Y:S02]  /*0380*/  IADD3 R7, P1, PT, R2, R7, RZ ;  /* 0x0000000702077210 */ /* 0x000fe40007f3e0ff */
[----:B------:R-:W-:Y:S02]  /*0390*/  LEA.HI.X R9, R9, UR5, R10, 0x2, P0 ;  /* 0x0000000509097c11 */ /* 0x000fe400080f140a */
[----:B------:R-:W-:Y:S01]  /*03a0*/  LEA R10, P0, R7, UR4, 0x2 ;  /* 0x00000004070a7c11 */ /* 0x000fe2000f8010ff */
[----:B------:R-:W-:-:S02]  /*03b0*/  IMAD.X R14, RZ, RZ, RZ, P1 ;  /* 0x000000ffff0e7224 */ /* 0x000fc400008e06ff */
[----:B------:R-:W2:Y:S03]  /*03c0*/  LDG.E R8, desc[UR8][R8.64] ;  /* 0x0000000808087981 */ /* 0x000ea6000c1e1900 */
[----:B------:R-:W-:-:S05]  /*03d0*/  LEA.HI.X R11, R7, UR5, R14, 0x2, P0 ;  /* 0x00000005070b7c11 */ /* 0x000fca00080f140e */
[----:B------:R-:W3:Y:S01]  /*03e0*/  LDG.E R10, desc[UR8][R10.64] ;  /* 0x000000080a0a7981 */ /* 0x000ee2000c1e1900 */
[----:B--2---:R-:W-:-:S04]  /*03f0*/  ISETP.GT.AND P0, PT, R8, RZ, PT ;  /* 0x000000ff0800720c */ /* 0x004fc80003f04270 */
[----:B---3--:R-:W-:-:S04]  /*0400*/  ISETP.LT.AND P0, PT, R10, RZ, P0 ;  /* 0x000000ff0a00720c */ /* 0x008fc80000701270 */
[----:B------:R-:W-:-:S09]  /*0410*/  SEL R5, R5, R12, P0 ;  /* 0x0000000c05057207 */ /* 0x000fd20000000000 */
[----:B------:R-:W-:-:S05]  /*0420*/  @P0 VIADD R6, R12, 0x1 ;  /* 0x000000010c060836 */ /* 0x000fca0000000000 */
[----:B------:R-:W-:-:S13]  /*0430*/  ISETP.GE.U32.AND P0, PT, R6, R5, PT ;  /* 0x000000050600720c */ /* 0x000fda0003f06070 */
[----:B------:R-:W-:Y:S05]  /*0440*/  @!P0 BRA `(.L_x_408) ;  /* 0xfffffffc00b08947 */ /* 0x000fea000383ffff */
.L_x_407:
[----:B------:R-:W-:Y:S05]  /*0450*/  BSYNC.RECONVERGENT B1 ;  /* 0x0000000000017941 */ /* 0x000fea0003800200 */
.L_x_406:
[----:B------:R-:W-:Y:S05]  /*0460*/  BRA `(.L_x_409) ;  /* 0x00000000006c7947 */ /* 0x000fea0003800000 */
.L_x_405:
[----:B------:R-:W-:Y:S01]  /*0470*/  IMAD.IADD R7, R7, 0x1, -R2 ;  /* 0x0000000107077824 */ /* 0x000fe200078e0a02 */
[----:B------:R-:W-:Y:S01]  /*0480*/  VIADDMNMX.U32 R5, R2, -R3, R4, PT ;  /* 0x8000000302057246 */ /* 0x000fe20003800004 */
[----:B------:R-:W0:Y:S03]  /*0490*/  LDCU.64 UR4, c[0x0][0x390] ;  /* 0x00007200ff0477ac */ /* 0x000e260008000a00 */
[----:B------:R-:W-:-:S05]  /*04a0*/  VIMNMX.U32 R6, PT, PT, R4, R7, !PT ;  /* 0x0000000704067248 */ /* 0x000fca0007fe0000 */
[----:B------:R-:W-:-:S05]  /*04b0*/  IMAD.IADD R6, R6, 0x1, -R7 ;  /* 0x0000000106067824 */ /* 0x000fca00078e0a07 */
[----:B------:R-:W-:-:S13]  /*04c0*/  ISETP.GE.U32.AND P0, PT, R6, R5, PT ;  /* 0x000000050600720c */ /* 0x000fda0003f06070 */
[----:B0-----:R-:W-:Y:S05]  /*04d0*/  @P0 BRA `(.L_x_409) ;  /* 0x0000000000500947 */ /* 0x001fea0003800000 */
.L_x_410:
        /* <DEDUP_REMOVED lines=20> */
.L_x_409:
[----:B------:R-:W-:Y:S05]  /*0620*/  BSYNC.RECONVERGENT B0 ;  /* 0x0000000000007941 */ /* 0x000fea0003800200 */
.L_x_404:
[----:B------:R-:W0:Y:S01]  /*0630*/  LDC.64 R4, c[0x0][0x3a0] ;  /* 0x0000e800ff047b82 */ /* 0x000e220000000a00 */
[----:B------:R-:W-:Y:S02]  /*0640*/  IMAD.IADD R3, R3, 0x1, R6 ;  /* 0x0000000103037824 */ /* 0x000fe400078e0206 */
[----:B0-----:R-:W-:-:S05]  /*0650*/  IMAD.WIDE.U32 R4, R0, 0x4, R4 ;  /* 0x0000000400047825 */ /* 0x001fca00078e0004 */
[----:B------:R-:W-:Y:S01]  /*0660*/  STG.E desc[UR8][R4.64], R3 ;  /* 0x0000000304007986 */ /* 0x000fe2000c101908 */
[----:B------:R-:W-:Y:S05]  /*0670*/  EXIT ;  /* 0x000000000000794d */ /* 0x000fea0003800000 */
.L_x_411:
        /* <DEDUP_REMOVED lines=16> */
.L_x_881:


//--------------------- .text._ZN3cub18CUB_300001_SM_10006detail10merge_sort30DeviceMergeSortBlockSortKernelINS2_10policy_hubIN6thrust24THRUST_300001_SM_1000_NS6detail15normal_iteratorINS6_10device_ptrIiEEEEE9Policy600ESB_SB_SB_SB_j10my_compareiiEEvbT0_T1_T2_T3_T4_PT6_PT7_T5_NS1_7vsmem_tE --------------------------
	.section	.text._ZN3cub18CUB_300001_SM_10006detail10merge_sort30DeviceMergeSortBlockSortKernelINS2_10policy_hubIN6thrust24THRUST_300001_SM_1000_NS6detail15normal_iteratorINS6_10device_ptrIiEEEEE9Policy600ESB_SB_SB_SB_j10my_compareiiEEvbT0_T1_T2_T3_T4_PT6_PT7_T5_NS1_7vsmem_tE,"ax",@progbits
	.align	128
        .global         _ZN3cub18CUB_300001_SM_10006detail10merge_sort30DeviceMergeSortBlockSortKernelINS2_10policy_hubIN6thrust24THRUST_300001_SM_1000_NS6detail15normal_iteratorINS6_10device_ptrIiEEEEE9Policy600ESB_SB_SB_SB_j10my_compareiiEEvbT0_T1_T2_T3_T4_PT6_PT7_T5_NS1_7vsmem_tE
        .type           _ZN3cub18CUB_300001_SM_10006detail10merge_sort30DeviceMergeSortBlockSortKernelINS2_10policy_hubIN6thrust24THRUST_300001_SM_1000_NS6detail15normal_iteratorINS6_10device_ptrIiEEEEE9Policy600ESB_SB_SB_SB_j10my_compareiiEEvbT0_T1_T2_T3_T4_PT6_PT7_T5_NS1_7vsmem_tE,@function
        .size           _ZN3cub18CUB_300001_SM_10006detail10merge_sort30DeviceMergeSortBlockSortKernelINS2_10policy_hubIN6thrust24THRUST_300001_SM_1000_NS6detail15normal_iteratorINS6_10device_ptrIiEEEEE9Policy600ESB_SB_SB_SB_j10my_compareiiEEvbT0_T1_T2_T3_T4_PT6_PT7_T5_NS1_7vsmem_tE,(.L_x_882 - _ZN3cub18CUB_300001_SM_10006detail10merge_sort30DeviceMergeSortBlockSortKernelINS2_10policy_hubIN6thrust24THRUST_300001_SM_1000_NS6detail15normal_iteratorINS6_10device_ptrIiEEEEE9Policy600ESB_SB_SB_SB_j10my_compareiiEEvbT0_T1_T2_T3_T4_PT6_PT7_T5_NS1_7vsmem_tE)
        .other          _ZN3cub18CUB_300001_SM_10006detail10merge_sort30DeviceMergeSortBlockSortKernelINS2_10policy_hubIN6thrust24THRUST_300001_SM_1000_NS6detail15normal_iteratorINS6_10device_ptrIiEEEEE9Policy600ESB_SB_SB_SB_j10my_compareiiEEvbT0_T1_T2_T3_T4_PT6_PT7_T5_NS1_7vsmem_tE,@"STO_CUDA_ENTRY STV_DEFAULT"
_ZN3cub18CUB_300001_SM_10006detail10merge_sort30DeviceMergeSortBlockSortKernelINS2_10policy_hubIN6thrust24THRUST_300001_SM_1000_NS6detail15normal_iteratorINS6_10device_ptrIiEEEEE9Policy600ESB_SB_SB_SB_j10my_compareiiEEvbT0_T1_T2_T3_T4_PT6_PT7_T5_NS1_7vsmem_tE:
.text._ZN3cub18CUB_300001_SM_10006detail10merge_sort30DeviceMergeSortBlockSortKernelINS2_10policy_hubIN6thrust24THRUST_300001_SM_1000_NS6detail15normal_iteratorINS6_10device_ptrIiEEEEE9Policy600ESB_SB_SB_SB_j10my_compareiiEEvbT0_T1_T2_T3_T4_PT6_PT7_T5_NS1_7vsmem_tE:
[----:B------:R-:W-:Y:S01]  /*0000*/  LDC R1, c[0x0][0x37c] ;  /* 0x0000df00ff017b82 */ /* 0x000fe20000000800 */
[----:B------:R-:W0:Y:S01]  /*0010*/  S2R R7, SR_CTAID.X ;  /* 0x0000000000077919 */ /* 0x000e220000002500 */
[----:B------:R-:W1:Y:S01]  /*0020*/  LDCU UR4, c[0x0][0x370] ;  /* 0x00006e00ff0477ac */ /* 0x000e620008000800 */
[----:B------:R-:W2:Y:S01]  /*0030*/  LDCU.64 UR8, c[0x0][0x358] ;  /* 0x00006b00ff0877ac */ /* 0x000ea20008000a00 */
[----:B-1----:R-:W-:-:S06]  /*0040*/  UIADD3 UR4, UPT, UPT, UR4, -0x1, URZ ;  /* 0xffffffff04047890 */ /* 0x002fcc000fffe0ff */
[C---:B0-----:R-:W-:Y:S01]  /*0050*/  ISETP.GE.U32.AND P0, PT, R7.reuse, UR4, PT ;  /* 0x0000000407007c0c */ /* 0x041fe2000bf06070 */
[----:B------:R-:W-:-:S12]  /*0060*/  IMAD R7, R7, 0x1100, RZ ;  /* 0x0000110007077824 */ /* 0x000fd800078e02ff */
[----:B--2---:R-:W-:Y:S05]  /*0070*/  @P0 BRA `(.L_x_412) ;  /* 0x0000006400d40947 */ /* 0x004fea0003800000 */
[----:B------:R-:W0:Y:S01]  /*0080*/  S2R R0, SR_TID.X ;  /* 0x0000000000007919 */ /* 0x000e220000002100 */
[----:B------:R-:W1:Y:S01]  /*0090*/  LDCU.64 UR4, c[0x0][0x390] ;  /* 0x00007200ff0477ac */ /* 0x000e620008000a00 */
[----:B------:R-:W-:Y:S01]  /*00a0*/  ACQBULK ;  /* 0x000000000000782e */ /* 0x000fe20000000000 */
[----:B0-----:R-:W-:-:S05]  /*00b0*/  LOP3.LUT R2, R0, 0x3e0, RZ, 0xc0, !PT ;  /* 0x000003e000027812 */ /* 0x001fca00078ec0ff */
[----:B------:R-:W-:-:S05]  /*00c0*/  IMAD R3, R2, 0x11, RZ ;  /* 0x0000001102037824 */ /* 0x000fca00078e02ff */
[----:B------:R-:W-:-:S04]  /*00d0*/  LOP3.LUT R2, R3, 0x1f, R0, 0xf8, !PT ;  /* 0x0000001f03027812 */ /* 0x000fc800078ef800 */
[----:B------:R-:W-:-:S05]  /*00e0*/  IADD3 R3, P0, PT, R7, R2, RZ ;  /* 0x0000000207037210 */ /* 0x000fca0007f1e0ff */
[----:B------:R-:W-:Y:S02]  /*00f0*/  IMAD.X R4, RZ, RZ, RZ, P0 ;  /* 0x000000ffff047224 */ /* 0x000fe400000e06ff */
        /* <DEDUP_REMOVED lines=940> */
.L_x_450:
        /* <DEDUP_REMOVED lines=45> */
.L_x_415:
        /* <DEDUP_REMOVED lines=16> */
.L_x_414:
[----:B------:R-:W-:Y:S05]  /*3f90*/  BSYNC.RECONVERGENT B0 ;  /* 0x0000000000007941 */ /* 0x000fea0003800200 */
.L_x_413:
        /* <DEDUP_REMOVED lines=17> */
.L_x_417:
[----:B------:R-:W-:Y:S05]  /*40b0*/  BSYNC.RECONVERGENT B0 ;  /* 0x0000000000007941 */ /* 0x000fea0003800200 */
.L_x_416:
        /* <DEDUP_REMOVED lines=17> */
.L_x_419:
[----:B------:R-:W-:Y:S05]  /*41d0*/  BSYNC.RECONVERGENT B0 ;  /* 0x0000000000007941 */ /* 0x000fea0003800200 */
.L_x_418:
        /* <DEDUP_REMOVED lines=17> */
.L_x_421:
[----:B------:R-:W-:Y:S05]  /*42f0*/  BSYNC.RECONVERGENT B0 ;  /* 0x0000000000007941 */ /* 0x000fea0003800200 */
.L_x_420:
        /* <DEDUP_REMOVED lines=17> */
.L_x_423:
[----:B------:R-:W-:Y:S05]  /*4410*/  BSYNC.RECONVERGENT B0 ;  /* 0x0000000000007941 */ /* 0x000fea0003800200 */
.L_x_422:
        /* <DEDUP_REMOVED lines=19> */
.L_x_425:
[----:B------:R-:W-:Y:S05]  /*4550*/  BSYNC.RECONVERGENT B0 ;  /* 0x0000000000007941 */ /* 0x000fea0003800200 */
.L_x_424:
        /* <DEDUP_REMOVED lines=16> */
.L_x_427:
[----:B------:R-:W-:Y:S05]  /*4660*/  BSYNC.RECONVERGENT B0 ;  /* 0x0000000000007941 */ /* 0x000fea0003800200 */
.L_x_426:
        /* <DEDUP_REMOVED lines=19> */
.L_x_429:
[----:B------:R-:W-:Y:S05]  /*47a0*/  BSYNC.RECONVERGENT B0 ;  /* 0x0000000000007941 */ /* 0x000fea0003800200 */
.L_x_428:
        /* <DEDUP_REMOVED lines=20> */
.L_x_431:
[----:B------:R-:W-:Y:S05]  /*48f0*/  BSYNC.RECONVERGENT B0 ;  /* 0x0000000000007941 */ /* 0x000fea0003800200 */
.L_x_430:
        /* <DEDUP_REMOVED lines=20> */
.L_x_433:
[----:B------:R-:W-:Y:S05]  /*4a40*/  BSYNC.RECONVERGENT B0 ;  /* 0x0000000000007941 */ /* 0x000fea0003800200 */
.L_x_432:
        /* <DEDUP_REMOVED lines=20> */
.L_x_435:
[----:B------:R-:W-:Y:S05]  /*4b90*/  BSYNC.RECONVERGENT B0 ;  /* 0x0000000000007941 */ /* 0x000fea0003800200 */
.L_x_434:
        /* <DEDUP_REMOVED lines=20> */
.L_x_437:
[----:B------:R-:W-:Y:S05]  /*4ce0*/  BSYNC.RECONVERGENT B0 ;  /* 0x0000000000007941 */ /* 0x000fea0003800200 */
.L_x_436:
        /* <DEDUP_REMOVED lines=22> */
.L_x_439:
[----:B------:R-:W-:Y:S05]  /*4e50*/  BSYNC.RECONVERGENT B0 ;  /* 0x0000000000007941 */ /* 0x000fea0003800200 */
.L_x_438:
        /* <DEDUP_REMOVED lines=21> */
.L_x_441:
[----:B------:R-:W-:Y:S05]  /*4fb0*/  BSYNC.RECONVERGENT B0 ;  /* 0x0000000000007941 */ /* 0x000fea0003800200 */
.L_x_440:
        /* <DEDUP_REMOVED lines=20> */
.L_x_443:
[----:B------:R-:W-:Y:S05]  /*5100*/  BSYNC.RECONVERGENT B0 ;  /* 0x0000000000007941 */ /* 0x000fea0003800200 */
.L_x_442:
        /* <DEDUP_REMOVED lines=18> */
.L_x_445:
[----:B------:R-:W-:Y:S05]  /*5230*/  BSYNC.RECONVERGENT B0 ;  /* 0x0000000000007941 */ /* 0x000fea0003800200 */
.L_x_444:
        /* <DEDUP_REMOVED lines=19> */
.L_x_447:
[----:B------:R-:W-:Y:S05]  /*5370*/  BSYNC.RECONVERGENT B0 ;  /* 0x0000000000007941 */ /* 0x000fea0003800200 */
.L_x_446:
        /* <DEDUP_REMOVED lines=17> */
.L_x_449:
[----:B------:R-:W-:Y:S05]  /*5490*/  BSYNC.RECONVERGENT B0 ;  /* 0x0000000000007941 */ /* 0x000fea0003800200 */
.L_x_448:
        /* <DEDUP_REMOVED lines=75> */
[C---:B------:R-:W-:Y:S01]  /*5950*/  LOP3.LUT R3, R34.reuse, 0x1f, RZ, 0xc0, !PT ;  /* 0x0000001f22037812 */ /* 0x040fe200078ec0ff */
[----:B------:R-:W2:Y:S01]  /*5960*/  LDCU.64 UR4, c[0x0][0x398] ;  /* 0x00007300ff0477ac */ /* 0x000ea20008000a00 */
[----:B------:R-:W-:Y:S01]  /*5970*/  LOP3.LUT R34, R34, 0x3e0, RZ, 0xc0, !PT ;  /* 0x000003e022227812 */ /* 0x000fe200078ec0ff */
[----:B------:R-:W-:Y:S04]  /*5980*/  STS [R5], R33 ;  /* 0x0000002105007388 */ /* 0x000fe80000000800 */
[----:B------:R3:W-:Y:S04]  /*5990*/  STS [R5+0x4], R6 ;  /* 0x0000040605007388 */ /* 0x0007e80000000800 */
[----:B------:R-:W-:Y:S04]  /*59a0*/  STS [R5+0x8], R29 ;  /* 0x0000081d05007388 */ /* 0x000fe80000000800 */
[----:B------:R-:W-:Y:S04]  /*59b0*/  STS [R5+0xc], R30 ;  /* 0x00000c1e05007388 */ /* 0x000fe80000000800 */
[----:B------:R-:W-:Y:S04]  /*59c0*/  STS [R5+0x10], R25 ;  /* 0x0000101905007388 */ /* 0x000fe80000000800 */
[----:B------:R-:W-:Y:S04]  /*59d0*/  STS [R5+0x14], R26 ;  /* 0x0000141a05007388 */ /* 0x000fe80000000800 */
[----:B------:R-:W-:Y:S04]  /*59e0*/  STS [R5+0x18], R21 ;  /* 0x0000181505007388 */ /* 0x000fe80000000800 */
[----:B------:R-:W-:Y:S01]  /*59f0*/  STS [R5+0x1c], R22 ;  /* 0x00001c1605007388 */ /* 0x000fe20000000800 */
[----:B-1----:R-:W-:-:S02]  /*5a00*/  IMAD R2, R2, 0x1100, R3 ;  /* 0x0000110002027824 */ /* 0x002fc400078e0203 */
[----:B------:R-:W-:Y:S01]  /*5a10*/  IMAD R3, R34, 0x11, RZ ;  /* 0x0000001122037824 */ /* 0x000fe200078e02ff */
[----:B------:R-:W-:Y:S04]  /*5a20*/  STS [R5+0x20], R17 ;  /* 0x0000201105007388 */ /* 0x000fe80000000800 */
[----:B------:R-:W-:Y:S01]  /*5a30*/  STS [R5+0x24], R18 ;  /* 0x0000241205007388 */ /* 0x000fe20000000800 */
[----:B------:R-:W-:-:S03]  /*5a40*/  IADD3 R2, P0, PT, R3, R2, RZ ;  /* 0x0000000203027210 */ /* 0x000fc60007f1e0ff */
[----:B------:R1:W-:Y:S02]  /*5a50*/  STS [R5+0x28], R12 ;  /* 0x0000280c05007388 */ /* 0x0003e40000000800 */
[----:B------:R-:W-:Y:S02]  /*5a60*/  IMAD.X R3, RZ, RZ, RZ, P0 ;  /* 0x000000ffff037224 */ /* 0x000fe400000e06ff */
[----:B------:R-:W-:Y:S01]  /*5a70*/  STS [R5+0x2c], R13 ;  /* 0x00002c0d05007388 */ /* 0x000fe20000000800 */
[----:B---3--:R-:W-:-:S03]  /*5a80*/  IMAD.SHL.U32 R6, R2, 0x4, RZ ;  /* 0x0000000402067824 */ /* 0x008fc600078e00ff */
[----:B------:R-:W-:Y:S01]  /*5a90*/  STS [R5+0x30], R54 ;  /* 0x0000303605007388 */ /* 0x000fe20000000800 */
[----:B-1----:R-:W-:-:S03]  /*5aa0*/  SHF.L.U64.HI R12, R2, 0x2, R3 ;  /* 0x00000002020c7819 */ /* 0x002fc60000010203 */
[----:B------:R-:W-:Y:S01]  /*5ab0*/  STS [R5+0x34], R38 ;  /* 0x0000342605007388 */ /* 0x000fe20000000800 */
[----:B--2---:R-:W-:-:S03]  /*5ac0*/  IADD3 R2, P0, PT, R6, UR4, RZ ;  /* 0x0000000406027c10 */ /* 0x004fc6000ff1e0ff */
[----:B------:R-:W-:Y:S01]  /*5ad0*/  STS [R5+0x38], R42 ;  /* 0x0000382a05007388 */ /* 0x000fe20000000800 */
[----:B------:R-:W-:Y:S01]  /*5ae0*/  IADD3.X R3, PT, PT, R12, UR5, RZ, P0, !PT ;  /* 0x000000050c037c10 */ /* 0x000fe200087fe4ff */
[----:B------:R-:W1:Y:S02]  /*5af0*/  LDCU.64 UR4, c[0x0][0x3a0] ;  /* 0x00007400ff0477ac */ /* 0x000e640008000a00 */
        /* <DEDUP_REMOVED lines=93> */
.L_x_451:
        /* <DEDUP_REMOVED lines=112> */
.L_x_412:
[----:B------:R-:W0:Y:S01]  /*67d0*/  LDC.64 R2, c[0x0][0x390] ;  /* 0x0000e400ff027b82 */ /* 0x000e220000000a00 */
[----:B------:R-:W-:Y:S01]  /*67e0*/  ACQBULK ;  /* 0x000000000000782e */ /* 0x000fe20000000000 */
[----:B------:R-:W1:Y:S06]  /*67f0*/  S2R R0, SR_TID.X ;  /* 0x0000000000007919 */ /* 0x000e6c0000002100 */
[----:B------:R-:W2:Y:S08]  /*6800*/  LDC R5, c[0x0][0x3a8] ;  /* 0x0000ea00ff057b82 */ /* 0x000eb00000000800 */
[----:B------:R-:W3:Y:S01]  /*6810*/  LDC.64 R14, c[0x0][0x388] ;  /* 0x0000e200ff0e7b82 */ /* 0x000ee20000000a00 */
[----:B0-----:R-:W-:-:S05]  /*6820*/  IMAD.WIDE.U32 R2, R7, 0x4, R2 ;  /* 0x0000000407027825 */ /* 0x001fca00078e0002 */
[----:B------:R0:W4:Y:S01]  /*6830*/  LDG.E R13, desc[UR8][R2.64] ;  /* 0x00000008020d7981 */ /* 0x000122000c1e1900 */
[----:B------:R-:W-:Y:S01]  /*6840*/  IMAD.MOV R4, RZ, RZ, -R7 ;  /* 0x000000ffff047224 */ /* 0x000fe200078e0a07 */
[----:B-1----:R-:W-:-:S04]  /*6850*/  LOP3.LUT R9, R0, 0x1f, RZ, 0xc0, !PT ;  /* 0x0000001f00097812 */ /* 0x002fc800078ec0ff */
[----:B--2---:R-:W-:Y:S02]  /*6860*/  VIADDMNMX R5, R4, R5, 0x1100, PT ;  /* 0x0000110004057446 */ /* 0x004fe40003800105 */
[----:B------:R-:W-:Y:S02]  /*6870*/  LOP3.LUT R4, R0, 0x3e0, RZ, 0xc0, !PT ;  /* 0x000003e000047812 */ /* 0x000fe400078ec0ff */
[----:B------:R-:W-:Y:S02]  /*6880*/  R2UR UR7, R5 ;  /* 0x00000000050772ca */ /* 0x000fe400000e0000 */
[----:B---3--:R-:W-:Y:S01]  /*6890*/  LEA R14, P0, R7, R14, 0x2 ;  /* 0x0000000e070e7211 */ /* 0x008fe200078010ff */
[----:B------:R-:W-:-:S03]  /*68a0*/  IMAD R9, R4, 0x11, R9 ;  /* 0x0000001104097824 */ /* 0x000fc600078e0209 */
[----:B------:R-:W-:Y:S01]  /*68b0*/  LEA.HI.X R15, R7, R15, RZ, 0x2, P0 ;  /* 0x0000000f070f7211 */ /* 0x000fe200000f14ff */
[C---:B------:R-:W-:Y:S02]  /*68c0*/  IMAD.SHL.U32 R19, R9.reuse, 0x4, RZ ;  /* 0x0000000409137824 */ /* 0x040fe400078e00ff */
[C---:B------:R-:W-:Y:S02]  /*68d0*/  VIADD R42, R9.reuse, 0xe0 ;  /* 0x000000e0092a7836 */ /* 0x040fe40000000000 */
[----:B------:R-:W-:Y:S01]  /*68e0*/  VIADD R40, R9, 0x100 ;  /* 0x0000010009287836 */ /* 0x000fe20000000000 */
[----:B------:R-:W-:Y:S01]  /*68f0*/  IADD3 R18, P0, PT, R19, R14, RZ ;  /* 0x0000000e13127210 */ /* 0x000fe20007f1e0ff */
[C---:B------:R-:W-:Y:S01]  /*6900*/  VIADD R6, R9.reuse, 0x20 ;  /* 0x0000002009067836 */ /* 0x040fe20000000000 */
[----:B------:R-:W-:Y:S01]  /*6910*/  IADD3 R4, P1, PT, R2, R19, RZ ;  /* 0x0000001302047210 */ /* 0x000fe20007f3e0ff */
[C---:B------:R-:W-:Y:S02]  /*6920*/  VIADD R38, R9.reuse, 0x40 ;  /* 0x0000004009267836 */ /* 0x040fe40000000000 */
[----:B------:R-:W-:Y:S01]  /*6930*/  IMAD.X R19, RZ, RZ, R15, P0 ;  /* 0x000000ffff137224 */ /* 0x000fe200000e060f */
[C---:B------:R-:W-:Y:S01]  /*6940*/  ISETP.GE.AND P0, PT, R9.reuse, UR7, PT ;  /* 0x0000000709007c0c */ /* 0x040fe2000bf06270 */
[----:B------:R-:W-:Y:S01]  /*6950*/  IMAD.X R5, RZ, RZ, R3, P1 ;  /* 0x000000ffff057224 */ /* 0x000fe200008e0603 */
[----:B------:R-:W-:Y:S01]  /*6960*/  ISETP.GE.AND P6, PT, R38, UR7, PT ;  /* 0x0000000726007c0c */ /* 0x000fe2000bfc6270 */
[C---:B------:R-:W-:Y:S01]  /*6970*/  VIADD R30, R9.reuse, 0x60 ;  /* 0x00000060091e7836 */ /* 0x040fe20000000000 */
[----:B------:R-:W-:Y:S01]  /*6980*/  ISETP.GE.AND P1, PT, R6, UR7, PT ;  /* 0x0000000706007c0c */ /* 0x000fe2000bf26270 */
[----:B------:R-:W-:-:S02]  /*6990*/  VIADD R26, R9, 0x80 ;  /* 0x00000080091a7836 */ /* 0x000fc40000000000 */
[C---:B------:R-:W-:Y:S01]  /*69a0*/  VIADD R24, R9.reuse, 0xa0 ;  /* 0x000000a009187836 */ /* 0x040fe20000000000 */
[----:B------:R-:W-:Y:S01]  /*69b0*/  ISETP.GE.AND P5, PT, R30, UR7, PT ;  /* 0x000000071e007c0c */ /* 0x000fe2000bfa6270 */
[C---:B------:R-:W-:Y:S01]  /*69c0*/  VIADD R22, R9.reuse, 0xc0 ;  /* 0x000000c009167836 */ /* 0x040fe20000000000 */
[----:B------:R-:W-:Y:S01]  /*69d0*/  ISETP.GE.AND P4, PT, R26, UR7, PT ;  /* 0x000000071a007c0c */ /* 0x000fe2000bf86270 */
[C---:B------:R-:W-:Y:S01]  /*69e0*/  VIADD R36, R9.reuse, 0x120 ;  /* 0x0000012009247836 */ /* 0x040fe20000000000 */
[----:B------:R-:W-:Y:S01]  /*69f0*/  ISETP.GE.AND P3, PT, R24, UR7, PT ;  /* 0x0000000718007c0c */ /* 0x000fe2000bf66270 */
[C---:B0-----:R-:W-:Y:S01]  /*6a00*/  VIADD R2, R9.reuse, 0x140 ;  /* 0x0000014009027836 */ /* 0x041fe20000000000 */
[----:B------:R-:W-:Y:S01]  /*6a10*/  ISETP.GE.AND P2, PT, R22, UR7, PT ;  /* 0x0000000716007c0c */ /* 0x000fe2000bf46270 */
[C---:B------:R-:W-:Y:S02]  /*6a20*/  VIADD R8, R9.reuse, 0x160 ;  /* 0x0000016009087836 */ /* 0x040fe40000000000 */
[----:B------:R-:W-:-:S02]  /*6a30*/  VIADD R10, R9, 0x180 ;  /* 0x00000180090a7836 */ /* 0x000fc40000000000 */
[C---:B------:R-:W-:Y:S02]  /*6a40*/  VIADD R12, R9.reuse, 0x1a0 ;  /* 0x000001a0090c7836 */ /* 0x040fe40000000000 */
[C---:B------:R-:W-:Y:S02]  /*6a50*/  VIADD R16, R9.reuse, 0x1c0 ;  /* 0x000001c009107836 */ /* 0x040fe40000000000 */
[C---:B------:R-:W-:Y:S02]  /*6a60*/  VIADD R20, R9.reuse, 0x1e0 ;  /* 0x000001e009147836 */ /* 0x040fe40000000000 */
[----:B------:R-:W-:Y:S02]  /*6a70*/  VIADD R28, R9, 0x200 ;  /* 0x00000200091c7836 */ /* 0x000fe40000000000 */
[----:B----4-:R-:W-:Y:S02]  /*6a80*/  IMAD.MOV.U32 R11, RZ, RZ, R13 ;  /* 0x000000ffff0b7224 */ /* 0x010fe400078e000d */
[----:B------:R-:W2:Y:S01]  /*6a90*/  @!P0 LDG.E R13, desc[UR8][R4.64] ;  /* 0x00000008040d8981 */ /* 0x000ea2000c1e1900 */
[----:B------:R-:W-:Y:S01]  /*6aa0*/  ISETP.GE.AND P0, PT, R42, UR7, PT ;  /* 0x000000072a007c0c */ /* 0x000fe2000bf06270 */
[----:B------:R-:W-:-:S02]  /*6ab0*/  IMAD.MOV.U32 R27, RZ, RZ, R11 ;  /* 0x000000ffff1b7224 */ /* 0x000fc400078e000b */
[--C-:B------:R-:W-:Y:S02]  /*6ac0*/  IMAD.MOV.U32 R29, RZ, RZ, R11.reuse ;  /* 0x000000ffff1d7224 */ /* 0x100fe400078e000b */
[--C-:B------:R-:W-:Y:S02]  /*6ad0*/  IMAD.MOV.U32 R3, RZ, RZ, R11.reuse ;  /* 0x000000ffff037224 */ /* 0x100fe400078e000b */
[--C-:B------:R-:W-:Y:S02]  /*6ae0*/  IMAD.MOV.U32 R7, RZ, RZ, R11.reuse ;  /* 0x000000ffff077224 */ /* 0x100fe400078e000b */
[--C-:B------:R-:W-:Y:S02]  /*6af0*/  IMAD.MOV.U32 R17, RZ, RZ, R11.reuse ;  /* 0x000000ffff117224 */ /* 0x100fe400078e000b */
[--C-:B------:R-:W-:Y:S01]  /*6b00*/  IMAD.MOV.U32 R21, RZ, RZ, R11.reuse ;  /* 0x000000ffff157224 */ /* 0x100fe200078e000b */
[----:B------:R-:W3:Y:S01]  /*6b10*/  @!P1 LDG.E R3, desc[UR8][R4.64+0x80] ;  /* 0x0000800804039981 */ /* 0x000ee2000c1e1900 */
[----:B------:R-:W-:-:S02]  /*6b20*/  IMAD.MOV.U32 R23, RZ, RZ, R11 ;  /* 0x000000ffff177224 */ /* 0x000fc400078e000b */
[--C-:B------:R-:W-:Y:S01]  /*6b30*/  IMAD.MOV.U32 R25, RZ, RZ, R11.reuse ;  /* 0x000000ffff197224 */ /* 0x100fe200078e000b */
[----:B------:R-:W4:Y:S01]  /*6b40*/  @!P0 LDG.E R27, desc[UR8][R4.64+0x380] ;  /* 0x00038008041b8981 */ /* 0x000f22000c1e1900 */
[----:B------:R-:W-:Y:S01]  /*6b50*/  ISETP.GE.AND P0, PT, R40, UR7, PT ;  /* 0x0000000728007c0c */ /* 0x000fe2000bf06270 */
[--C-:B------:R-:W-:Y:S01]  /*6b60*/  IMAD.MOV.U32 R31, RZ, RZ, R11.reuse ;  /* 0x000000ffff1f7224 */ /* 0x100fe200078e000b */
[----:B------:R-:W-:Y:S01]  /*6b70*/  ISETP.GE.AND P1, PT, R8, UR7, PT ;  /* 0x0000000708007c0c */ /* 0x000fe2000bf26270 */
[----:B------:R-:W5:Y:S01]  /*6b80*/  @!P6 LDG.E R7, desc[UR8][R4.64+0x100] ;  /* 0x000100080407e981 */ /* 0x000f62000c1e1900 */
[--C-:B------:R-:W-:Y:S02]  /*6b90*/  IMAD.MOV.U32 R33, RZ, RZ, R11.reuse ;  /* 0x000000ffff217224 */ /* 0x100fe400078e000b */
[--C-:B------:R-:W-:Y:S01]  /*6ba0*/  IMAD.MOV.U32 R35, RZ, RZ, R11.reuse ;  /* 0x000000ffff237224 */ /* 0x100fe200078e000b */
[----:B------:R-:W5:Y:S01]  /*6bb0*/  @!P5 LDG.E R17, desc[UR8][R4.64+0x180] ;  /* 0x000180080411d981 */ /* 0x000f62000c1e1900 */
[----:B------:R-:W-:-:S02]  /*6bc0*/  IMAD.MOV.U32 R37, RZ, RZ, R11 ;  /* 0x000000ffff257224 */ /* 0x000fc400078e000b */
[--C-:B------:R-:W-:Y:S01]  /*6bd0*/  IMAD.MOV.U32 R39, RZ, RZ, R11.reuse ;  /* 0x000000ffff277224 */ /* 0x100fe200078e000b */
[----:B------:R-:W5:Y:S01]  /*6be0*/  @!P4 LDG.E R21, desc[UR8][R4.64+0x200] ;  /* 0x000200080415c981 */ /* 0x000f62000c1e1900 */
[--C-:B------:R-:W-:Y:S02]  /*6bf0*/  IMAD.MOV.U32 R41, RZ, RZ, R11.reuse ;  /* 0x000000ffff297224 */ /* 0x100fe400078e000b */
[----:B------:R-:W-:Y:S01]  /*6c00*/  IMAD.MOV.U32 R43, RZ, RZ, R11 ;  /* 0x000000ffff2b7224 */ /* 0x000fe200078e000b */
[----:B------:R-:W5:Y:S01]  /*6c10*/  @!P0 LDG.E R29, desc[UR8][R4.64+0x400] ;  /* 0x00040008041d8981 */ /* 0x000f62000c1e1900 */
[----:B------:R-:W-:Y:S02]  /*6c20*/  ISETP.GE.AND P0, PT, R36, UR7, PT ;  /* 0x0000000724007c0c */ /* 0x000fe4000bf06270 */
[----:B------:R-:W-:Y:S01]  /*6c30*/  ISETP.GE.AND P4, PT, R16, UR7, PT ;  /* 0x0000000710007c0c */ /* 0x000fe2000bf86270 */
[----:B------:R-:W5:Y:S01]  /*6c40*/  @!P3 LDG.E R23, desc[UR8][R4.64+0x280] ;  /* 0x000280080417b981 */ /* 0x000f62000c1e1900 */
[----:B------:R-:W-:-:S02]  /*6c50*/  ISETP.GE.AND P3, PT, R12, UR7, PT ;  /* 0x000000070c007c0c */ /* 0x000fc4000bf66270 */
        /* <DEDUP_REMOVED lines=12> */
[----:B------:R-:W5:Y:S01]  /*6d20*/  @!P6 LDG.E R11, desc[UR8][R4.64+0x800] ;  /* 0x00080008040be981 */ /* 0x000f62000c1e1900 */
[----:B------:R-:W0:Y:S01]  /*6d30*/  S2R R47, SR_LANEID ;  /* 0x00000000002f7919 */ /* 0x000e220000000000 */
[----:B------:R-:W1:Y:S01]  /*6d40*/  S2UR UR5, SR_CgaCtaId ;  /* 0x00000000000579c3 */ /* 0x000e620000008800 */
[----:B------:R-:W-:Y:S01]  /*6d50*/  SHF.R.U32.HI R2, RZ, 0x5, R0 ;  /* 0x00000005ff027819 */ /* 0x000fe20000011600 */
[----:B------:R-:W-:-:S02]  /*6d60*/  UMOV UR4, 0x400 ;  /* 0x0000040000047882 */ /* 0x000fc40000000000 */
[----:B-1----:R-:W-:Y:S02]  /*6d70*/  ULEA UR4, UR5, UR4, 0x18 ;  /* 0x0000000405047291 */ /* 0x002fe4000f8ec0ff */
[----:B0-----:R-:W-:-:S05]  /*6d80*/  IMAD R2, R2, 0x220, R47 ;  /* 0x0000022002027824 */ /* 0x001fca00078e022f */
[----:B------:R-:W-:Y:S02]  /*6d90*/  LEA R2, R2, UR4, 0x2 ;  /* 0x0000000402027c11 */ /* 0x000fe4000f8e10ff */
[----:B------:R-:W-:Y:S02]  /*6da0*/  P2R R45, PR, RZ, 0x2 ;  /* 0x00000002ff2d7803 */ /* 0x000fe40000000000 */
[----:B------:R-:W-:Y:S01]  /*6db0*/  ISETP.GE.AND P1, PT, R9, UR7, PT ;  /* 0x0000000709007c0c */ /* 0x000fe2000bf26270 */
[----:B--2---:R-:W-:Y:S04]  /*6dc0*/  STS [R2], R13 ;  /* 0x0000000d02007388 */ /* 0x004fe80000000800 */
[----:B---3--:R0:W-:Y:S04]  /*6dd0*/  STS [R2+0x80], R3 ;  /* 0x0000800302007388 */ /* 0x0081e80000000800 */
[----:B----4-:R-:W-:Y:S01]  /*6de0*/  STS [R2+0x380], R27 ;  /* 0x0003801b02007388 */ /* 0x010fe20000000800 */
        /* <DEDUP_REMOVED lines=34> */
[----:B------:R-:W2:Y:S01]  /*7010*/  LDG.E R9, desc[UR8][R14.64] ;  /* 0x000000080e097981 */ /* 0x000ea2000c1e1900 */
[----:B------:R-:W-:-:S02]  /*7020*/  P2R R44, PR, RZ, 0x1 ;  /* 0x00000001ff2c7803 */ /* 0x000fc40000000000 */
[----:B------:R-:W-:Y:S01]  /*7030*/  ISETP.GE.AND P0, PT, R6, UR7, PT ;  /* 0x0000000706007c0c */ /* 0x000fe2000bf06270 */
[----:B--2---:R-:W-:Y:S02]  /*7040*/  IMAD.MOV.U32 R5, RZ, RZ, R9 ;  /* 0x000000ffff057224 */ /* 0x004fe400078e0009 */
[----:B------:R-:W2:Y:S02]  /*7050*/  @!P1 LDG.E R9, desc[UR8][R18.64] ;  /* 0x0000000812099981 */ /* 0x000ea4000c1e1900 */
[----:B0-----:R-:W-:Y:S01]  /*7060*/  IMAD.MOV.U32 R11, RZ, RZ, R5 ;  /* 0x000000ffff0b7224 */ /* 0x001fe200078e0005 */
[----:B------:R-:W-:-:S07]  /*7070*/  ISETP.GE.AND P1, PT, R38, UR7, PT ;  /* 0x0000000726007c0c */ /* 0x000fce000bf26270 */
[----:B------:R-:W3:Y:S01]  /*7080*/  @!P0 LDG.E R11, desc[UR8][R18.64+0x80] ;  /* 0x00008008120b8981 */ /* 0x000ee2000c1e1900 */
[----:B------:R-:W-:Y:S01]  /*7090*/  ISETP.GE.AND P0, PT, R30, UR7, PT ;  /* 0x000000071e007c0c */ /* 0x000fe2000bf06270 */
[--C-:B------:R-:W-:Y:S02]  /*70a0*/  IMAD.MOV.U32 R23, RZ, RZ, R5.reuse ;  /* 0x000000ffff177224 */ /* 0x100fe400078e0005 */
[----:B------:R-:W-:-:S04]  /*70b0*/  IMAD.MOV.U32 R31, RZ, RZ, R5 ;  /* 0x000000ffff1f7224 */ /* 0x000fc800078e0005 */
[----:B------:R-:W4:Y:S01]  /*70c0*/  @!P1 LDG.E R23, desc[UR8][R18.64+0x100] ;  /* 0x0001000812179981 */ /* 0x000f22000c1e1900 */
[----:B------:R-:W-:-:S05]  /*70d0*/  ISETP.GE.AND P1, PT, R26, UR7, PT ;  /* 0x000000071a007c0c */ /* 0x000fca000bf26270 */
[----:B------:R-:W5:Y:S01]  /*70e0*/  @!P0 LDG.E R31, desc[UR8][R18.64+0x180] ;  /* 0x00018008121f8981 */ /* 0x000f62000c1e1900 */
[----:B------:R-:W-:Y:S01]  /*70f0*/  ISETP.GE.AND P0, PT, R24, UR7, PT ;  /* 0x0000000718007c0c */ /* 0x000fe2000bf06270 */
[--C-:B------:R-:W-:Y:S02]  /*7100*/  IMAD.MOV.U32 R33, RZ, RZ, R5.reuse ;  /* 0x000000ffff217224 */ /* 0x100fe400078e0005 */
[----:B------:R-:W-:-:S04]  /*7110*/  IMAD.MOV.U32 R15, RZ, RZ, R5 ;  /* 0x000000ffff0f7224 */ /* 0x000fc800078e0005 */
[----:B------:R-:W5:Y:S01]  /*7120*/  @!P1 LDG.E R33, desc[UR8][R18.64+0x200] ;  /* 0x0002000812219981 */ /* 0x000f62000c1e1900 */
        /* <DEDUP_REMOVED lines=163> */
[C---:B------:R-:W-:Y:S02]  /*7b60*/  ISETP.GE.AND P4, PT, R39.reuse, RZ, PT ;  /* 0x000000ff2700720c */ /* 0x040fe40003f86270 */
[-C--:B------:R-:W-:Y:S02]  /*7b70*/  SEL R3, R39, R24.reuse, P3 ;  /* 0x0000001827037207 */ /* 0x080fe40001800000 */
[----:B------:R-:W-:Y:S02]  /*7b80*/  ISETP.GE.U32.AND P1, PT, R36, UR7, PT ;  /* 0x0000000724007c0c */ /* 0x000fe4000bf26070 */
[----:B------:R-:W-:Y:S02]  /*7b90*/  SEL R22, R24, R39, !P2 ;  /* 0x0000002718167207 */ /* 0x000fe40005000000 */
[----:B------:R-:W-:Y:S01]  /*7ba0*/  @!P2 SEL R39, R3, R24, !P4 ;  /* 0x000000180327a207 */ /* 0x000fe20006000000 */
[C---:B------:R-:W-:Y:S01]  /*7bb0*/  VIADD R3, R41.reuse, 0x10 ;  /* 0x0000001029037836 */ /* 0x040fe20000000000 */
[----:B------:R-:W-:-:S02]  /*7bc0*/  ISETP.GE.U32.AND P4, PT, R41, UR7, PT ;  /* 0x0000000729007c0c */ /* 0x000fc4000bf86070 */
[----:B------:R-:W-:Y:S02]  /*7bd0*/  ISETP.GT.AND P2, PT, R5, RZ, PT ;  /* 0x000000ff0500720c */ /* 0x000fe40003f44270 */
[C---:B------:R-:W-:Y:S02]  /*7be0*/  ISETP.GE.AND P3, PT, R39.reuse, RZ, PT ;  /* 0x000000ff2700720c */ /* 0x040fe40003f66270 */
[----:B------:R-:W-:Y:S02]  /*7bf0*/  SEL R24, R39, R5, P2 ;  /* 0x0000000527187207 */ /* 0x000fe40001000000 */
        /* <DEDUP_REMOVED lines=637> */
[C---:B------:R-:W-:Y:S02]  /*a3d0*/  ISETP.LT.AND P2, PT, R41.reuse, RZ, P2 ;  /* 0x000000ff2900720c */ /* 0x040fe40001741270 */
        /* <DEDUP_REMOVED lines=50> */
[----:B------:R-:W-:-:S02]  /*a700*/  ISETP.GT.AND P1, PT, R18, RZ, PT ;  /* 0x000000ff1200720c */ /* 0x000fc40003f24270 */
[----:B------:R-:W-:Y:S02]  /*a710*/  ISETP.LT.AND P0, PT, R24, RZ, P0 ;  /* 0x000000ff1800720c */ /* 0x000fe40000701270 */
[----:B------:R-:W-:Y:S02]  /*a720*/  SEL R21, R36, R37, P2 ;  /* 0x0000002524157207 */ /* 0x000fe40001000000 */
[----:B------:R-:W-:Y:S02]  /*a730*/  ISETP.LT.AND P1, PT, R3, RZ, P1 ;  /* 0x000000ff0300720c */ /* 0x000fe40000f21270 */
        /* <DEDUP_REMOVED lines=39> */
[----:B------:R-:W-:Y:S02]  /*a9b0*/  SEL R35, R28, R21, P2 ;  /* 0x000000151c237207 */ /* 0x000fe40001000000 */
        /* <DEDUP_REMOVED lines=71> */
[----:B------:R-:W-:Y:S02]  /*ae30*/  SEL R4, R4, R3, P0 ;  /* 0x0000000304047207 */ /* 0x000fe40000000000 */
[----:B------:R-:W-:Y:S02]  /*ae40*/  ISETP.GT.AND P0, PT, R24, RZ, PT ;  /* 0x000000ff1800720c */ /* 0x000fe40003f04270 */
        /* <DEDUP_REMOVED lines=16> */
.L_x_453:
[----:B------:R-:W-:Y:S05]  /*af50*/  BSYNC.RECONVERGENT B0 ;  /* 0x0000000000007941 */ /* 0x000fea0003800200 */
.L_x_452:
[----:B------:R-:W-:-:S05]  /*af60*/  UMOV UR4, 0x2 ;  /* 0x0000000200047882 */ /* 0x000fca0000000000 */
.L_x_491:
        /* <DEDUP_REMOVED lines=47> */
.L_x_456:
        /* <DEDUP_REMOVED lines=16> */
.L_x_455:
[----:B------:R-:W-:Y:S05]  /*b360*/  BSYNC.RECONVERGENT B0 ;  /* 0x0000000000007941 */ /* 0x000fea0003800200 */
.L_x_454:
        /* <DEDUP_REMOVED lines=14> */
.L_x_458:
[----:B------:R-:W-:Y:S05]  /*b450*/  BSYNC.RECONVERGENT B0 ;  /* 0x0000000000007941 */ /* 0x000fea0003800200 */
.L_x_457:
        /* <DEDUP_REMOVED lines=17> */
.L_x_460:
[----:B------:R-:W-:Y:S05]  /*b570*/  BSYNC.RECONVERGENT B0 ;  /* 0x0000000000007941 */ /* 0x000fea0003800200 */
.L_x_459:
        /* <DEDUP_REMOVED lines=17> */
.L_x_462:
[----:B------:R-:W-:Y:S05]  /*b690*/  BSYNC.RECONVERGENT B0 ;  /* 0x0000000000007941 */ /* 0x000fea0003800200 */
.L_x_461:
        /* <DEDUP_REMOVED lines=17> */
.L_x_464:
[----:B------:R-:W-:Y:S05]  /*b7b0*/  BSYNC.RECONVERGENT B0 ;  /* 0x0000000000007941 */ /* 0x000fea0003800200 */
.L_x_463:
        /* <DEDUP_REMOVED lines=17> */
.L_x_466:
[----:B------:R-:W-:Y:S05]  /*b8d0*/  BSYNC.RECONVERGENT B0 ;  /* 0x0000000000007941 */ /* 0x000fea0003800200 */
.L_x_465:
        /* <DEDUP_REMOVED lines=19> */
.L_x_468:
[----:B------:R-:W-:Y:S05]  /*ba10*/  BSYNC.RECONVERGENT B0 ;  /* 0x0000000000007941 */ /* 0x000fea0003800200 */
.L_x_467:
        /* <DEDUP_REMOVED lines=20> */
.L_x_470:
[----:B------:R-:W-:Y:S05]  /*bb60*/  BSYNC.RECONVERGENT B0 ;  /* 0x0000000000007941 */ /* 0x000fea0003800200 */
.L_x_469:
        /* <DEDUP_REMOVED lines=20> */
.L_x_472:
[----:B------:R-:W-:Y:S05]  /*bcb0*/  BSYNC.RECONVERGENT B0 ;  /* 0x0000000000007941 */ /* 0x000fea0003800200 */
.L_x_471:
        /* <DEDUP_REMOVED lines=20> */
.L_x_474:
[----:B------:R-:W-:Y:S05]  /*be00*/  BSYNC.RECONVERGENT B0 ;  /* 0x0000000000007941 */ /* 0x000fea0003800200 */
.L_x_473:
        /* <DEDUP_REMOVED lines=20> */
.L_x_476:
[----:B------:R-:W-:Y:S05]  /*bf50*/  BSYNC.RECONVERGENT B0 ;  /* 0x0000000000007941 */ /* 0x000fea0003800200 */
.L_x_475:
        /* <DEDUP_REMOVED lines=20> */
.L_x_478:
[----:B------:R-:W-:Y:S05]  /*c0a0*/  BSYNC.RECONVERGENT B0 ;  /* 0x0000000000007941 */ /* 0x000fea0003800200 */
.L_x_477:
        /* <DEDUP_REMOVED lines=20> */
.L_x_480:
[----:B------:R-:W-:Y:S05]  /*c1f0*/  BSYNC.RECONVERGENT B0 ;  /* 0x0000000000007941 */ /* 0x000fea0003800200 */
.L_x_479:
        /* <DEDUP_REMOVED lines=22> */
.L_x_482:
[----:B------:R-:W-:Y:S05]  /*c360*/  BSYNC.RECONVERGENT B0 ;  /* 0x0000000000007941 */ /* 0x000fea0003800200 */
.L_x_481:
        /* <DEDUP_REMOVED lines=20> */
.L_x_484:
[----:B------:R-:W-:Y:S05]  /*c4b0*/  BSYNC.RECONVERGENT B0 ;  /* 0x0000000000007941 */ /* 0x000fea0003800200 */
.L_x_483:
        /* <DEDUP_REMOVED lines=20> */
.L_x_486:
[----:B------:R-:W-:Y:S05]  /*c600*/  BSYNC.RECONVERGENT B0 ;  /* 0x0000000000007941 */ /* 0x000fea0003800200 */
.L_x_485:
        /* <DEDUP_REMOVED lines=19> */
.L_x_488:
[----:B------:R-:W-:Y:S05]  /*c740*/  BSYNC.RECONVERGENT B0 ;  /* 0x0000000000007941 */ /* 0x000fea0003800200 */
.L_x_487:
        /* <DEDUP_REMOVED lines=16> */
.L_x_490:
[----:B------:R-:W-:Y:S05]  /*c850*/  BSYNC.RECONVERGENT B0 ;  /* 0x0000000000007941 */ /* 0x000fea0003800200 */
.L_x_489:
        /* <DEDUP_REMOVED lines=60> */
[----:B------:R-:W1:Y:S02]  /*cc20*/  LDCU.U8 UR4, c[0x0][0x380] ;  /* 0x00007000ff0477ac */ /* 0x000e640008000000 */
        /* <DEDUP_REMOVED lines=9> */
[----:B------:R-:W-:Y:S05]  /*ccc0*/  BRA.U !UP0, `(.L_x_492) ;  /* 0x0000000908d47547 */ /* 0x000fea000b800000 */
[----:B------:R-:W0:Y:S01]  /*ccd0*/  S2R R41, SR_LANEID ;  /* 0x0000000000297919 */ /* 0x000e220000000000 */
[----:B------:R-:W-:Y:S01]  /*cce0*/  ISETP.NE.AND P0, PT, R0, RZ, PT ;  /* 0x000000ff0000720c */ /* 0x000fe20003f05270 */
[----:B------:R-:W1:Y:S01]  /*ccf0*/  LDCU.64 UR4, c[0x0][0x398] ;  /* 0x00007300ff0477ac */ /* 0x000e620008000a00 */
[----:B0-----:R-:W-:-:S05]  /*cd00*/  IMAD R41, R41, 0x40, R2 ;  /* 0x0000004029297824 */ /* 0x001fca00078e0202 */
[----:B------:R0:W-:Y:S04]  /*cd10*/  STS [R41+0x14], R14 ;  /* 0x0000140e29007388 */ /* 0x0001e80000000800 */
[----:B------:R-:W-:Y:S04]  /*cd20*/  STS [R41], R33 ;  /* 0x0000002129007388 */ /* 0x000fe80000000800 */
[----:B------:R2:W-:Y:S01]  /*cd30*/  STS [R41+0x4], R6 ;  /* 0x0000040629007388 */ /* 0x0005e20000000800 */
[----:B0-----:R-:W-:-:S03]  /*cd40*/  IMAD.U32 R14, RZ, RZ, UR7 ;  /* 0x00000007ff0e7e24 */ /* 0x001fc6000f8e00ff */
[----:B------:R0:W-:Y:S04]  /*cd50*/  STS [R41+0x8], R23 ;  /* 0x0000081729007388 */ /* 0x0001e80000000800 */
[----:B------:R3:W-:Y:S01]  /*cd60*/  STS [R41+0xc], R18 ;  /* 0x00000c1229007388 */ /* 0x0007e20000000800 */
[----:B--2---:R-:W-:-:S03]  /*cd70*/  LOP3.LUT R6, R0, 0x1f, RZ, 0xc0, !PT ;  /* 0x0000001f00067812 */ /* 0x004fc600078ec0ff */
[----:B------:R2:W-:Y:S01]  /*cd80*/  STS [R41+0x10], R19 ;  /* 0x0000101329007388 */ /* 0x0005e20000000800 */
[----:B0-----:R-:W-:-:S03]  /*cd90*/  VIADD R23, R39, 0x100 ;  /* 0x0000010027177836 */ /* 0x001fc60000000000 */
[----:B------:R-:W-:Y:S01]  /*cda0*/  STS [R41+0x18], R15 ;  /* 0x0000180f29007388 */ /* 0x000fe20000000800 */
[----:B---3--:R-:W-:-:S03]  /*cdb0*/  VIADD R18, R39, 0xe0 ;  /* 0x000000e027127836 */ /* 0x008fc60000000000 */
[----:B------:R0:W-:Y:S01]  /*cdc0*/  STS [R41+0x1c], R40 ;  /* 0x00001c2829007388 */ /* 0x0001e20000000800 */
[----:B--2---:R-:W-:-:S03]  /*cdd0*/  VIADD R19, R39, 0x140 ;  /* 0x0000014027137836 */ /* 0x004fc60000000000 */
[----:B------:R-:W-:Y:S04]  /*cde0*/  STS [R41+0x20], R9 ;  /* 0x0000200929007388 */ /* 0x000fe80000000800 */
[----:B------:R-:W-:Y:S01]  /*cdf0*/  STS [R41+0x24], R38 ;  /* 0x0000242629007388 */ /* 0x000fe20000000800 */
[----:B0-----:R-:W-:-:S03]  /*ce00*/  VIADD R40, R39, 0xa0 ;  /* 0x000000a027287836 */ /* 0x001fc60000000000 */
[----:B------:R0:W-:Y:S04]  /*ce10*/  STS [R41+0x28], R30 ;  /* 0x0000281e29007388 */ /* 0x0001e80000000800 */
[----:B------:R2:W-:Y:S04]  /*ce20*/  STS [R41+0x2c], R11 ;  /* 0x00002c0b29007388 */ /* 0x0005e80000000800 */
[----:B------:R3:W-:Y:S01]  /*ce30*/  STS [R41+0x30], R26 ;  /* 0x0000301a29007388 */ /* 0x0007e20000000800 */
[----:B0-----:R-:W-:-:S03]  /*ce40*/  VIADD R30, R39, 0x1e0 ;  /* 0x000001e0271e7836 */ /* 0x001fc60000000000 */
[----:B------:R-:W-:Y:S01]  /*ce50*/  STS [R41+0x34], R37 ;  /* 0x0000342529007388 */ /* 0x000fe20000000800 */
[----:B--2---:R-:W-:-:S03]  /*ce60*/  VIADD R11, R39, 0xc0 ;  /* 0x000000c0270b7836 */ /* 0x004fc60000000000 */
[----:B------:R-:W-:Y:S01]  /*ce70*/  STS [R41+0x38], R22 ;  /* 0x0000381629007388 */ /* 0x000fe20000000800 */
[----:B---3--:R-:W-:-:S03]  /*ce80*/  VIADD R26, R39, 0x20 ;  /* 0x00000020271a7836 */ /* 0x008fc60000000000 */
[----:B------:R0:W-:Y:S04]  /*ce90*/  STS [R41+0x3c], R3 ;  /* 0x00003c0329007388 */ /* 0x0001e80000000800 */
[----:B------:R2:W-:Y:S01]  /*cea0*/  STS [R41+0x40], R31 ;  /* 0x0000401f29007388 */ /* 0x0005e20000000800 */
[----:B------:R-:W-:-:S03]  /*ceb0*/  NOP ;  /* 0x0000000000007918 */ /* 0x000fc60000000000 */
[----:B------:R-:W-:Y:S01]  /*cec0*/  LDS R33, [R2] ;  /* 0x0000000002217984 */ /* 0x000fe20000000800 */
[----:B0-----:R-:W-:Y:S01]  /*ced0*/  LOP3.LUT R3, R0, 0x3e0, RZ, 0xc0, !PT ;  /* 0x000003e000037812 */ /* 0x001fe200078ec0ff */
[C---:B------:R-:W-:Y:S02]  /*cee0*/  VIADD R22, R39.reuse, 0x120 ;  /* 0x0000012027167836 */ /* 0x040fe40000000000 */
[----:B------:R-:W-:Y:S01]  /*cef0*/  LDS R57, [R2+0x80] ;  /* 0x0000800002397984 */ /* 0x000fe20000000800 */
[----:B--2---:R-:W-:Y:S02]  /*cf00*/  VIADD R31, R39, 0x1c0 ;  /* 0x000001c0271f7836 */ /* 0x004fe40000000000 */
[----:B------:R-:W-:Y:S01]  /*cf10*/  IMAD R3, R3, 0x11, RZ ;  /* 0x0000001103037824 */ /* 0x000fe200078e02ff */
        /* <DEDUP_REMOVED lines=16> */
[----:B------:R-:W-:Y:S06]  /*d020*/  BAR.SYNC.DEFER_BLOCKING 0x0 ;  /* 0x0000000000007b1d */ /* 0x000fec0000010000 */
[----:B------:R-:W0:Y:S01]  /*d030*/  S2R R9, SR_CTAID.X ;  /* 0x0000000000097919 */ /* 0x000e220000002500 */
[----:B------:R-:W2:Y:S01]  /*d040*/  LDS R42, [UR6+0x4400] ;  /* 0x00440006ff2a7984 */ /* 0x000ea20008000800 */
[----:B0-----:R-:W-:-:S02]  /*d050*/  IMAD R6, R9, 0x1100, R6 ;  /* 0x0000110009067824 */ /* 0x001fc400078e0206 */
[----:B------:R-:W-:-:S03]  /*d060*/  VIADD R9, R39, 0x40 ;  /* 0x0000004027097836 */ /* 0x000fc60000000000 */
[----:B------:R-:W-:-:S05]  /*d070*/  IADD3 R6, P0, PT, R3, R6, RZ ;  /* 0x0000000603067210 */ /* 0x000fca0007f1e0ff */
[----:B------:R-:W-:-:S05]  /*d080*/  IMAD.X R3, RZ, RZ, RZ, P0 ;  /* 0x000000ffff037224 */ /* 0x000fca00000e06ff */
[C---:B------:R-:W-:Y:S01]  /*d090*/  SHF.L.U64.HI R3, R6.reuse, 0x2, R3 ;  /* 0x0000000206037819 */ /* 0x040fe20000010203 */
[----:B------:R-:W-:-:S05]  /*d0a0*/  IMAD.SHL.U32 R6, R6, 0x4, RZ ;  /* 0x0000000406067824 */ /* 0x000fca00078e00ff */
[----:B-1----:R-:W-:Y:S02]  /*d0b0*/  IADD3 R14, P3, PT, R6, UR4, RZ ;  /* 0x00000004060e7c10 */ /* 0x002fe4000ff7e0ff */
[-C--:B--2---:R-:W-:Y:S02]  /*d0c0*/  ISETP.GE.AND P2, PT, R24, R42.reuse, PT ;  /* 0x0000002a1800720c */ /* 0x084fe40003f46270 */
[-C--:B------:R-:W-:Y:S02]  /*d0d0*/  ISETP.GE.AND P0, PT, R39, R42.reuse, PT ;  /* 0x0000002a2700720c */ /* 0x080fe40003f06270 */
[-C--:B------:R-:W-:Y:S02]  /*d0e0*/  ISETP.GE.AND P1, PT, R5, R42.reuse, PT ;  /* 0x0000002a0500720c */ /* 0x080fe40003f26270 */
[----:B------:R-:W-:Y:S01]  /*d0f0*/  IADD3.X R15, PT, PT, R3, UR5, RZ, P3, !PT ;  /* 0x00000005030f7c10 */ /* 0x000fe20009ffe4ff */
[----:B------:R-:W0:Y:S01]  /*d100*/  LDCU.64 UR4, c[0x0][0x3a0] ;  /* 0x00007400ff0477ac */ /* 0x000e220008000a00 */
[----:B------:R-:W-:-:S02]  /*d110*/  ISETP.GE.AND P3, PT, R18, R42, PT ;  /* 0x0000002a1200720c */ /* 0x000fc40003f66270 */
[-C--:B------:R-:W-:Y:S02]  /*d120*/  ISETP.GE.AND P4, PT, R23, R42.reuse, PT ;  /* 0x0000002a1700720c */ /* 0x080fe40003f86270 */
[-C--:B------:R-:W-:Y:S01]  /*d130*/  ISETP.GE.AND P5, PT, R22, R42.reuse, PT ;  /* 0x0000002a1600720c */ /* 0x080fe20003fa6270 */
[----:B------:R-:W-:Y:S01]  /*d140*/  @!P2 STG.E desc[UR8][R14.64+0x200], R61 ;  /* 0x0002003d0e00a986 */ /* 0x000fe2000c101908 */
[-C--:B------:R-:W-:Y:S02]  /*d150*/  ISETP.GE.AND P2, PT, R11, R42.reuse, PT ;  /* 0x0000002a0b00720c */ /* 0x080fe40003f46270 */
[-C--:B------:R-:W-:Y:S01]  /*d160*/  ISETP.GE.AND P6, PT, R19, R42.reuse, PT ;  /* 0x0000002a1300720c */ /* 0x080fe20003fc6270 */
[----:B------:R1:W-:Y:S01]  /*d170*/  @!P0 STG.E desc[UR8][R14.64], R33 ;  /* 0x000000210e008986 */ /* 0x0003e2000c101908 */
[----:B------:R-:W-:-:S03]  /*d180*/  ISETP.GE.AND P0, PT, R26, R42, PT ;  /* 0x0000002a1a00720c */ /* 0x000fc60003f06270 */
[----:B------:R2:W-:Y:S01]  /*d190*/  @!P1 STG.E desc[UR8][R14.64+0x180], R37 ;  /* 0x000180250e009986 */ /* 0x0005e2000c101908 */
[----:B------:R-:W-:-:S03]  /*d1a0*/  ISETP.GE.AND P1, PT, R9, R42, PT ;  /* 0x0000002a0900720c */ /* 0x000fc60003f26270 */
[----:B------:R-:W-:Y:S01]  /*d1b0*/  @!P3 STG.E desc[UR8][R14.64+0x380], R44 ;  /* 0x0003802c0e00b986 */ /* 0x000fe2000c101908 */
[----:B------:R-:W-:-:S03]  /*d1c0*/  ISETP.GE.AND P3, PT, R30, R42, PT ;  /* 0x0000002a1e00720c */ /* 0x000fc60003f66270 */
[----:B------:R3:W-:Y:S01]  /*d1d0*/  @!P2 STG.E desc[UR8][R14.64+0x300], R38 ;  /* 0x000300260e00a986 */ /* 0x0007e2000c101908 */
[C---:B-1----:R-:W-:Y:S01]  /*d1e0*/  VIADD R33, R39.reuse, 0x1a0 ;  /* 0x000001a027217836 */ /* 0x042fe20000000000 */
[-C--:B------:R-:W-:Y:S01]  /*d1f0*/  ISETP.GE.AND P2, PT, R40, R42.reuse, PT ;  /* 0x0000002a2800720c */ /* 0x080fe20003f46270 */
[----:B--2---:R-:W-:Y:S01]  /*d200*/  VIADD R37, R39, 0x180 ;  /* 0x0000018027257836 */ /* 0x004fe20000000000 */
[----:B------:R-:W-:Y:S01]  /*d210*/  @!P0 STG.E desc[UR8][R14.64+0x80], R57 ;  /* 0x000080390e008986 */ /* 0x000fe2000c101908 */
[----:B------:R-:W-:-:S03]  /*d220*/  ISETP.GE.AND P0, PT, R36, R42, PT ;  /* 0x0000002a2400720c */ /* 0x000fc60003f06270 */
[----:B------:R-:W-:Y:S01]  /*d230*/  @!P1 STG.E desc[UR8][R14.64+0x100], R59 ;  /* 0x0001003b0e009986 */ /* 0x000fe2000c101908 */
[----:B---3--:R-:W-:-:S03]  /*d240*/  VIADD R38, R39, 0x160 ;  /* 0x0000016027267836 */ /* 0x008fc60000000000 */
        /* <DEDUP_REMOVED lines=8> */
[----:B0-----:R-:W-:-:S03]  /*d2d0*/  IADD3 R6, P3, PT, R6, UR4, RZ ;  /* 0x0000000406067c10 */ /* 0x001fc6000ff7e0ff */
[----:B------:R-:W-:Y:S04]  /*d2e0*/  @!P4 STG.E desc[UR8][R14.64+0x700], R51 ;  /* 0x000700330e00c986 */ /* 0x000fe8000c101908 */
[----:B------:R-:W-:Y:S04]  /*d2f0*/  @!P5 STG.E desc[UR8][R14.64+0x680], R49 ;  /* 0x000680310e00d986 */ /* 0x000fe8000c101908 */
[----:B------:R-:W-:Y:S01]  /*d300*/  @!P6 STG.E desc[UR8][R14.64+0x600], R47 ;  /* 0x0006002f0e00e986 */ /* 0x000fe2000c101908 */
[----:B------:R-:W-:-:S03]  /*d310*/  ISETP.NE.AND P6, PT, R0, RZ, PT ;  /* 0x000000ff0000720c */ /* 0x000fc60003fc5270 */
[----:B------:R-:W-:Y:S04]  /*d320*/  @!P2 STG.E desc[UR8][R14.64+0x280], R43 ;  /* 0x0002802b0e00a986 */ /* 0x000fe8000c101908 */
[----:B------:R-:W-:Y:S04]  /*d330*/  @!P1 STG.E desc[UR8][R14.64+0x580], R45 ;  /* 0x0005802d0e009986 */ /* 0x000fe8000c101908 */
[----:B------:R-:W-:Y:S01]  /*d340*/  @!P0 STG.E desc[UR8][R14.64+0x800], R55 ;  /* 0x000800370e008986 */ /* 0x000fe2000c101908 */
[----:B------:R-:W-:Y:S06]  /*d350*/  BAR.SYNC.DEFER_BLOCKING 0x0 ;  /* 0x0000000000007b1d */ /* 0x000fec0000010000 */
[----:B------:R0:W-:Y:S04]  /*d360*/  STS [R41+0x14], R12 ;  /* 0x0000140c29007388 */ /* 0x0001e80000000800 */
[----:B------:R-:W-:Y:S04]  /*d370*/  STS [R41], R21 ;  /* 0x0000001529007388 */ /* 0x000fe80000000800 */
[----:B------:R-:W-:Y:S01]  /*d380*/  STS [R41+0x4], R20 ;  /* 0x0000041429007388 */ /* 0x000fe20000000800 */
[----:B0-----:R-:W-:-:S03]  /*d390*/  IMAD.U32 R12, RZ, RZ, UR7 ;  /* 0x00000007ff0c7e24 */ /* 0x001fc6000f8e00ff */
[----:B------:R-:W-:Y:S04]  /*d3a0*/  STS [R41+0x8], R17 ;  /* 0x0000081129007388 */ /* 0x000fe80000000800 */
[----:B------:R-:W-:Y:S04]  /*d3b0*/  STS [R41+0xc], R16 ;  /* 0x00000c1029007388 */ /* 0x000fe80000000800 */
[----:B------:R-:W-:Y:S04]  /*d3c0*/  STS [R41+0x10], R13 ;  /* 0x0000100d29007388 */ /* 0x000fe80000000800 */
[----:B------:R0:W-:Y:S04]  /*d3d0*/  STS [R41+0x18], R7 ;  /* 0x0000180729007388 */ /* 0x0001e80000000800 */
[----:B------:R-:W-:Y:S04]  /*d3e0*/  STS [R41+0x1c], R8 ;  /* 0x00001c0829007388 */ /* 0x000fe80000000800 */
[----:B------:R-:W-:Y:S01]  /*d3f0*/  STS [R41+0x20], R34 ;  /* 0x0000202229007388 */ /* 0x000fe20000000800 */
[----:B0-----:R-:W-:-:S03]  /*d400*/  IADD3.X R7, PT, PT, R3, UR5, RZ, P3, !PT ;  /* 0x0000000503077c10 */ /* 0x001fc60009ffe4ff */
        /* <DEDUP_REMOVED lines=65> */
.L_x_492:
[----:B------:R-:W0:Y:S01]  /*d820*/  S2R R41, SR_LANEID ;  /* 0x0000000000297919 */ /* 0x000e220000000000 */
[----:B------:R-:W-:Y:S01]  /*d830*/  ISETP.NE.AND P0, PT, R0, RZ, PT ;  /* 0x000000ff0000720c */ /* 0x000fe20003f05270 */
[----:B------:R-:W1:Y:S01]  /*d840*/  LDCU.64 UR4, c[0x0][0x3b0] ;  /* 0x00007600ff0477ac */ /* 0x000e620008000a00 */
[----:B0-----:R-:W-:-:S05]  /*d850*/  IMAD R41, R41, 0x40, R2 ;  /* 0x0000004029297824 */ /* 0x001fca00078e0202 */
[----:B------:R0:W-:Y:S04]  /*d860*/  STS [R41+0x14], R14 ;  /* 0x0000140e29007388 */ /* 0x0001e80000000800 */
[----:B------:R-:W-:Y:S04]  /*d870*/  STS [R41], R33 ;  /* 0x0000002129007388 */ /* 0x000fe80000000800 */
[----:B------:R-:W-:Y:S01]  /*d880*/  STS [R41+0x4], R6 ;  /* 0x0000040629007388 */ /* 0x000fe20000000800 */
[----:B0-----:R-:W-:-:S03]  /*d890*/  IMAD.U32 R14, RZ, RZ, UR7 ;  /* 0x00000007ff0e7e24 */ /* 0x001fc6000f8e00ff */
        /* <DEDUP_REMOVED lines=9> */
[----:B------:R2:W-:Y:S04]  /*d930*/  STS [R41+0x24], R38 ;  /* 0x0000242629007388 */ /* 0x0005e80000000800 */
[----:B------:R3:W-:Y:S01]  /*d940*/  STS [R41+0x28], R30 ;  /* 0x0000281e29007388 */ /* 0x0007e20000000800 */
[----:B0-----:R-:W-:-:S03]  /*d950*/  VIADD R9, R39, 0x40 ;  /* 0x0000004027097836 */ /* 0x001fc60000000000 */
[----:B------:R0:W-:Y:S01]  /*d960*/  STS [R41+0x2c], R11 ;  /* 0x00002c0b29007388 */ /* 0x0001e20000000800 */
[----:B--2---:R-:W-:-:S03]  /*d970*/  VIADD R38, R39, 0xe0 ;  /* 0x000000e027267836 */ /* 0x004fc60000000000 */
[----:B------:R2:W-:Y:S01]  /*d980*/  STS [R41+0x30], R26 ;  /* 0x0000301a29007388 */ /* 0x0005e20000000800 */
[----:B---3--:R-:W-:-:S03]  /*d990*/  VIADD R30, R39, 0x1e0 ;  /* 0x000001e0271e7836 */ /* 0x008fc60000000000 */
[----:B------:R-:W-:Y:S01]  /*d9a0*/  STS [R41+0x34], R37 ;  /* 0x0000342529007388 */ /* 0x000fe20000000800 */
[----:B0-----:R-:W-:-:S03]  /*d9b0*/  VIADD R11, R39, 0x1c0 ;  /* 0x000001c0270b7836 */ /* 0x001fc60000000000 */
[----:B------:R0:W-:Y:S01]  /*d9c0*/  STS [R41+0x38], R22 ;  /* 0x0000381629007388 */ /* 0x0001e20000000800 */
[----:B--2---:R-:W-:-:S03]  /*d9d0*/  VIADD R26, R39, 0x20 ;  /* 0x00000020271a7836 */ /* 0x004fc60000000000 */
[----:B------:R-:W-:Y:S04]  /*d9e0*/  STS [R41+0x3c], R3 ;  /* 0x00003c0329007388 */ /* 0x000fe80000000800 */
[----:B------:R2:W-:Y:S01]  /*d9f0*/  STS [R41+0x40], R31 ;  /* 0x0000401f29007388 */ /* 0x0005e20000000800 */
[----:B------:R-:W-:-:S03]  /*da00*/  NOP ;  /* 0x0000000000007918 */ /* 0x000fc60000000000 */
[----:B------:R-:W-:Y:S01]  /*da10*/  LDS R33, [R2] ;  /* 0x0000000002217984 */ /* 0x000fe20000000800 */
[C---:B0-----:R-:W-:Y:S02]  /*da20*/  VIADD R22, R39.reuse, 0x160 ;  /* 0x0000016027167836 */ /* 0x041fe40000000000 */
[----:B--2---:R-:W-:Y:S01]  /*da30*/  VIADD R31, R39, 0x180 ;  /* 0x00000180271f7836 */ /* 0x004fe20000000000 */
        /* <DEDUP_REMOVED lines=20> */
[----:B0-----:R-:W-:-:S05]  /*db80*/  IMAD R6, R6, 0x1100, RZ ;  /* 0x0000110006067824 */ /* 0x001fca00078e02ff */
        /* <DEDUP_REMOVED lines=13> */
[----:B------:R1:W-:Y:S01]  /*dc60*/  @!P0 STG.E desc[UR8][R14.64], R33 ;  /* 0x000000210e008986 */ /* 0x0003e2000c101908 */
[-C--:B------:R-:W-:Y:S02]  /*dc70*/  ISETP.GE.AND P0, PT, R26, R42.reuse, PT ;  /* 0x0000002a1a00720c */ /* 0x080fe40003f06270 */
[-C--:B------:R-:W-:Y:S01]  /*dc80*/  ISETP.GE.AND P6, PT, R11, R42.reuse, PT ;  /* 0x0000002a0b00720c */ /* 0x080fe20003fc6270 */
[----:B------:R2:W-:Y:S01]  /*dc90*/  @!P1 STG.E desc[UR8][R14.64+0x180], R37 ;  /* 0x000180250e009986 */ /* 0x0005e2000c101908 */
[----:B------:R-:W-:-:S03]  /*dca0*/  ISETP.GE.AND P1, PT, R9, R42, PT ;  /* 0x0000002a0900720c */ /* 0x000fc60003f26270 */
[----:B------:R-:W-:Y:S01]  /*dcb0*/  @!P2 STG.E desc[UR8][R14.64+0x200], R61 ;  /* 0x0002003d0e00a986 */ /* 0x000fe2000c101908 */
[----:B------:R-:W-:-:S03]  /*dcc0*/  ISETP.GE.AND P2, PT, R18, R42, PT ;  /* 0x0000002a1200720c */ /* 0x000fc60003f46270 */
[----:B------:R3:W-:Y:S01]  /*dcd0*/  @!P4 STG.E desc[UR8][R14.64+0x580], R40 ;  /* 0x000580280e00c986 */ /* 0x0007e2000c101908 */
[C---:B-1----:R-:W-:Y:S02]  /*dce0*/  VIADD R33, R39.reuse, 0x140 ;  /* 0x0000014027217836 */ /* 0x042fe40000000000 */
[----:B--2---:R-:W-:Y:S01]  /*dcf0*/  VIADD R37, R39, 0x120 ;  /* 0x0000012027257836 */ /* 0x004fe20000000000 */
[----:B------:R-:W-:Y:S01]  /*dd00*/  @!P0 STG.E desc[UR8][R14.64+0x80], R57 ;  /* 0x000080390e008986 */ /* 0x000fe2000c101908 */
[----:B------:R-:W-:-:S03]  /*dd10*/  ISETP.GE.AND P0, PT, R36, R42, PT ;  /* 0x0000002a2400720c */ /* 0x000fc60003f06270 */
[----:B------:R-:W-:Y:S01]  /*dd20*/  @!P1 STG.E desc[UR8][R14.64+0x100], R59 ;  /* 0x0001003b0e009986 */ /* 0x000fe2000c101908 */
[-C--:B------:R-:W-:Y:S01]  /*dd30*/  ISETP.GE.AND P4, PT, R37, R42.reuse, PT ;  /* 0x0000002a2500720c */ /* 0x080fe20003f86270 */
[----:B---3--:R-:W-:Y:S02]  /*dd40*/  VIADD R40, R39, 0xa0 ;  /* 0x000000a027287836 */ /* 0x008fe40000000000 */
        /* <DEDUP_REMOVED lines=8> */
[----:B------:R-:W-:-:S03]  /*ddd0*/  ISETP.GE.AND P2, PT, R33, R42, PT ;  /* 0x0000002a2100720c */ /* 0x000fc60003f46270 */
[----:B------:R-:W-:Y:S04]  /*dde0*/  @!P5 STG.E desc[UR8][R14.64+0x380], R45 ;  /* 0x0003802d0e00d986 */ /* 0x000fe8000c101908 */
[----:B------:R-:W-:Y:S04]  /*ddf0*/  @!P4 STG.E desc[UR8][R14.64+0x480], R47 ;  /* 0x0004802f0e00c986 */ /* 0x000fe8000c101908 */
[----:B------:R-:W-:Y:S01]  /*de00*/  @!P6 STG.E desc[UR8][R14.64+0x780], R53 ;  /* 0x000780350e00e986 */ /* 0x000fe2000c101908 */
[----:B------:R-:W-:-:S03]  /*de10*/  ISETP.NE.AND P6, PT, R0, RZ, PT ;  /* 0x000000ff0000720c */ /* 0x000fc60003fc5270 */
[----:B------:R-:W-:Y:S04]  /*de20*/  @!P3 STG.E desc[UR8][R14.64+0x600], R51 ;  /* 0x000600330e00b986 */ /* 0x000fe8000c101908 */
[----:B------:R-:W-:Y:S04]  /*de30*/  @!P2 STG.E desc[UR8][R14.64+0x500], R49 ;  /* 0x000500310e00a986 */ /* 0x000fe8000c101908 */
[----:B------:R-:W-:Y:S04]  /*de40*/  @!P1 STG.E desc[UR8][R14.64+0x280], R43 ;  /* 0x0002802b0e009986 */ /* 0x000fe8000c101908 */
[----:B------:R-:W-:Y:S01]  /*de50*/  @!P0 STG.E desc[UR8][R14.64+0x800], R55 ;  /* 0x000800370e008986 */ /* 0x000fe2000c101908 */
[----:B------:R-:W-:Y:S01]  /*de60*/  BAR.SYNC.DEFER_BLOCKING 0x0 ;  /* 0x0000000000007b1d */ /* 0x000fe20000010000 */
[----:B0-----:R-:W-:-:S05]  /*de70*/  IADD3 R6, P0, PT, R6, UR4, RZ ;  /* 0x0000000406067c10 */ /* 0x001fca000ff1e0ff */
        /* <DEDUP_REMOVED lines=76> */
.L_x_493:
        /* <DEDUP_REMOVED lines=12> */
.L_x_882:


//--------------------- .text._ZN3cub18CUB_300001_SM_10006detail6select23DeviceSelectSweepKernelINS2_10policy_hubIN4cuda3std3__45tupleIJiiEEEilLb0ELNS0_10SelectImplE2EE10Policy1000EPS9_N6thrust24THRUST_300001_SM_1000_NS6detail15normal_iteratorINSF_10device_ptrIiEEEENSF_12zip_iteratorINS8_IJSK_SK_EEEEEPlNS0_13ScanTileStateIiLb1EEE11is_positiveNS0_8NullTypeEiNS2_19streaming_context_tIlLb1EEELSA_2EEEvT0_T1_T2_T3_T4_T5_T6_T7_iT8_NS1_7vsmem_tE --------------------------
	.section	.text._ZN3cub18CUB_300001_SM_10006detail6select23DeviceSelectSweepKernelINS2_10policy_hubIN4cuda3std3__45tupleIJiiEEEilLb0ELNS0_10SelectImplE2EE10Policy1000EPS9_N6thrust24THRUST_300001_SM_1000_NS6detail15normal_iteratorINSF_10device_ptrIiEEEENSF_12zip_iteratorINS8_IJSK_SK_EEEEEPlNS0_13ScanTileStateIiLb1EEE11is_positiveNS0_8NullTypeEiNS2_19streaming_context_tIlLb1EEELSA_2EEEvT0_T1_T2_T3_T4_T5_T6_T7_iT8_NS1_7vsmem_tE,"ax",@progbits
	.align	128
        .global         _ZN3cub18CUB_300001_SM_10006detail6select23DeviceSelectSweepKernelINS2_10policy_hubIN4cuda3std3__45tupleIJiiEEEilLb0ELNS0_10SelectImplE2EE10Policy1000EPS9_N6thrust24THRUST_300001_SM_1000_NS6detail15normal_iteratorINSF_10device_ptrIiEEEENSF_12zip_iteratorINS8_IJSK_SK_EEEEEPlNS0_13ScanTileStateIiLb1EEE11is_positiveNS0_8NullTypeEiNS2_19streaming_context_tIlLb1EEELSA_2EEEvT0_T1_T2_T3_T4_T5_T6_T7_iT8_NS1_7vsmem_tE
        .type           _ZN3cub18CUB_300001_SM_10006detail6select23DeviceSelectSweepKernelINS2_10policy_hubIN4cuda3std3__45tupleIJiiEEEilLb0ELNS0_10SelectImplE2EE10Policy1000EPS9_N6thrust24THRUST_300001_SM_1000_NS6detail15normal_iteratorINSF_10device_ptrIiEEEENSF_12zip_iteratorINS8_IJSK_SK_EEEEEPlNS0_13ScanTileStateIiLb1EEE11is_positiveNS0_8NullTypeEiNS2_19streaming_context_tIlLb1EEELSA_2EEEvT0_T1_T2_T3_T4_T5_T6_T7_iT8_NS1_7vsmem_tE,@function
        .size           _ZN3cub18CUB_300001_SM_10006detail6select23DeviceSelectSweepKernelINS2_10policy_hubIN4cuda3std3__45tupleIJiiEEEilLb0ELNS0_10SelectImplE2EE10Policy1000EPS9_N6thrust24THRUST_300001_SM_1000_NS6detail15normal_iteratorINSF_10device_ptrIiEEEENSF_12zip_iteratorINS8_IJSK_SK_EEEEEPlNS0_13ScanTileStateIiLb1EEE11is_positiveNS0_8NullTypeEiNS2_19streaming_context_tIlLb1EEELSA_2EEEvT0_T1_T2_T3_T4_T5_T6_T7_iT8_NS1_7vsmem_tE,(.L_x_883 - _ZN3cub18CUB_300001_SM_10006detail6select23DeviceSelectSweepKernelINS2_10policy_hubIN4cuda3std3__45tupleIJiiEEEilLb0ELNS0_10SelectImplE2EE10Policy1000EPS9_N6thrust24THRUST_300001_SM_1000_NS6detail15normal_iteratorINSF_10device_ptrIiEEEENSF_12zip_iteratorINS8_IJSK_SK_EEEEEPlNS0_13ScanTileStateIiLb1EEE11is_positiveNS0_8NullTypeEiNS2_19streaming_context_tIlLb1EEELSA_2EEEvT0_T1_T2_T3_T4_T5_T6_T7_iT8_NS1_7vsmem_tE)
        .other          _ZN3cub18CUB_300001_SM_10006detail6select23DeviceSelectSweepKernelINS2_10policy_hubIN4cuda3std3__45tupleIJiiEEEilLb0ELNS0_10SelectImplE2EE10Policy1000EPS9_N6thrust24THRUST_300001_SM_1000_NS6detail15normal_iteratorINSF_10device_ptrIiEEEENSF_12zip_iteratorINS8_IJSK_SK_EEEEEPlNS0_13ScanTileStateIiLb1EEE11is_positiveNS0_8NullTypeEiNS2_19streaming_context_tIlLb1EEELSA_2EEEvT0_T1_T2_T3_T4_T5_T6_T7_iT8_NS1_7vsmem_tE,@"STO_CUDA_ENTRY STV_DEFAULT"
_ZN3cub18CUB_300001_SM_10006detail6select23DeviceSelectSweepKernelINS2_10policy_hubIN4cuda3std3__45tupleIJiiEEEilLb0ELNS0_10SelectImplE2EE10Policy1000EPS9_N6thrust24THRUST_300001_SM_1000_NS6detail15normal_iteratorINSF_10device_ptrIiEEEENSF_12zip_iteratorINS8_IJSK_SK_EEEEEPlNS0_13ScanTileStateIiLb1EEE11is_positiveNS0_8NullTypeEiNS2_19streaming_context_tIlLb1EEELSA_2EEEvT0_T1_T2_T3_T4_T5_T6_T7_iT8_NS1_7vsmem_tE:
.text._ZN3cub18CUB_300001_SM_10006detail6select23DeviceSelectSweepKernelINS2_10policy_hubIN4cuda3std3__45tupleIJiiEEEilLb0ELNS0_10SelectImplE2EE10Policy1000EPS9_N6thrust24THRUST_300001_SM_1000_NS6detail15normal_iteratorINSF_10device_ptrIiEEEENSF_12zip_iteratorINS8_IJSK_SK_EEEEEPlNS0_13ScanTileStateIiLb1EEE11is_positiveNS0_8NullTypeEiNS2_19streaming_context_tIlLb1EEELSA_2EEEvT0_T1_T2_T3_T4_T5_T6_T7_iT8_NS1_7vsmem_tE:
[----:B------:R-:W-:Y:S08]  /*0000*/  LDC R1, c[0x0][0x37c] ;  /* 0x0000df00ff017b82 */ /* 0x000ff00000000800 */
[----:B------:R-:W-:Y:S01]  /*0010*/  S2UR UR5, SR_CTAID.X ;  /* 0x00000000000579c3 */ /* 0x000fe20000002500 */
[----:B------:R-:W0:Y:S01]  /*0020*/  LDCU UR4, c[0x0][0x374] ;  /* 0x00006e80ff0477ac */ /* 0x000e220008000800 */
[----:B------:R-:W1:Y:S06]  /*0030*/  LDCU UR7, c[0x0][0x3b8] ;  /* 0x00007700ff0777ac */ /* 0x000e6c0008000800 */
[----:B------:R-:W0:Y:S01]  /*0040*/  S2UR UR6, SR_CTAID.Y ;  /* 0x00000000000679c3 */ /* 0x000e220000002600 */
[----:B------:R-:W2:Y:S01]  /*0050*/  LDCU.64 UR10, c[0x0][0x358] ;  /* 0x00006b00ff0a77ac */ /* 0x000ea20008000a00 */
[----:B0-----:R-:W-:-:S02]  /*0060*/  UIMAD UR5, UR5, UR4, UR6 ;  /* 0x00000004050572a4 */ /* 0x001fc4000f8e0206 */
[----:B-1----:R-:W-:Y:S02]  /*0070*/  UIADD3 UR4, UPT, UPT, UR7, -0x1, URZ ;  /* 0xffffffff07047890 */ /* 0x002fe4000fffe0ff */
[----:B------:R-:W-:Y:S02]  /*0080*/  UIMAD UR6, UR5, 0x280, URZ ;  /* 0x00000280050678a4 */ /* 0x000fe4000f8e02ff */
[----:B------:R-:W-:-:S09]  /*0090*/  UISETP.GE.AND UP0, UPT, UR5, UR4, UPT ;  /* 0x000000040500728c */ /* 0x000fd2000bf06270 */
[----:B--2---:R-:W-:Y:S05]  /*00a0*/  BRA.U UP0, `(.L_x_494) ;  /* 0x0000003100f07547 */ /* 0x004fea000b800000 */
[----:B------:R-:W-:-:S09]  /*00b0*/  UISETP.NE.AND UP0, UPT, UR5, URZ, UPT ;  /* 0x000000ff0500728c */ /* 0x000fd2000bf05270 */
[----:B------:R-:W-:Y:S05]  /*00c0*/  BRA.U UP0, `(.L_x_495) ;  /* 0x0000001500087547 */ /* 0x000fea000b800000 */
[----:B------:R-:W0:Y:S01]  /*00d0*/  S2R R0, SR_TID.X ;  /* 0x0000000000007919 */ /* 0x000e220000002100 */
[----:B------:R-:W1:Y:S01]  /*00e0*/  LDCU.U8 UR7, c[0x0][0x3c0] ;  /* 0x00007800ff0777ac */ /* 0x000e620008000000 */
[----:B------:R-:W2:Y:S01]  /*00f0*/  LDCU.64 UR8, c[0x0][0x3d0] ;  /* 0x00007a00ff0877ac */ /* 0x000ea20008000a00 */
[----:B------:R-:W3:Y:S01]  /*0100*/  LDCU.64 UR12, c[0x0][0x380] ;  /* 0x00007000ff0c77ac */ /* 0x000ee20008000a00 */
[----:B------:R-:W4:Y:S01]  /*0110*/  LDCU.64 UR14, c[0x0][0x388] ;  /* 0x00007100ff0e77ac */ /* 0x000f220008000a00 */
[----:B-1----:R-:W-:-:S04]  /*0120*/  UISETP.NE.AND UP0, UPT, UR7, URZ, UPT ;  /* 0x000000ff0700728c */ /* 0x002fc8000bf05270 */
[----:B--2---:R-:W-:-:S06]  /*0130*/  USEL UR4, UR8, URZ, !UP0 ;  /* 0x000000ff08047287 */ /* 0x004fcc000c000000 */
[----:B------:R-:W-:Y:S01]  /*0140*/  IMAD.U32 R3, RZ, RZ, UR4 ;  /* 0x00000004ff037e24 */ /* 0x000fe2000f8e00ff */
[----:B------:R-:W-:Y:S01]  /*0150*/  USEL UR4, UR9, URZ, !UP0 ;  /* 0x000000ff09047287 */ /* 0x000fe2000c000000 */
[----:B0-----:R-:W-:-:S05]  /*0160*/  IMAD R16, R0, 0x5, RZ ;  /* 0x0000000500107824 */ /* 0x001fca00078e02ff */
[----:B------:R-:W-:-:S04]  /*0170*/  IADD3 R2, P0, P1, R16, UR6, R3 ;  /* 0x0000000610027c10 */ /* 0x000fc8000f91e003 */
[----:B------:R-:W-:Y:S02]  /*0180*/  IADD3.X R3, PT, PT, RZ, UR4, RZ, P0, P1 ;  /* 0x00000004ff037c10 */ /* 0x000fe400087e24ff */
[C---:B---3--:R-:W-:Y:S02]  /*0190*/  LEA R4, P0, R2.reuse, UR12, 0x3 ;  /* 0x0000000c02047c11 */ /* 0x048fe4000f8018ff */
[C---:B----4-:R-:W-:Y:S02]  /*01a0*/  LEA R6, P1, R2.reuse, UR14, 0x2 ;  /* 0x0000000e02067c11 */ /* 0x050fe4000f8210ff */
[C-C-:B------:R-:W-:Y:S02]  /*01b0*/  LEA.HI.X R5, R2.reuse, UR13, R3.reuse, 0x3, P0 ;  /* 0x0000000d02057c11 */ /* 0x140fe400080f1c03 */
[----:B------:R-:W-:-:S03]  /*01c0*/  LEA.HI.X R7, R2, UR15, R3, 0x2, P1 ;  /* 0x0000000f02077c11 */ /* 0x000fc600088f1403 */
[----:B------:R-:W2:Y:S04]  /*01d0*/  LDG.E R14, desc[UR10][R4.64] ;  /* 0x0000000a040e7981 */ /* 0x000ea8000c1e1900 */
[----:B------:R-:W2:Y:S04]  /*01e0*/  LDG.E R15, desc[UR10][R4.64+0x4] ;  /* 0x0000040a040f7981 */ /* 0x000ea8000c1e1900 */
[----:B------:R-:W3:Y:S04]  /*01f0*/  LDG.E R12, desc[UR10][R4.64+0x8] ;  /* 0x0000080a040c7981 */ /* 0x000ee8000c1e1900 */
[----:B------:R-:W3:Y:S04]  /*0200*/  LDG.E R13, desc[UR10][R4.64+0xc] ;  /* 0x00000c0a040d7981 */ /* 0x000ee8000c1e1900 */
[----:B------:R-:W4:Y:S04]  /*0210*/  LDG.E R10, desc[UR10][R4.64+0x10] ;  /* 0x0000100a040a7981 */ /* 0x000f28000c1e1900 */
[----:B------:R-:W4:Y:S04]  /*0220*/  LDG.E R11, desc[UR10][R4.64+0x14] ;  /* 0x0000140a040b7981 */ /* 0x000f28000c1e1900 */
[----:B------:R-:W5:Y:S04]  /*0230*/  LDG.E R8, desc[UR10][R4.64+0x18] ;  /* 0x0000180a04087981 */ /* 0x000f68000c1e1900 */
[----:B------:R-:W5:Y:S04]  /*0240*/  LDG.E R9, desc[UR10][R4.64+0x1c] ;  /* 0x00001c0a04097981 */ /* 0x000f68000c1e1900 */
[----:B------:R-:W5:Y:S04]  /*0250*/  LDG.E R2, desc[UR10][R4.64+0x20] ;  /* 0x0000200a04027981 */ /* 0x000f68000c1e1900 */
[----:B------:R0:W5:Y:S01]  /*0260*/  LDG.E R3, desc[UR10][R4.64+0x24] ;  /* 0x0000240a04037981 */ /* 0x000162000c1e1900 */
[----:B------:R-:W-:Y:S06]  /*0270*/  BAR.SYNC.DEFER_BLOCKING 0x0 ;  /* 0x0000000000007b1d */ /* 0x000fec0000010000 */
[----:B------:R-:W2:Y:S04]  /*0280*/  LDG.E R17, desc[UR10][R6.64] ;  /* 0x0000000a06117981 */ /* 0x000ea8000c1e1900 */
[----:B------:R-:W3:Y:S04]  /*0290*/  LDG.E R24, desc[UR10][R6.64+0x4] ;  /* 0x0000040a06187981 */ /* 0x000ee8000c1e1900 */
[----:B------:R-:W4:Y:S04]  /*02a0*/  LDG.E R27, desc[UR10][R6.64+0x8] ;  /* 0x0000080a061b7981 */ /* 0x000f28000c1e1900 */
[----:B------:R-:W5:Y:S04]  /*02b0*/  LDG.E R18, desc[UR10][R6.64+0xc] ;  /* 0x00000c0a06127981 */ /* 0x000f68000c1e1900 */
[----:B------:R-:W5:Y:S01]  /*02c0*/  LDG.E R20, desc[UR10][R6.64+0x10] ;  /* 0x0000100a06147981 */ /* 0x000f62000c1e1900 */
[----:B------:R-:W1:Y:S01]  /*02d0*/  S2UR UR5, SR_CgaCtaId ;  /* 0x00000000000579c3 */ /* 0x000e620000008800 */
[----:B------:R-:W-:Y:S01]  /*02e0*/  UMOV UR4, 0x400 ;  /* 0x0000040000047882 */ /* 0x000fe20000000000 */
[----:B------:R-:W-:Y:S01]  /*02f0*/  SHF.R.U32.HI R29, RZ, 0x5, R0 ;  /* 0x00000005ff1d7819 */ /* 0x000fe20000011600 */
[----:B------:R-:W0:Y:S01]  /*0300*/  S2R R33, SR_LANEID ;  /* 0x0000000000217919 */ /* 0x000e220000000000 */
[----:B------:R-:W-:Y:S01]  /*0310*/  ISETP.GE.U32.AND P3, PT, R0, 0x20, PT ;  /* 0x000000200000780c */ /* 0x000fe20003f66070 */
[----:B------:R-:W-:Y:S01]  /*0320*/  BSSY.RECONVERGENT B0, `(.L_x_496) ;  /* 0x0000070000007945 */ /* 0x000fe20003800200 */
[----:B------:R-:W-:Y:S01]  /*0330*/  ISETP.NE.AND P2, PT, R29, 0x3, PT ;  /* 0x000000031d00780c */ /* 0x000fe20003f45270 */
[----:B-1----:R-:W-:Y:S01]  /*0340*/  ULEA UR4, UR5, UR4, 0x18 ;  /* 0x0000000405047291 */ /* 0x002fe2000f8ec0ff */
[----:B0-----:R-:W-:-:S02]  /*0350*/  ISETP.NE.AND P1, PT, R33, 0x1f, PT ;  /* 0x0000001f2100780c */ /* 0x001fc40003f25270 */
[----:B------:R-:W-:-:S11]  /*0360*/  ISETP.NE.AND P4, PT, R33, RZ, PT ;  /* 0x000000ff2100720c */ /* 0x000fd60003f85270 */
[----:B------:R-:W-:Y:S01]  /*0370*/  @!P1 LEA R32, R29, UR4, 0x2 ;  /* 0x000000041d209c11 */ /* 0x000fe2000f8e10ff */
[----:B------:R-:W-:Y:S01]  /*0380*/  BAR.SYNC.DEFER_BLOCKING 0x0 ;  /* 0x0000000000007b1d */ /* 0x000fe20000010000 */
[----:B--2---:R-:W-:Y:S02]  /*0390*/  LOP3.LUT R22, RZ, R17, RZ, 0x33, !PT ;  /* 0x00000011ff167212 */ /* 0x004fe400078e33ff */
[----:B---3--:R-:W-:Y:S02]  /*03a0*/  LOP3.LUT R21, RZ, R24, RZ, 0x33, !PT ;  /* 0x00000018ff157212 */ /* 0x008fe400078e33ff */
[----:B------:R-:W-:Y:S02]  /*03b0*/  SHF.R.U32.HI R22, RZ, 0x1f, R22 ;  /* 0x0000001fff167819 */ /* 0x000fe40000011616 */
[----:B----4-:R-:W-:Y:S02]  /*03c0*/  LOP3.LUT R23, RZ, R27, RZ, 0x33, !PT ;  /* 0x0000001bff177212 */ /* 0x010fe400078e33ff */
[----:B------:R-:W-:-:S02]  /*03d0*/  LEA.HI R26, R21, R22, RZ, 0x1 ;  /* 0x00000016151a7211 */ /* 0x000fc400078f08ff */
[----:B-----5:R-:W-:Y:S02]  /*03e0*/  LOP3.LUT R19, RZ, R18, RZ, 0x33, !PT ;  /* 0x00000012ff137212 */ /* 0x020fe400078e33ff */
[----:B------:R-:W-:Y:S02]  /*03f0*/  LEA.HI R26, R23, R26, RZ, 0x1 ;  /* 0x0000001a171a7211 */ /* 0x000fe400078f08ff */
[----:B------:R-:W-:Y:S02]  /*0400*/  LOP3.LUT R28, RZ, R20, RZ, 0x33, !PT ;  /* 0x00000014ff1c7212 */ /* 0x000fe400078e33ff */
[----:B------:R-:W-:Y:S02]  /*0410*/  LEA.HI R25, R19, R26, RZ, 0x1 ;  /* 0x0000001a13197211 */ /* 0x000fe400078f08ff */
[----:B------:R-:W-:Y:S02]  /*0420*/  ISETP.GT.AND P5, PT, R27, -0x1, PT ;  /* 0xffffffff1b00780c */ /* 0x000fe40003fa4270 */
[----:B------:R-:W-:-:S05]  /*0430*/  LEA.HI R28, R28, R25, RZ, 0x1 ;  /* 0x000000191c1c7211 */ /* 0x000fca00078f08ff */
[----:B------:R-:W0:Y:S02]  /*0440*/  SHFL.UP P0, R5, R28, 0x1, RZ ;  /* 0x042000001c057989 */ /* 0x000e2400000000ff */
[----:B0-----:R-:W-:-:S05]  /*0450*/  @P0 IMAD.IADD R5, R28, 0x1, R5 ;  /* 0x000000011c050824 */ /* 0x001fca00078e0205 */
[----:B------:R-:W0:Y:S02]  /*0460*/  SHFL.UP P0, R4, R5, 0x2, RZ ;  /* 0x0440000005047989 */ /* 0x000e2400000000ff */
[----:B0-----:R-:W-:-:S05]  /*0470*/  @P0 IMAD.IADD R4, R5, 0x1, R4 ;  /* 0x0000000105040824 */ /* 0x001fca00078e0204 */
[----:B------:R-:W0:Y:S02]  /*0480*/  SHFL.UP P0, R7, R4, 0x4, RZ ;  /* 0x0480000004077989 */ /* 0x000e2400000000ff */
[----:B0-----:R-:W-:-:S05]  /*0490*/  @P0 IMAD.IADD R7, R4, 0x1, R7 ;  /* 0x0000000104070824 */ /* 0x001fca00078e0207 */
[----:B------:R-:W0:Y:S02]  /*04a0*/  SHFL.UP P0, R30, R7, 0x8, RZ ;  /* 0x05000000071e7989 */ /* 0x000e2400000000ff */
[----:B0-----:R-:W-:-:S05]  /*04b0*/  @P0 IMAD.IADD R30, R7, 0x1, R30 ;  /* 0x00000001071e0824 */ /* 0x001fca00078e021e */
[----:B------:R-:W0:Y:S02]  /*04c0*/  SHFL.UP P0, R31, R30, 0x10, RZ ;  /* 0x060000001e1f7989 */ /* 0x000e2400000000ff */
[----:B0-----:R-:W-:Y:S01]  /*04d0*/  @P0 IMAD.IADD R31, R30, 0x1, R31 ;  /* 0x000000011e1f0824 */ /* 0x001fe200078e021f */
[----:B------:R-:W-:-:S03]  /*04e0*/  ISETP.NE.AND P0, PT, R29, 0x2, PT ;  /* 0x000000021d00780c */ /* 0x000fc60003f05270 */
[----:B------:R-:W-:Y:S01]  /*04f0*/  IMAD.IADD R28, R31, 0x1, -R28 ;  /* 0x000000011f1c7824 */ /* 0x000fe200078e0a1c */
[----:B------:R-:W-:Y:S01]  /*0500*/  @!P1 STS [R32], R31 ;  /* 0x0000001f20009388 */ /* 0x000fe20000000800 */
[----:B------:R-:W-:Y:S01]  /*0510*/  BAR.SYNC.DEFER_BLOCKING 0x0 ;  /* 0x0000000000007b1d */ /* 0x000fe20000010000 */
[----:B------:R-:W-:-:S05]  /*0520*/  ISETP.GT.AND P1, PT, R24, -0x1, PT ;  /* 0xffffffff1800780c */ /* 0x000fca0003f24270 */
[----:B------:R-:W0:Y:S02]  /*0530*/  LDS.128 R4, [UR4] ;  /* 0x00000004ff047984 */ /* 0x000e240008000c00 */
[----:B0-----:R-:W-:-:S04]  /*0540*/  IMAD.IADD R5, R4, 0x1, R5 ;  /* 0x0000000104057824 */ /* 0x001fc800078e0205 */
[----:B------:R-:W-:Y:S01]  /*0550*/  IMAD.IADD R6, R6, 0x1, R5 ;  /* 0x0000000106067824 */ /* 0x000fe200078e0205 */
[----:B------:R-:W-:Y:S02]  /*0560*/  SEL R4, R5, R4, !P0 ;  /* 0x0000000405047207 */ /* 0x000fe40004000000 */
[----:B------:R-:W-:Y:S01]  /*0570*/  ISETP.NE.AND P0, PT, R0, RZ, PT ;  /* 0x000000ff0000720c */ /* 0x000fe20003f05270 */
[----:B------:R-:W-:Y:S01]  /*0580*/  IMAD.IADD R7, R7, 0x1, R6 ;  /* 0x0000000107077824 */ /* 0x000fe200078e0206 */
[----:B------:R-:W-:Y:S02]  /*0590*/  SEL R4, R6, R4, !P2 ;  /* 0x0000000406047207 */ /* 0x000fe40005000000 */
[----:B------:R-:W-:Y:S02]  /*05a0*/  SEL R5, R28, RZ, P4 ;  /* 0x000000ff1c057207 */ /* 0x000fe40002000000 */
[----:B------:R-:W-:Y:S02]  /*05b0*/  SEL R4, R4, RZ, P3 ;  /* 0x000000ff04047207 */ /* 0x000fe40001800000 */
[----:B------:R-:W-:-:S02]  /*05c0*/  ISETP.GT.AND P2, PT, R17, -0x1, PT ;  /* 0xffffffff1100780c */ /* 0x000fc40003f44270 */
[----:B------:R-:W-:Y:S01]  /*05d0*/  LOP3.LUT R17, RZ, R17, RZ, 0x33, !PT ;  /* 0x00000011ff117212 */ /* 0x000fe200078e33ff */
[----:B------:R-:W-:Y:S01]  /*05e0*/  IMAD.IADD R27, R4, 0x1, R5 ;  /* 0x00000001041b7824 */ /* 0x000fe200078e0205 */
[----:B------:R-:W-:Y:S01]  /*05f0*/  ISETP.GT.AND P4, PT, R18, -0x1, PT ;  /* 0xffffffff1200780c */ /* 0x000fe20003f84270 */
[----:B------:R-:W0:Y:S01]  /*0600*/  @!P0 LDC.64 R4, c[0x0][0x3a8] ;  /* 0x0000ea00ff048b82 */ /* 0x000e220000000a00 */
[----:B------:R-:W-:Y:S01]  /*0610*/  SHF.R.U32.HI R24, RZ, 0x1f, R17 ;  /* 0x0000001fff187819 */ /* 0x000fe20000011611 */
[C---:B------:R-:W-:Y:S01]  /*0620*/  IMAD.IADD R6, R16.reuse, 0x1, -R27 ;  /* 0x0000000110067824 */ /* 0x040fe200078e0a1b */
[----:B------:R-:W-:Y:S02]  /*0630*/  IADD3 R17, PT, PT, -R7, 0x280, RZ ;  /* 0x0000028007117810 */ /* 0x000fe40007ffe1ff */
[----:B------:R-:W-:Y:S02]  /*0640*/  IADD3 R18, PT, PT, R16, -R27, -R22 ;  /* 0x8000001b10127210 */ /* 0x000fe40007ffe816 */
[----:B------:R-:W-:Y:S01]  /*0650*/  LEA.HI R24, R21, R24, RZ, 0x1 ;  /* 0x0000001815187211 */ /* 0x000fe200078f08ff */
[----:B------:R-:W-:Y:S01]  /*0660*/  IMAD.IADD R29, R27, 0x1, R17 ;  /* 0x000000011b1d7824 */ /* 0x000fe200078e0211 */
[----:B------:R-:W-:Y:S01]  /*0670*/  ISETP.GT.AND P3, PT, R20, -0x1, PT ;  /* 0xffffffff1400780c */ /* 0x000fe20003f64270 */
[----:B------:R-:W-:Y:S01]  /*0680*/  VIADD R18, R18, 0x1 ;  /* 0x0000000112127836 */ /* 0x000fe20000000000 */
[----:B------:R-:W-:Y:S01]  /*0690*/  IADD3 R20, PT, PT, R16, -R24, -R27 ;  /* 0x8000001810147210 */ /* 0x000fe20007ffe81b */
[----:B------:R-:W-:Y:S01]  /*06a0*/  IMAD.IADD R22, R22, 0x1, R29 ;  /* 0x0000000116167824 */ /* 0x000fe200078e021d */
[----:B------:R-:W-:Y:S01]  /*06b0*/  SEL R29, R29, R6, P2 ;  /* 0x000000061d1d7207 */ /* 0x000fe20001000000 */
[----:B------:R-:W-:Y:S01]  /*06c0*/  @!P0 IMAD.MOV.U32 R6, RZ, RZ, 0x65 ;  /* 0x00000065ff068424 */ /* 0x000fe200078e00ff */
[--C-:B------:R-:W-:Y:S01]  /*06d0*/  IADD3 R26, PT, PT, R16, -R26, -R27.reuse ;  /* 0x8000001a101a7210 */ /* 0x100fe20007ffe81b */
[----:B------:R-:W-:Y:S01]  /*06e0*/  VIADD R20, R20, 0x2 ;  /* 0x0000000214147836 */ /* 0x000fe20000000000 */
[----:B------:R-:W-:-:S02]  /*06f0*/  IADD3 R27, PT, PT, R16, -R25, -R27 ;  /* 0x80000019101b7210 */ /* 0x000fc40007ffe81b */
[----:B------:R-:W-:Y:S01]  /*0700*/  LEA.HI R16, R21, R22, RZ, 0x1 ;  /* 0x0000001615107211 */ /* 0x000fe200078f08ff */
[----:B------:R-:W-:Y:S01]  /*0710*/  VIADD R25, R26, 0x3 ;  /* 0x000000031a197836 */ /* 0x000fe20000000000 */
[----:B------:R-:W-:Y:S01]  /*0720*/  SEL R18, R22, R18, P1 ;  /* 0x0000001216127207 */ /* 0x000fe20000800000 */
[----:B------:R-:W-:Y:S01]  /*0730*/  VIADD R27, R27, 0x4 ;  /* 0x000000041b1b7836 */ /* 0x000fe20000000000 */
[----:B------:R-:W-:Y:S01]  /*0740*/  LEA.HI R21, R23, R16, RZ, 0x1 ;  /* 0x0000001017157211 */ /* 0x000fe200078f08ff */
[----:B0-----:R0:W-:Y:S01]  /*0750*/  @!P0 ST.E.64.STRONG.GPU desc[UR10][R4.64+0x100], R6 ;  /* 0x0001000604008985 */ /* 0x0011e2000c10fb0a */
[----:B------:R-:W-:Y:S01]  /*0760*/  SEL R16, R16, R20, P5 ;  /* 0x0000001410107207 */ /* 0x000fe20002800000 */
[----:B------:R-:W-:Y:S01]  /*0770*/  @P3 IMAD.MOV.U32 R20, RZ, RZ, RZ ;  /* 0x000000ffff143224 */ /* 0x000fe200078e00ff */
[----:B------:R-:W-:Y:S01]  /*0780*/  BAR.SYNC.DEFER_BLOCKING 0x0 ;  /* 0x0000000000007b1d */ /* 0x000fe20000010000 */
[----:B------:R-:W-:Y:S02]  /*0790*/  ISETP.GE.AND P0, PT, R0, R17, PT ;  /* 0x000000110000720c */ /* 0x000fe40003f06270 */
[----:B------:R-:W-:Y:S01]  /*07a0*/  @P3 IMAD.HI.U32 R27, R19, 0x2, R20 ;  /* 0x00000002131b3827 */ /* 0x000fe200078e0014 */
[----:B------:R-:W-:-:S02]  /*07b0*/  SEL R25, R21, R25, P4 ;  /* 0x0000001915197207 */ /* 0x000fc40002000000 */
[----:B------:R-:W-:Y:S02]  /*07c0*/  LEA R29, R29, UR4, 0x3 ;  /* 0x000000041d1d7c11 */ /* 0x000fe4000f8e18ff */
[----:B------:R-:W-:Y:S02]  /*07d0*/  LEA R18, R18, UR4, 0x3 ;  /* 0x0000000412127c11 */ /* 0x000fe4000f8e18ff */
[----:B------:R-:W-:Y:S02]  /*07e0*/  LEA R16, R16, UR4, 0x3 ;  /* 0x0000000410107c11 */ /* 0x000fe4000f8e18ff */
[----:B------:R-:W-:Y:S02]  /*07f0*/  LEA R25, R25, UR4, 0x3 ;  /* 0x0000000419197c11 */ /* 0x000fe4000f8e18ff */
[----:B------:R-:W-:Y:S01]  /*0800*/  LEA R27, R27, UR4, 0x3 ;  /* 0x000000041b1b7c11 */ /* 0x000fe2000f8e18ff */
[----:B------:R0:W-:Y:S04]  /*0810*/  STS.64 [R29], R14 ;  /* 0x0000000e1d007388 */ /* 0x0001e80000000a00 */
[----:B------:R0:W-:Y:S04]  /*0820*/  STS.64 [R18], R12 ;  /* 0x0000000c12007388 */ /* 0x0001e80000000a00 */
[----:B------:R0:W-:Y:S04]  /*0830*/  STS.64 [R16], R10 ;  /* 0x0000000a10007388 */ /* 0x0001e80000000a00 */
[----:B------:R0:W-:Y:S04]  /*0840*/  STS.64 [R25], R8 ;  /* 0x0000000819007388 */ /* 0x0001e80000000a00 */
[----:B------:R0:W-:Y:S01]  /*0850*/  STS.64 [R27], R2 ;  /* 0x000000021b007388 */ /* 0x0001e20000000a00 */
[----:B------:R-:W-:Y:S06]  /*0860*/  BAR.SYNC.DEFER_BLOCKING 0x0 ;  /* 0x0000000000007b1d */ /* 0x000fec0000010000 */
[----:B------:R-:W-:Y:S05]  /*0870*/  @P0 BRA `(.L_x_497) ;  /* 0x0000000000440947 */ /* 0x000fea0003800000 */
[----:B------:R-:W-:Y:S01]  /*0880*/  UISETP.NE.AND UP0, UPT, UR7, URZ, UPT ;  /* 0x000000ff0700728c */ /* 0x000fe2000bf05270 */
[----:B0-----:R-:W-:Y:S01]  /*0890*/  IMAD.MOV.U32 R5, RZ, RZ, RZ ;  /* 0x000000ffff057224 */ /* 0x001fe200078e00ff */
[----:B------:R-:W0:Y:S01]  /*08a0*/  LDCU.64 UR12, c[0x0][0x3c8] ;  /* 0x00007900ff0c77ac */ /* 0x000e220008000a00 */
[----:B------:R-:W-:-:S03]  /*08b0*/  IMAD.MOV.U32 R6, RZ, RZ, RZ ;  /* 0x000000ffff067224 */ /* 0x000fc600078e00ff */
[----:B------:R-:W-:-:S13]  /*08c0*/  PLOP3.LUT P0, PT, PT, PT, UP0, 0x80, 0x8 ;  /* 0x000000000008781c */ /* 0x000fda0003f0f008 */
[----:B------:R-:W-:Y:S05]  /*08d0*/  @P0 BRA `(.L_x_498) ;  /* 0x0000000000100947 */ /* 0x000fea0003800000 */
[----:B------:R-:W1:Y:S02]  /*08e0*/  LDC.64 R2, c[0x0][0x3d8] ;  /* 0x0000f600ff027b82 */ /* 0x000e640000000a00 */
[----:B-1----:R-:W2:Y:S02]  /*08f0*/  LDG.E.64 R2, desc[UR10][R2.64] ;  /* 0x0000000a02027981 */ /* 0x002ea4000c1e1b00 */
[----:B--2---:R-:W-:-:S04]  /*0900*/  IADD3 R5, P1, PT, -R2, UR8, RZ ;  /* 0x0000000802057c10 */ /* 0x004fc8000ff3e1ff */
[----:B------:R-:W-:-:S09]  /*0910*/  IADD3.X R6, PT, PT, ~R3, UR9, RZ, P1, !PT ;  /* 0x0000000903067c10 */ /* 0x000fd20008ffe5ff */
.L_x_498:
[----:B------:R-:W-:-:S04]  /*0920*/  IADD3 R4, P1, PT, R0, R5, RZ ;  /* 0x0000000500047210 */ /* 0x000fc80007f3e0ff */
[----:B------:R-:W-:Y:S01]  /*0930*/  LOP3.LUT R4, RZ, R4, RZ, 0x33, !PT ;  /* 0x00000004ff047212 */ /* 0x000fe200078e33ff */
[----:B------:R-:W-:-:S03]  /*0940*/  IMAD.X R3, RZ, RZ, R6, P1 ;  /* 0x000000ffff037224 */ /* 0x000fc600008e0606 */
[----:B0-----:R-:W-:Y:S02]  /*0950*/  IADD3 R4, P1, PT, R4, UR12, RZ ;  /* 0x0000000c04047c10 */ /* 0x001fe4000ff3e0ff */
[----:B------:R-:W-:-:S04]  /*0960*/  LOP3.LUT R3, RZ, R3, RZ, 0x33, !PT ;  /* 0x00000003ff037212 */ /* 0x000fc800078e33ff */
[----:B------:R-:W-:Y:S01]  /*0970*/  IADD3.X R3, PT, PT, R3, UR13, RZ, P1, !PT ;  /* 0x0000000d03037c10 */ /* 0x000fe20008ffe4ff */
[----:B------:R-:W-:Y:S06]  /*0980*/  BRA `(.L_x_499) ;  /* 0x0000000000247947 */ /* 0x000fec0003800000 */
.L_x_497:
[----:B------:R-:W-:Y:S01]  /*0990*/  UISETP.NE.AND UP0, UPT, UR7, URZ, UPT ;  /* 0x000000ff0700728c */ /* 0x000fe2000bf05270 */
[----:B0-----:R-:W-:Y:S01]  /*09a0*/  IMAD.IADD R5, R0, 0x1, -R17 ;  /* 0x0000000100057824 */ /* 0x001fe200078e0a11 */
[----:B------:R-:W-:-:S04]  /*09b0*/  CS2R R2, SRZ ;  /* 0x0000000000027805 */ /* 0x000fc8000001ff00 */
[----:B------:R-:W-:-:S13]  /*09c0*/  PLOP3.LUT P0, PT, PT, PT, UP0, 0x80, 0x8 ;  /* 0x000000000008781c */ /* 0x000fda0003f0f008 */
[----:B------:R-:W-:Y:S05]  /*09d0*/  @P0 BRA `(.L_x_500) ;  /* 0x0000000000080947 */ /* 0x000fea0003800000 */
[----:B------:R-:W0:Y:S02]  /*09e0*/  LDC.64 R2, c[0x0][0x3d8] ;  /* 0x0000f600ff027b82 */ /* 0x000e240000000a00 */
[----:B0-----:R-:W5:Y:S02]  /*09f0*/  LDG.E.64 R2, desc[UR10][R2.64] ;  /* 0x0000000a02027981 */ /* 0x001f64000c1e1b00 */
.L_x_500:
[----:B-----5:R-:W-:-:S04]  /*0a00*/  IADD3 R4, P1, PT, R5, R2, RZ ;  /* 0x0000000205047210 */ /* 0x020fc80007f3e0ff */
[----:B------:R-:W-:-:S09]  /*0a10*/  LEA.HI.X.SX32 R3, R5, R3, 0x1, P1 ;  /* 0x0000000305037211 */ /* 0x000fd200008f0eff */
.L_x_499:
[----:B------:R-:W-:Y:S05]  /*0a20*/  BSYNC.RECONVERGENT B0 ;  /* 0x0000000000007941 */ /* 0x000fea0003800200 */
.L_x_496:
[----:B------:R-:W-:Y:S01]  /*0a30*/  LEA R2, R0, UR4, 0x3 ;  /* 0x0000000400027c11 */ /* 0x000fe2000f8e18ff */
[----:B------:R-:W0:Y:S01]  /*0a40*/  LDCU.128 UR4, c[0x0][0x390] ;  /* 0x00007200ff0477ac */ /* 0x000e220008000c00 */
[C---:B------:R-:W-:Y:S01]  /*0a50*/  IMAD.SHL.U32 R6, R4.reuse, 0x4, RZ ;  /* 0x0000000404067824 */ /* 0x040fe200078e00ff */
[----:B------:R-:W-:Y:S01]  /*0a60*/  SHF.L.U64.HI R3, R4, 0x2, R3 ;  /* 0x0000000204037819 */ /* 0x000fe20000010203 */
[----:B------:R-:W-:Y:S01]  /*0a70*/  VIADD R10, R0, 0x80 ;  /* 0x00000080000a7836 */ /* 0x000fe20000000000 */
[----:B------:R-:W1:Y:S01]  /*0a80*/  LDS.64 R8, [R2] ;  /* 0x0000000002087984 */ /* 0x000e620000000a00 */
[----:B------:R-:W-:Y:S01]  /*0a90*/  BSSY.RECONVERGENT B0, `(.L_x_501) ;  /* 0x0000023000007945 */ /* 0x000fe20003800200 */
[C---:B0-----:R-:W-:Y:S02]  /*0aa0*/  IADD3 R4, P1, PT, R6.reuse, UR4, RZ ;  /* 0x0000000406047c10 */ /* 0x041fe4000ff3e0ff */
[----:B------:R-:W-:Y:S02]  /*0ab0*/  IADD3 R6, P2, PT, R6, UR6, RZ ;  /* 0x0000000606067c10 */ /* 0x000fe4000ff5e0ff */
[----:B------:R-:W-:-:S02]  /*0ac0*/  IADD3.X R5, PT, PT, R3, UR5, RZ, P1, !PT ;  /* 0x0000000503057c10 */ /* 0x000fc40008ffe4ff */
[----:B------:R-:W-:Y:S02]  /*0ad0*/  IADD3.X R7, PT, PT, R3, UR7, RZ, P2, !PT ;  /* 0x0000000703077c10 */ /* 0x000fe400097fe4ff */
[----:B------:R-:W-:Y:S01]  /*0ae0*/  ISETP.GE.AND P1, PT, R10, R17, PT ;  /* 0x000000110a00720c */ /* 0x000fe20003f26270 */
[----:B-1----:R0:W-:Y:S04]  /*0af0*/  STG.E desc[UR10][R4.64], R8 ;  /* 0x0000000804007986 */ /* 0x0021e8000c10190a */
[----:B------:R0:W-:Y:S08]  /*0b00*/  STG.E desc[UR10][R6.64], R9 ;  /* 0x0000000906007986 */ /* 0x0001f0000c10190a */
[----:B------:R-:W-:Y:S05]  /*0b10*/  @!P1 BRA `(.L_x_502) ;  /* 0x0000000000289947 */ /* 0x000fea0003800000 */
[----:B------:R-:W-:Y:S01]  /*0b20*/  BSSY.RECONVERGENT B1, `(.L_x_503) ;  /* 0x0000006000017945 */ /* 0x000fe20003800200 */
[----:B------:R-:W-:Y:S01]  /*0b30*/  IMAD.IADD R3, R10, 0x1, -R17 ;  /* 0x000000010a037824 */ /* 0x000fe200078e0a11 */
[----:B0-----:R-:W-:Y:S02]  /*0b40*/  CS2R R4, SRZ ;  /* 0x0000000000047805 */ /* 0x001fe4000001ff00 */
[----:B------:R-:W-:Y:S05]  /*0b50*/  @P0 BRA `(.L_x_504) ;  /* 0x0000000000080947 */ /* 0x000fea0003800000 */
[----:B------:R-:W0:Y:S02]  /*0b60*/  LDC.64 R4, c[0x0][0x3d8] ;  /* 0x0000f600ff047b82 */ /* 0x000e240000000a00 */
[----:B0-----:R-:W5:Y:S02]  /*0b70*/  LDG.E.64 R4, desc[UR10][R4.64] ;  /* 0x0000000a04047981 */ /* 0x001f64000c1e1b00 */
.L_x_504:
[----:B------:R-:W-:Y:S05]  /*0b80*/  BSYNC.RECONVERGENT B1 ;  /* 0x0000000000017941 */ /* 0x000fea0003800200 */
.L_x_503:
[----:B-----5:R-:W-:-:S04]  /*0b90*/  IADD3 R7, P1, PT, R3, R4, RZ ;  /* 0x0000000403077210 */ /* 0x020fc80007f3e0ff */
[----:B------:R-:W-:Y:S01]  /*0ba0*/  LEA.HI.X.SX32 R4, R3, R5, 0x1, P1 ;  /* 0x0000000503047211 */ /* 0x000fe200008f0eff */
[----:B------:R-:W-:Y:S08]  /*0bb0*/  BRA `(.L_x_505) ;  /* 0x0000000000407947 */ /* 0x000ff00003800000 */
.L_x_502:
[----:B------:R-:W-:Y:S01]  /*0bc0*/  BSSY.RECONVERGENT B1, `(.L_x_506) ;  /* 0x0000008000017945 */ /* 0x000fe20003800200 */
[----:B------:R-:W-:Y:S02]  /*0bd0*/  IMAD.MOV.U32 R3, RZ, RZ, RZ ;  /* 0x000000ffff037224 */ /* 0x000fe400078e00ff */
[----:B0-----:R-:W-:Y:S01]  /*0be0*/  IMAD.MOV.U32 R6, RZ, RZ, RZ ;  /* 0x000000ffff067224 */ /* 0x001fe200078e00ff */
[----:B------:R-:W-:Y:S06]  /*0bf0*/  @P0 BRA `(.L_x_507) ;  /* 0x0000000000100947 */ /* 0x000fec0003800000 */
[----:B------:R-:W0:Y:S02]  /*0c00*/  LDC.64 R4, c[0x0][0x3d8] ;  /* 0x0000f600ff047b82 */ /* 0x000e240000000a00 */
[----:B0-----:R-:W2:Y:S02]  /*0c10*/  LDG.E.64 R4, desc[UR10][R4.64] ;  /* 0x0000000a04047981 */ /* 0x001ea4000c1e1b00 */
[----:B--2---:R-:W-:-:S04]  /*0c20*/  IADD3 R3, P1, PT, -R4, UR8, RZ ;  /* 0x0000000804037c10 */ /* 0x004fc8000ff3e1ff */
[----:B------:R-:W-:-:S09]  /*0c30*/  IADD3.X R6, PT, PT, ~R5, UR9, RZ, P1, !PT ;  /* 0x0000000905067c10 */ /* 0x000fd20008ffe5ff */
.L_x_507:
[----:B------:R-:W-:Y:S05]  /*0c40*/  BSYNC.RECONVERGENT B1 ;  /* 0x0000000000017941 */ /* 0x000fea0003800200 */
.L_x_506:
[----:B------:R-:W0:Y:S01]  /*0c50*/  LDCU.64 UR12, c[0x0][0x3c8] ;  /* 0x00007900ff0c77ac */ /* 0x000e220008000a00 */
[----:B------:R-:W-:-:S04]  /*0c60*/  IADD3 R3, P1, PT, R10, R3, RZ ;  /* 0x000000030a037210 */ /* 0x000fc80007f3e0ff */
[----:B------:R-:W-:Y:S01]  /*0c70*/  LOP3.LUT R3, RZ, R3, RZ, 0x33, !PT ;  /* 0x00000003ff037212 */ /* 0x000fe200078e33ff */
[----:B------:R-:W-:-:S03]  /*0c80*/  IMAD.X R4, RZ, RZ, R6, P1 ;  /* 0x000000ffff047224 */ /* 0x000fc600008e0606 */
[----:B0-----:R-:W-:Y:S02]  /*0c90*/  IADD3 R7, P1, PT, R3, UR12, RZ ;  /* 0x0000000c03077c10 */ /* 0x001fe4000ff3e0ff */
[----:B------:R-:W-:-:S04]  /*0ca0*/  LOP3.LUT R3, RZ, R4, RZ, 0x33, !PT ;  /* 0x00000004ff037212 */ /* 0x000fc800078e33ff */
[----:B------:R-:W-:-:S07]  /*0cb0*/  IADD3.X R4, PT, PT, R3, UR13, RZ, P1, !PT ;  /* 0x0000000d03047c10 */ /* 0x000fce0008ffe4ff */
.L_x_505:
[----:B------:R-:W-:Y:S05]  /*0cc0*/  BSYNC.RECONVERGENT B0 ;  /* 0x0000000000007941 */ /* 0x000fea0003800200 */
.L_x_501:
[----:B------:R-:W0:Y:S01]  /*0cd0*/  LDS.64 R8, [R2+0x400] ;  /* 0x0004000002087984 */ /* 0x000e220000000a00 */
[C---:B------:R-:W-:Y:S01]  /*0ce0*/  IMAD.SHL.U32 R6, R7.reuse, 0x4, RZ ;  /* 0x0000000407067824 */ /* 0x040fe200078e00ff */
[----:B------:R-:W-:Y:S01]  /*0cf0*/  SHF.L.U64.HI R3, R7, 0x2, R4 ;  /* 0x0000000207037819 */ /* 0x000fe20000010204 */
[----:B------:R-:W-:Y:S01]  /*0d00*/  VIADD R10, R0, 0x100 ;  /* 0x00000100000a7836 */ /* 0x000fe20000000000 */
[----:B------:R-:W-:Y:S02]  /*0d10*/  BSSY.RECONVERGENT B0, `(.L_x_508) ;  /* 0x0000023000007945 */ /* 0x000fe40003800200 */
[C---:B------:R-:W-:Y:S02]  /*0d20*/  IADD3 R4, P1, PT, R6.reuse, UR4, RZ ;  /* 0x0000000406047c10 */ /* 0x040fe4000ff3e0ff */
[----:B------:R-:W-:Y:S02]  /*0d30*/  IADD3 R6, P2, PT, R6, UR6, RZ ;  /* 0x0000000606067c10 */ /* 0x000fe4000ff5e0ff */
[----:B------:R-:W-:-:S02]  /*0d40*/  IADD3.X R5, PT, PT, R3, UR5, RZ, P1, !PT ;  /* 0x0000000503057c10 */ /* 0x000fc40008ffe4ff */
[----:B------:R-:W-:Y:S02]  /*0d50*/  IADD3.X R7, PT, PT, R3, UR7, RZ, P2, !PT ;  /* 0x0000000703077c10 */ /* 0x000fe400097fe4ff */
[----:B------:R-:W-:Y:S01]  /*0d60*/  ISETP.GE.AND P1, PT, R10, R17, PT ;  /* 0x000000110a00720c */ /* 0x000fe20003f26270 */
[----:B0-----:R0:W-:Y:S04]  /*0d70*/  STG.E desc[UR10][R4.64], R8 ;  /* 0x0000000804007986 */ /* 0x0011e8000c10190a */
        /* <DEDUP_REMOVED lines=8> */
.L_x_511:
[----:B------:R-:W-:Y:S05]  /*0e00*/  BSYNC.RECONVERGENT B1 ;  /* 0x0000000000017941 */ /* 0x000fea0003800200 */
.L_x_510:
[----:B-----5:R-:W-:-:S04]  /*0e10*/  IADD3 R7, P1, PT, R3, R4, RZ ;  /* 0x0000000403077210 */ /* 0x020fc80007f3e0ff */
[----:B------:R-:W-:Y:S01]  /*0e20*/  LEA.HI.X.SX32 R4, R3, R5, 0x1, P1 ;  /* 0x0000000503047211 */ /* 0x000fe200008f0eff */
[----:B------:R-:W-:Y:S08]  /*0e30*/  BRA `(.L_x_512) ;  /* 0x0000000000407947 */ /* 0x000ff00003800000 */
.L_x_509:
        /* <DEDUP_REMOVED lines=8> */
.L_x_514:
[----:B------:R-:W-:Y:S05]  /*0ec0*/  BSYNC.RECONVERGENT B1 ;  /* 0x0000000000017941 */ /* 0x000fea0003800200 */
.L_x_513:
[----:B------:R-:W0:Y:S01]  /*0ed0*/  LDCU.64 UR12, c[0x0][0x3c8] ;  /* 0x00007900ff0c77ac */ /* 0x000e220008000a00 */
[----:B------:R-:W-:-:S04]  /*0ee0*/  IADD3 R3, P1, PT, R10, R3, RZ ;  /* 0x000000030a037210 */ /* 0x000fc80007f3e0ff */
[----:B------:R-:W-:Y:S01]  /*0ef0*/  LOP3.LUT R3, RZ, R3, RZ, 0x33, !PT ;  /* 0x00000003ff037212 */ /* 0x000fe200078e33ff */
[----:B------:R-:W-:-:S03]  /*0f00*/  IMAD.X R4, RZ, RZ, R6, P1 ;  /* 0x000000ffff047224 */ /* 0x000fc600008e0606 */
[----:B0-----:R-:W-:Y:S02]  /*0f10*/  IADD3 R7, P1, PT, R3, UR12, RZ ;  /* 0x0000000c03077c10 */ /* 0x001fe4000ff3e0ff */
[----:B------:R-:W-:-:S04]  /*0f20*/  LOP3.LUT R3, RZ, R4, RZ, 0x33, !PT ;  /* 0x00000004ff037212 */ /* 0x000fc800078e33ff */
[----:B------:R-:W-:-:S07]  /*0f30*/  IADD3.X R4, PT, PT, R3, UR13, RZ, P1, !PT ;  /* 0x0000000d03047c10 */ /* 0x000fce0008ffe4ff */
.L_x_512:
[----:B------:R-:W-:Y:S05]  /*0f40*/  BSYNC.RECONVERGENT B0 ;  /* 0x0000000000007941 */ /* 0x000fea0003800200 */
.L_x_508:
        /* <DEDUP_REMOVED lines=19> */
.L_x_518:
[----:B------:R-:W-:Y:S05]  /*1080*/  BSYNC.RECONVERGENT B1 ;  /* 0x0000000000017941 */ /* 0x000fea0003800200 */
.L_x_517:
[----:B-----5:R-:W-:-:S04]  /*1090*/  IADD3 R7, P1, PT, R3, R4, RZ ;  /* 0x0000000403077210 */ /* 0x020fc80007f3e0ff */
[----:B------:R-:W-:Y:S01]  /*10a0*/  LEA.HI.X.SX32 R4, R3, R5, 0x1, P1 ;  /* 0x0000000503047211 */ /* 0x000fe200008f0eff */
[----:B------:R-:W-:Y:S08]  /*10b0*/  BRA `(.L_x_519) ;  /* 0x0000000000407947 */ /* 0x000ff00003800000 */
.L_x_516:
        /* <DEDUP_REMOVED lines=8> */
.L_x_521:
[----:B------:R-:W-:Y:S05]  /*1140*/  BSYNC.RECONVERGENT B1 ;  /* 0x0000000000017941 */ /* 0x000fea0003800200 */
.L_x_520:
[----:B------:R-:W0:Y:S01]  /*1150*/  LDCU.64 UR12, c[0x0][0x3c8] ;  /* 0x00007900ff0c77ac */ /* 0x000e220008000a00 */
[----:B------:R-:W-:-:S04]  /*1160*/  IADD3 R3, P1, PT, R10, R3, RZ ;  /* 0x000000030a037210 */ /* 0x000fc80007f3e0ff */
[----:B------:R-:W-:Y:S01]  /*1170*/  LOP3.LUT R3, RZ, R3, RZ, 0x33, !PT ;  /* 0x00000003ff037212 */ /* 0x000fe200078e33ff */
[----:B------:R-:W-:-:S03]  /*1180*/  IMAD.X R4, RZ, RZ, R6, P1 ;  /* 0x000000ffff047224 */ /* 0x000fc600008e0606 */
[----:B0-----:R-:W-:Y:S02]  /*1190*/  IADD3 R7, P1, PT, R3, UR12, RZ ;  /* 0x0000000c03077c10 */ /* 0x001fe4000ff3e0ff */
[----:B------:R-:W-:-:S04]  /*11a0*/  LOP3.LUT R3, RZ, R4, RZ, 0x33, !PT ;  /* 0x00000004ff037212 */ /* 0x000fc800078e33ff */
[----:B------:R-:W-:-:S07]  /*11b0*/  IADD3.X R4, PT, PT, R3, UR13, RZ, P1, !PT ;  /* 0x0000000d03047c10 */ /* 0x000fce0008ffe4ff */
.L_x_519:
[----:B------:R-:W-:Y:S05]  /*11c0*/  BSYNC.RECONVERGENT B0 ;  /* 0x0000000000007941 */ /* 0x000fea0003800200 */
.L_x_515:
        /* <DEDUP_REMOVED lines=19> */
.L_x_525:
[----:B------:R-:W-:Y:S05]  /*1300*/  BSYNC.RECONVERGENT B1 ;  /* 0x0000000000017941 */ /* 0x000fea0003800200 */
.L_x_524:
[----:B-----5:R-:W-:-:S04]  /*1310*/  IADD3 R4, P0, PT, R17, R4, RZ ;  /* 0x0000000411047210 */ /* 0x020fc80007f1e0ff */
[----:B------:R-:W-:Y:S01]  /*1320*/  LEA.HI.X.SX32 R5, R17, R5, 0x1, P0 ;  /* 0x0000000511057211 */ /* 0x000fe200000f0eff */
[----:B------:R-:W-:Y:S08]  /*1330*/  BRA `(.L_x_526) ;  /* 0x0000000000407947 */ /* 0x000ff00003800000 */
.L_x_523:
        /* <DEDUP_REMOVED lines=8> */
.L_x_528:
[----:B------:R-:W-:Y:S05]  /*13c0*/  BSYNC.RECONVERGENT B1 ;  /* 0x0000000000017941 */ /* 0x000fea0003800200 */
.L_x_527:
[----:B------:R-:W0:Y:S01]  /*13d0*/  LDCU.64 UR12, c[0x0][0x3c8] ;  /* 0x00007900ff0c77ac */ /* 0x000e220008000a00 */
[----:B------:R-:W-:-:S04]  /*13e0*/  IADD3 R0, P0, PT, R0, R3, RZ ;  /* 0x0000000300007210 */ /* 0x000fc80007f1e0ff */
[----:B------:R-:W-:Y:S01]  /*13f0*/  LOP3.LUT R0, RZ, R0, RZ, 0x33, !PT ;  /* 0x00000000ff007212 */ /* 0x000fe200078e33ff */
[----:B------:R-:W-:-:S03]  /*1400*/  IMAD.X R3, RZ, RZ, R6, P0 ;  /* 0x000000ffff037224 */ /* 0x000fc600000e0606 */
[----:B0-----:R-:W-:Y:S02]  /*1410*/  IADD3 R4, P0, PT, R0, UR12, RZ ;  /* 0x0000000c00047c10 */ /* 0x001fe4000ff1e0ff */
[----:B------:R-:W-:-:S04]  /*1420*/  LOP3.LUT R0, RZ, R3, RZ, 0x33, !PT ;  /* 0x00000003ff007212 */ /* 0x000fc800078e33ff */
[----:B------:R-:W-:-:S07]  /*1430*/  IADD3.X R5, PT, PT, R0, UR13, RZ, P0, !PT ;  /* 0x0000000d00057c10 */ /* 0x000fce00087fe4ff */
.L_x_526:
[----:B------:R-:W-:Y:S05]  /*1440*/  BSYNC.RECONVERGENT B0 ;  /* 0x0000000000007941 */ /* 0x000fea0003800200 */
.L_x_522:
[----:B------:R-:W0:Y:S01]  /*1450*/  LDS.64 R2, [R2+0x1000] ;  /* 0x0010000002027984 */ /* 0x000e220000000a00 */
[C---:B------:R-:W-:Y:S01]  /*1460*/  IMAD.SHL.U32 R6, R4.reuse, 0x4, RZ ;  /* 0x0000000404067824 */ /* 0x040fe200078e00ff */
[----:B------:R-:W-:-:S04]  /*1470*/  SHF.L.U64.HI R0, R4, 0x2, R5 ;  /* 0x0000000204007819 */ /* 0x000fc80000010205 */
[C---:B------:R-:W-:Y:S02]  /*1480*/  IADD3 R4, P0, PT, R6.reuse, UR4, RZ ;  /* 0x0000000406047c10 */ /* 0x040fe4000ff1e0ff */
[----:B------:R-:W-:Y:S02]  /*1490*/  IADD3 R6, P1, PT, R6, UR6, RZ ;  /* 0x0000000606067c10 */ /* 0x000fe4000ff3e0ff */
[C---:B------:R-:W-:Y:S02]  /*14a0*/  IADD3.X R5, PT, PT, R0.reuse, UR5, RZ, P0, !PT ;  /* 0x0000000500057c10 */ /* 0x040fe400087fe4ff */
[----:B------:R-:W-:-:S03]  /*14b0*/  IADD3.X R7, PT, PT, R0, UR7, RZ, P1, !PT ;  /* 0x0000000700077c10 */ /* 0x000fc60008ffe4ff */
[----:B0-----:R-:W-:Y:S04]  /*14c0*/  STG.E desc[UR10][R4.64], R2 ;  /* 0x0000000204007986 */ /* 0x001fe8000c10190a */
[----:B------:R-:W-:Y:S01]  /*14d0*/  STG.E desc[UR10][R6.64], R3 ;  /* 0x0000000306007986 */ /* 0x000fe2000c10190a */
[----:B------:R-:W-:Y:S05]  /*14e0*/  EXIT ;  /* 0x000000000000794d */ /* 0x000fea0003800000 */
.L_x_495:
[----:B------:R-:W0:Y:S01]  /*14f0*/  S2R R22, SR_TID.X ;  /* 0x0000000000167919 */ /* 0x000e220000002100 */
[----:B------:R-:W1:Y:S01]  /*1500*/  LDCU.U8 UR4, c[0x0][0x3c0] ;  /* 0x00007800ff0477ac */ /* 0x000e620008000000 */
[----:B------:R-:W2:Y:S01]  /*1510*/  LDCU.64 UR8, c[0x0][0x3d0] ;  /* 0x00007a00ff0877ac */ /* 0x000ea20008000a00 */
[----:B------:R-:W3:Y:S01]  /*1520*/  LDCU.64 UR12, c[0x0][0x380] ;  /* 0x00007000ff0c77ac */ /* 0x000ee20008000a00 */
[----:B------:R-:W4:Y:S01]  /*1530*/  LDCU.64 UR14, c[0x0][0x388] ;  /* 0x00007100ff0e77ac */ /* 0x000f220008000a00 */
[----:B-1----:R-:W-:Y:S02]  /*1540*/  UISETP.NE.AND UP0, UPT, UR4, URZ, UPT ;  /* 0x000000ff0400728c */ /* 0x002fe4000bf05270 */
[----:B------:R-:W-:Y:S02]  /*1550*/  USHF.R.S32.HI UR4, URZ, 0x1f, UR6 ;  /* 0x0000001fff047899 */ /* 0x000fe40008011406 */
[----:B--2---:R-:W-:Y:S02]  /*1560*/  USEL UR8, UR8, URZ, !UP0 ;  /* 0x000000ff08087287 */ /* 0x004fe4000c000000 */
[----:B------:R-:W-:-:S04]  /*1570*/  USEL UR9, UR9, URZ, !UP0 ;  /* 0x000000ff09097287 */ /* 0x000fc8000c000000 */
[----:B------:R-:W-:Y:S02]  /*1580*/  IMAD.U32 R3, RZ, RZ, UR8 ;  /* 0x00000008ff037e24 */ /* 0x000fe4000f8e00ff */
[----:B0-----:R-:W-:-:S05]  /*1590*/  IMAD R0, R22, 0x5, RZ ;  /* 0x0000000516007824 */ /* 0x001fca00078e02ff */
[----:B------:R-:W-:Y:S01]  /*15a0*/  IADD3 R3, P0, P1, R0, UR6, R3 ;  /* 0x0000000600037c10 */ /* 0x000fe2000f91e003 */
[----:B------:R-:W-:-:S05]  /*15b0*/  IMAD.U32 R0, RZ, RZ, UR4 ;  /* 0x00000004ff007e24 */ /* 0x000fca000f8e00ff */
[----:B------:R-:W-:Y:S02]  /*15c0*/  IADD3.X R0, PT, PT, RZ, UR9, R0, P0, P1 ;  /* 0x00000009ff007c10 */ /* 0x000fe400087e2400 */
[C---:B---3--:R-:W-:Y:S02]  /*15d0*/  LEA R12, P0, R3.reuse, UR12, 0x3 ;  /* 0x0000000c030c7c11 */ /* 0x048fe4000f8018ff */
[C---:B----4-:R-:W-:Y:S02]  /*15e0*/  LEA R14, P1, R3.reuse, UR14, 0x2 ;  /* 0x0000000e030e7c11 */ /* 0x050fe4000f8210ff */
[C-C-:B------:R-:W-:Y:S02]  /*15f0*/  LEA.HI.X R13, R3.reuse, UR13, R0.reuse, 0x3, P0 ;  /* 0x0000000d030d7c11 */ /* 0x140fe400080f1c00 */
[----:B------:R-:W-:-:S03]  /*1600*/  LEA.HI.X R15, R3, UR15, R0, 0x2, P1 ;  /* 0x0000000f030f7c11 */ /* 0x000fc600088f1400 */
        /* <DEDUP_REMOVED lines=14> */
[----:B------:R-:W4:Y:S04]  /*16f0*/  LDG.E R3, desc[UR10][R14.64+0xc] ;  /* 0x00000c0a0e037981 */ /* 0x000f28000c1e1900 */
[----:B------:R-:W4:Y:S01]  /*1700*/  LDG.E R2, desc[UR10][R14.64+0x10] ;  /* 0x0000100a0e027981 */ /* 0x000f22000c1e1900 */
[----:B------:R-:W1:Y:S01]  /*1710*/  S2UR UR7, SR_CgaCtaId ;  /* 0x00000000000779c3 */ /* 0x000e620000008800 */
[----:B------:R-:W-:Y:S01]  /*1720*/  UMOV UR4, 0x400 ;  /* 0x0000040000047882 */ /* 0x000fe20000000000 */
[----:B------:R-:W-:Y:S01]  /*1730*/  SHF.R.U32.HI R25, RZ, 0x5, R22 ;  /* 0x00000005ff197819 */ /* 0x000fe20000011616 */
[----:B------:R-:W-:Y:S01]  /*1740*/  BSSY B0, `(.L_x_529) ;  /* 0x00000be000007945 */ /* 0x000fe20003800000 */
[----:B-1----:R-:W-:-:S04]  /*1750*/  ULEA UR4, UR7, UR4, 0x18 ;  /* 0x0000000407047291 */ /* 0x002fc8000f8ec0ff */
[----:B------:R-:W-:Y:S01]  /*1760*/  BAR.SYNC.DEFER_BLOCKING 0x0 ;  /* 0x0000000000007b1d */ /* 0x000fe20000010000 */
[----:B--2---:R-:W-:Y:S02]  /*1770*/  LOP3.LUT R0, RZ, R6, RZ, 0x33, !PT ;  /* 0x00000006ff007212 */ /* 0x004fe400078e33ff */
[----:B---3--:R-:W-:Y:S02]  /*1780*/  LOP3.LUT R7, RZ, R5, RZ, 0x33, !PT ;  /* 0x00000005ff077212 */ /* 0x008fe400078e33ff */
[----:B------:R-:W-:-:S04]  /*1790*/  SHF.R.U32.HI R0, RZ, 0x1f, R0 ;  /* 0x0000001fff007819 */ /* 0x000fc80000011600 */
[----:B------:R-:W-:Y:S02]  /*17a0*/  LEA.HI R23, R7, R0, RZ, 0x1 ;  /* 0x0000000007177211 */ /* 0x000fe400078f08ff */
[----:B----4-:R-:W-:Y:S02]  /*17b0*/  LOP3.LUT R0, RZ, R4, RZ, 0x33, !PT ;  /* 0x00000004ff007212 */ /* 0x010fe400078e33ff */
[----:B------:R-:W-:Y:S02]  /*17c0*/  LOP3.LUT R7, RZ, R3, RZ, 0x33, !PT ;  /* 0x00000003ff077212 */ /* 0x000fe400078e33ff */
[----:B0-----:R-:W-:Y:S02]  /*17d0*/  LEA.HI R12, R0, R23, RZ, 0x1 ;  /* 0x00000017000c7211 */ /* 0x001fe400078f08ff */
[----:B------:R-:W-:Y:S02]  /*17e0*/  LOP3.LUT R0, RZ, R2, RZ, 0x33, !PT ;  /* 0x00000002ff007212 */ /* 0x000fe400078e33ff */
[----:B------:R-:W-:-:S04]  /*17f0*/  LEA.HI R7, R7, R12, RZ, 0x1 ;  /* 0x0000000c07077211 */ /* 0x000fc800078f08ff */
[----:B------:R-:W-:Y:S02]  /*1800*/  LEA.HI R7, R0, R7, RZ, 0x1 ;  /* 0x0000000700077211 */ /* 0x000fe400078f08ff */
[----:B------:R-:W0:Y:S03]  /*1810*/  S2R R0, SR_LANEID ;  /* 0x0000000000007919 */ /* 0x000e260000000000 */
[----:B------:R-:W1:Y:S02]  /*1820*/  SHFL.UP P0, R12, R7, 0x1, RZ ;  /* 0x04200000070c7989 */ /* 0x000e6400000000ff */
[----:B-1----:R-:W-:Y:S01]  /*1830*/  @P0 IMAD.IADD R12, R7, 0x1, R12 ;  /* 0x00000001070c0824 */ /* 0x002fe200078e020c */
[----:B0-----:R-:W-:-:S04]  /*1840*/  ISETP.NE.AND P1, PT, R0, 0x1f, PT ;  /* 0x0000001f0000780c */ /* 0x001fc80003f25270 */
[----:B------:R-:W0:Y:S01]  /*1850*/  SHFL.UP P0, R13, R12, 0x2, RZ ;  /* 0x044000000c0d7989 */ /* 0x000e2200000000ff */
[----:B------:R-:W-:-:S08]  /*1860*/  ISETP.NE.AND P2, PT, R0, RZ, PT ;  /* 0x000000ff0000720c */ /* 0x000fd00003f45270 */
[----:B------:R-:W-:Y:S01]  /*1870*/  @!P1 LEA R27, R25, UR4, 0x2 ;  /* 0x00000004191b9c11 */ /* 0x000fe2000f8e10ff */
        /* <DEDUP_REMOVED lines=11> */
[----:B------:R-:W-:-:S05]  /*1930*/  ISETP.NE.AND P1, PT, R25, 0x3, PT ;  /* 0x000000031900780c */ /* 0x000fca0003f25270 */
[----:B------:R-:W0:Y:S02]  /*1940*/  LDS.128 R12, [UR4] ;  /* 0x00000004ff0c7984 */ /* 0x000e240008000c00 */
[----:B0-----:R-:W-:-:S04]  /*1950*/  IMAD.IADD R13, R12, 0x1, R13 ;  /* 0x000000010c0d7824 */ /* 0x001fc800078e020d */
[----:B------:R-:W-:Y:S01]  /*1960*/  IMAD.IADD R14, R14, 0x1, R13 ;  /* 0x000000010e0e7824 */ /* 0x000fe200078e020d */
[----:B------:R-:W-:Y:S02]  /*1970*/  SEL R12, R13, R12, !P0 ;  /* 0x0000000c0d0c7207 */ /* 0x000fe40004000000 */
[----:B------:R-:W-:Y:S01]  /*1980*/  ISETP.GT.U32.AND P0, PT, R22, 0x1f, PT ;  /* 0x0000001f1600780c */ /* 0x000fe20003f04070 */
[----:B------:R-:W-:Y:S01]  /*1990*/  IMAD.IADD R15, R15, 0x1, R14 ;  /* 0x000000010f0f7824 */ /* 0x000fe200078e020e */
[----:B------:R-:W-:Y:S02]  /*19a0*/  SEL R13, R7, RZ, P2 ;  /* 0x000000ff070d7207 */ /* 0x000fe40001000000 */
[----:B------:R-:W-:Y:S02]  /*19b0*/  SEL R12, R14, R12, !P1 ;  /* 0x0000000c0e0c7207 */ /* 0x000fe40004800000 */
[----:B------:R-:W-:-:S03]  /*19c0*/  ISETP.GE.U32.AND P1, PT, R22, 0x20, PT ;  /* 0x000000201600780c */ /* 0x000fc60003f26070 */
[----:B------:R-:W-:-:S05]  /*19d0*/  IMAD.IADD R24, R12, 0x1, R13 ;  /* 0x000000010c187824 */ /* 0x000fca00078e020d */
[----:B------:R-:W-:Y:S01]  /*19e0*/  SEL R12, R7, R24, !P1 ;  /* 0x00000018070c7207 */ /* 0x000fe20004800000 */
[----:B------:R-:W-:Y:S06]  /*19f0*/  @P0 BRA `(.L_x_530) ;  /* 0x0000000800480947 */ /* 0x000fec0003800000 */
[----:B------:R-:W0:Y:S01]  /*1a00*/  LDC R7, c[0x0][0x370] ;  /* 0x0000dc00ff077b82 */ /* 0x000e220000000800 */
[----:B------:R-:W-:Y:S01]  /*1a10*/  ISETP.NE.AND P0, PT, R22, RZ, PT ;  /* 0x000000ff1600720c */ /* 0x000fe20003f05270 */
[----:B------:R-:W-:Y:S01]  /*1a20*/  IMAD.U32 R37, RZ, RZ, UR5 ;  /* 0x00000005ff257e24 */ /* 0x000fe2000f8e00ff */
[----:B------:R-:W-:-:S05]  /*1a30*/  LOP3.LUT R22, RZ, R22, RZ, 0x33, !PT ;  /* 0x00000016ff167212 */ /* 0x000fca00078e33ff */
[----:B------:R-:W1:Y:S06]  /*1a40*/  LDC.64 R24, c[0x0][0x3a8] ;  /* 0x0000ea00ff187b82 */ /* 0x000e6c0000000a00 */
[----:B------:R-:W-:Y:S01]  /*1a50*/  @!P0 IMAD.MOV.U32 R14, RZ, RZ, 0x64 ;  /* 0x00000064ff0e8424 */ /* 0x000fe200078e00ff */
[----:B------:R-:W-:Y:S01]  /*1a60*/  @!P0 STS [UR4+0x2c], R15 ;  /* 0x00002c0fff008988 */ /* 0x000fe20008000804 */
[----:B0-----:R-:W-:Y:S01]  /*1a70*/  ISETP.GT.U32.AND P1, PT, R7, 0x1f3, PT ;  /* 0x000001f30700780c */ /* 0x001fe20003f24070 */
[----:B-1----:R-:W-:-:S05]  /*1a80*/  IMAD.WIDE R36, R37, 0x8, R24 ;  /* 0x0000000825247825 */ /* 0x002fca00078e0218 */
[----:B------:R0:W-:Y:S02]  /*1a90*/  @!P0 ST.E.64.STRONG.GPU desc[UR10][R36.64+0x100], R14 ;  /* 0x0001000e24008985 */ /* 0x0001e4000c10fb0a */
[----:B0-----:R-:W-:-:S05]  /*1aa0*/  VIADD R14, R22, UR5 ;  /* 0x00000005160e7c36 */ /* 0x001fca0008000000 */
[----:B------:R-:W-:Y:S05]  /*1ab0*/  @P1 BRA `(.L_x_531) ;  /* 0x0000000000081947 */ /* 0x000fea0003800000 */
[----:B------:R0:W-:Y:S06]  /*1ac0*/  MEMBAR.SC.CTA ;  /* 0x0000000000007992 */ /* 0x0001ec0000000000 */
[----:B0-----:R-:W-:Y:S05]  /*1ad0*/  BRA `(.L_x_532) ;  /* 0x0000000000087947 */ /* 0x001fea0003800000 */
.L_x_531:
[----:B------:R-:W-:Y:S05]  /*1ae0*/  NANOSLEEP 0x1c2 ;  /* 0x000001c20000795d */ /* 0x000fea0003800000 */
[----:B------:R-:W-:Y:S01]  /*1af0*/  NOP ;  /* 0x0000000000007918 */ /* 0x000fe20000000000 */
.L_x_532:
[----:B------:R-:W-:-:S05]  /*1b00*/  IMAD.WIDE R24, R14, 0x8, R24 ;  /* 0x000000080e187825 */ /* 0x000fca00078e0218 */
[----:B------:R-:W2:Y:S01]  /*1b10*/  LD.E.64.STRONG.GPU R22, desc[UR10][R24.64+0x100] ;  /* 0x0001000a18167980 */ /* 0x000ea2000c10fb00 */
[----:B------:R-:W-:Y:S01]  /*1b20*/  UMOV UR7, 0xffffffff ;  /* 0xffffffff00077882 */ /* 0x000fe20000000000 */
[----:B--2---:R-:W-:Y:S02]  /*1b30*/  ISETP.NE.AND P0, PT, R22, 0x63, PT ;  /* 0x000000631600780c */ /* 0x004fe40003f05270 */
[----:B------:R-:W-:Y:S11]  /*1b40*/  BRA.DIV UR7, `(.L_x_533) ;  /* 0x0000005207cc7947 */ /* 0x000ff6000b800000 */
[----:B------:R-:W-:-:S13]  /*1b50*/  VOTE.ANY P0, !P0 ;  /* 0x0000000000ff7806 */ /* 0x000fda0004000100 */
.L_x_693:
[----:B------:R-:W-:Y:S05]  /*1b60*/  @!P0 BRA `(.L_x_534) ;  /* 0x0000000000308947 */ /* 0x000fea0003800000 */
.L_x_538:
[----:B------:R-:W-:Y:S05]  /*1b70*/  YIELD ;  /* 0x0000000000007946 */ /* 0x000fea0003800000 */
[----:B------:R-:W-:Y:S05]  /*1b80*/  @P1 BRA `(.L_x_535) ;  /* 0x0000000000081947 */ /* 0x000fea0003800000 */
[----:B------:R0:W-:Y:S06]  /*1b90*/  MEMBAR.SC.CTA ;  /* 0x0000000000007992 */ /* 0x0001ec0000000000 */
[----:B0-----:R-:W-:Y:S05]  /*1ba0*/  BRA `(.L_x_536) ;  /* 0x0000000000087947 */ /* 0x001fea0003800000 */
.L_x_535:
[----:B------:R-:W-:Y:S05]  /*1bb0*/  NANOSLEEP 0x15e ;  /* 0x0000015e0000795d */ /* 0x000fea0003800000 */
[----:B------:R-:W-:Y:S01]  /*1bc0*/  NOP ;  /* 0x0000000000007918 */ /* 0x000fe20000000000 */
.L_x_536:
[----:B------:R-:W2:Y:S01]  /*1bd0*/  LD.E.64.STRONG.GPU R22, desc[UR10][R24.64+0x100] ;  /* 0x0001000a18167980 */ /* 0x000ea2000c10fb00 */
[----:B------:R-:W-:Y:S01]  /*1be0*/  UMOV UR7, 0xffffffff ;  /* 0xffffffff00077882 */ /* 0x000fe20000000000 */
[----:B--2---:R-:W-:Y:S02]  /*1bf0*/  ISETP.NE.AND P0, PT, R22, 0x63, PT ;  /* 0x000000631600780c */ /* 0x004fe40003f05270 */
[----:B------:R-:W-:Y:S11]  /*1c00*/  BRA.DIV UR7, `(.L_x_537) ;  /* 0x0000005207bc7947 */ /* 0x000ff6000b800000 */
[----:B------:R-:W-:-:S13]  /*1c10*/  VOTE.ANY P0, !P0 ;  /* 0x0000000000ff7806 */ /* 0x000fda0004000100 */
.L_x_696:
[----:B------:R-:W-:Y:S05]  /*1c20*/  @P0 BRA `(.L_x_538) ;  /* 0xfffffffc00d00947 */ /* 0x000fea000383ffff */
.L_x_534:
[----:B------:R-:W-:Y:S01]  /*1c30*/  UMOV UR7, 0xffffffff ;  /* 0xffffffff00077882 */ /* 0x000fe20000000000 */
[----:B------:R-:W-:Y:S02]  /*1c40*/  ISETP.NE.AND P0, PT, R22, 0x65, PT ;  /* 0x000000651600780c */ /* 0x000fe40003f05270 */
[----:B------:R-:W-:Y:S11]  /*1c50*/  BRA.DIV UR7, `(.L_x_539) ;  /* 0x0000005207c87947 */ /* 0x000ff6000b800000 */
[----:B------:R-:W0:Y:S01]  /*1c60*/  S2R R13, SR_GEMASK ;  /* 0x00000000000d7919 */ /* 0x000e220000003c00 */
[----:B------:R-:W-:Y:S01]  /*1c70*/  VOTE.ANY R28, PT, !P0 ;  /* 0x00000000001c7806 */ /* 0x000fe200040e0100 */
[----:B------:R-:W-:-:S03]  /*1c80*/  VIADD R26, R0, 0x4 ;  /* 0x00000004001a7836 */ /* 0x000fc60000000000 */
[----:B0-----:R-:W-:-:S05]  /*1c90*/  LOP3.LUT R28, R28, 0x80000000, R13, 0xec, !PT ;  /* 0x800000001c1c7812 */ /* 0x001fca00078eec0d */
[----:B------:R-:W-:-:S05]  /*1ca0*/  VIADD R25, R28, 0xffffffff ;  /* 0xffffffff1c197836 */ /* 0x000fca0000000000 */
[----:B------:R-:W-:-:S04]  /*1cb0*/  LOP3.LUT R25, R28, R25, RZ, 0xc, !PT ;  /* 0x000000191c197212 */ /* 0x000fc800078e0cff */
[----:B------:R-:W0:Y:S02]  /*1cc0*/  POPC R31, R25 ;  /* 0x00000019001f7309 */ /* 0x000e240000000000 */
[----:B0-----:R-:W0:Y:S01]  /*1cd0*/  SHFL.DOWN PT, R34, R23, 0x1, R31 ;  /* 0x0820000017227989 */ /* 0x001e2200000e001f */
[----:B------:R-:W-:-:S04]  /*1ce0*/  ISETP.GE.AND P0, PT, R0, R31, PT ;  /* 0x0000001f0000720c */ /* 0x000fc80003f06270 */
[----:B0-----:R-:W-:-:S05]  /*1cf0*/  SEL R34, R34, RZ, !P0 ;  /* 0x000000ff22227207 */ /* 0x001fca0004000000 */
[----:B------:R-:W-:Y:S02]  /*1d00*/  IMAD.IADD R24, R34, 0x1, R23 ;  /* 0x0000000122187824 */ /* 0x000fe400078e0217 */
[----:B------:R-:W-:-:S03]  /*1d10*/  VIADD R23, R0, 0x2 ;  /* 0x0000000200177836 */ /* 0x000fc60000000000 */
[----:B------:R-:W0:Y:S02]  /*1d20*/  SHFL.DOWN PT, R34, R24, 0x2, R31 ;  /* 0x0840000018227989 */ /* 0x000e2400000e001f */
[----:B------:R-:W-:-:S04]  /*1d30*/  ISETP.GT.AND P0, PT, R23, R31, PT ;  /* 0x0000001f1700720c */ /* 0x000fc80003f04270 */
[----:B0-----:R-:W-:Y:S02]  /*1d40*/  SEL R27, R34, RZ, !P0 ;  /* 0x000000ff221b7207 */ /* 0x001fe40004000000 */
[----:B------:R-:W-:-:S03]  /*1d50*/  ISETP.GT.AND P0, PT, R26, R31, PT ;  /* 0x0000001f1a00720c */ /* 0x000fc60003f04270 */
[----:B------:R-:W-:Y:S02]  /*1d60*/  IMAD.IADD R30, R24, 0x1, R27 ;  /* 0x00000001181e7824 */ /* 0x000fe400078e021b */
[----:B------:R-:W-:-:S03]  /*1d70*/  VIADD R27, R0, 0x8 ;  /* 0x00000008001b7836 */ /* 0x000fc60000000000 */
[----:B------:R-:W0:Y:S02]  /*1d80*/  SHFL.DOWN PT, R34, R30, 0x4, R31 ;  /* 0x088000001e227989 */ /* 0x000e2400000e001f */
[----:B0-----:R-:W-:Y:S02]  /*1d90*/  SEL R25, R34, RZ, !P0 ;  /* 0x000000ff22197207 */ /* 0x001fe40004000000 */
[----:B------:R-:W-:-:S03]  /*1da0*/  ISETP.GT.AND P0, PT, R27, R31, PT ;  /* 0x0000001f1b00720c */ /* 0x000fc60003f04270 */
[----:B------:R-:W-:Y:S02]  /*1db0*/  IMAD.IADD R29, R30, 0x1, R25 ;  /* 0x000000011e1d7824 */ /* 0x000fe400078e0219 */
[----:B------:R-:W0:Y:S03]  /*1dc0*/  LDC.64 R24, c[0x0][0x3a8] ;  /* 0x0000ea00ff187b82 */ /* 0x000e260000000a00 */
[----:B------:R-:W1:Y:S01]  /*1dd0*/  SHFL.DOWN PT, R34, R29, 0x8, R31 ;  /* 0x090000001d227989 */ /* 0x000e6200000e001f */
[----:B0-----:R-:W-:Y:S02]  /*1de0*/  IADD3 R30, P2, PT, R24, 0x100, RZ ;  /* 0x00000100181e7810 */ /* 0x001fe40007f5e0ff */
[----:B-1----:R-:W-:Y:S02]  /*1df0*/  SEL R34, R34, RZ, !P0 ;  /* 0x000000ff22227207 */ /* 0x002fe40004000000 */
[----:B------:R-:W-:Y:S01]  /*1e00*/  ISETP.NE.AND P0, PT, R22, 0x65, PT ;  /* 0x000000651600780c */ /* 0x000fe20003f05270 */
[----:B------:R-:W-:-:S02]  /*1e10*/  VIADD R22, R0, 0x10 ;  /* 0x0000001000167836 */ /* 0x000fc40000000000 */
[----:B------:R-:W-:Y:S02]  /*1e20*/  IMAD.IADD R33, R29, 0x1, R34 ;  /* 0x000000011d217824 */ /* 0x000fe400078e0222 */
[----:B------:R-:W-:Y:S01]  /*1e30*/  IMAD.X R35, RZ, RZ, R25, P2 ;  /* 0x000000ffff237224 */ /* 0x000fe200010e0619 */
[----:B------:R-:W-:Y:S02]  /*1e40*/  ISETP.GT.AND P1, PT, R22, R31, PT ;  /* 0x0000001f1600720c */ /* 0x000fe40003f24270 */
[----:B------:R-:W0:Y:S05]  /*1e50*/  SHFL.DOWN PT, R34, R33, 0x10, R31 ;  /* 0x0a00000021227989 */ /* 0x000e2a00000e001f */
[----:B------:R-:W-:-:S02]  /*1e60*/  VOTE.ALL P0, P0 ;  /* 0x0000000000ff7806 */ /* 0x000fc40000000000 */
[----:B0-----:R-:W-:-:S05]  /*1e70*/  SEL R34, R34, RZ, !P1 ;  /* 0x000000ff22227207 */ /* 0x001fca0004800000 */
[----:B------:R-:W-:-:S07]  /*1e80*/  IMAD.IADD R29, R33, 0x1, R34 ;  /* 0x00000001211d7824 */ /* 0x000fce00078e0222 */
.L_x_705:
[----:B------:R-:W-:Y:S05]  /*1e90*/  @!P0 BRA `(.L_x_540) ;  /* 0x0000000000dc8947 */ /* 0x000fea0003800000 */
.L_x_548:
[----:B------:R-:W-:Y:S02]  /*1ea0*/  IMAD.MOV.U32 R24, RZ, RZ, R30 ;  /* 0x000000ffff187224 */ /* 0x000fe400078e001e */
[----:B------:R-:W-:Y:S02]  /*1eb0*/  IMAD.MOV.U32 R25, RZ, RZ, R35 ;  /* 0x000000ffff197224 */ /* 0x000fe400078e0023 */
[----:B------:R-:W-:-:S05]  /*1ec0*/  IMAD.WIDE R32, R14, 0x8, R24 ;  /* 0x000000080e207825 */ /* 0x000fca00078e0218 */
[----:B------:R-:W2:Y:S01]  /*1ed0*/  LD.E.64.STRONG.GPU R24, desc[UR10][R32.64+-0x100] ;  /* 0xffff000a20187980 */ /* 0x000ea2000c10fb00 */
[----:B------:R-:W-:Y:S05]  /*1ee0*/  YIELD ;  /* 0x0000000000007946 */ /* 0x000fea0003800000 */
[----:B------:R-:W-:Y:S01]  /*1ef0*/  UMOV UR7, 0xffffffff ;  /* 0xffffffff00077882 */ /* 0x000fe20000000000 */
[----:B--2---:R-:W-:Y:S02]  /*1f00*/  ISETP.NE.AND P0, PT, R24, 0x63, PT ;  /* 0x000000631800780c */ /* 0x004fe40003f05270 */
[----:B------:R-:W-:Y:S11]  /*1f10*/  BRA.DIV UR7, `(.L_x_541) ;  /* 0x0000005607187947 */ /* 0x000ff6000b800000 */
[----:B------:R-:W-:-:S13]  /*1f20*/  VOTE.ANY P0, !P0 ;  /* 0x0000000000ff7806 */ /* 0x000fda0004000100 */
.L_x_708:
[----:B------:R-:W-:Y:S05]  /*1f30*/  @!P0 BRA `(.L_x_542) ;  /* 0x0000000000348947 */ /* 0x000fea0003800000 */
[----:B------:R-:W-:-:S13]  /*1f40*/  ISETP.GT.U32.AND P1, PT, R7, 0x1f3, PT ;  /* 0x000001f30700780c */ /* 0x000fda0003f24070 */
.L_x_546:
[----:B------:R-:W-:Y:S05]  /*1f50*/  YIELD ;  /* 0x0000000000007946 */ /* 0x000fea0003800000 */
[----:B------:R-:W-:Y:S05]  /*1f60*/  @P1 BRA `(.L_x_543) ;  /* 0x0000000000081947 */ /* 0x000fea0003800000 */
[----:B------:R0:W-:Y:S06]  /*1f70*/  MEMBAR.SC.CTA ;  /* 0x0000000000007992 */ /* 0x0001ec0000000000 */
[----:B0-----:R-:W-:Y:S05]  /*1f80*/  BRA `(.L_x_544) ;  /* 0x0000000000087947 */ /* 0x001fea0003800000 */
.L_x_543:
[----:B------:R-:W-:Y:S05]  /*1f90*/  NANOSLEEP 0x15e ;  /* 0x0000015e0000795d */ /* 0x000fea0003800000 */
[----:B------:R-:W-:Y:S01]  /*1fa0*/  NOP ;  /* 0x0000000000007918 */ /* 0x000fe20000000000 */
.L_x_544:
[----:B------:R-:W2:Y:S01]  /*1fb0*/  LD.E.64.STRONG.GPU R24, desc[UR10][R32.64+-0x100] ;  /* 0xffff000a20187980 */ /* 0x000ea2000c10fb00 */
[----:B------:R-:W-:Y:S01]  /*1fc0*/  UMOV UR7, 0xffffffff ;  /* 0xffffffff00077882 */ /* 0x000fe20000000000 */
[----:B--2---:R-:W-:Y:S02]  /*1fd0*/  ISETP.NE.AND P0, PT, R24, 0x63, PT ;  /* 0x000000631800780c */ /* 0x004fe40003f05270 */
[----:B------:R-:W-:Y:S11]  /*1fe0*/  BRA.DIV UR7, `(.L_x_545) ;  /* 0x0000005607047947 */ /* 0x000ff6000b800000 */
[----:B------:R-:W-:-:S13]  /*1ff0*/  VOTE.ANY P0, !P0 ;  /* 0x0000000000ff7806 */ /* 0x000fda0004000100 */
.L_x_711:
[----:B------:R-:W-:Y:S05]  /*2000*/  @P0 BRA `(.L_x_546) ;  /* 0xfffffffc00d00947 */ /* 0x000fea000383ffff */
.L_x_542:
[----:B------:R-:W-:Y:S01]  /*2010*/  UMOV UR7, 0xffffffff ;  /* 0xffffffff00077882 */ /* 0x000fe20000000000 */
[----:B------:R-:W-:Y:S02]  /*2020*/  ISETP.NE.AND P0, PT, R24, 0x65, PT ;  /* 0x000000651800780c */ /* 0x000fe40003f05270 */
[----:B------:R-:W-:Y:S11]  /*2030*/  BRA.DIV UR7, `(.L_x_547) ;  /* 0x0000005607107947 */ /* 0x000ff6000b800000 */
[----:B------:R-:W-:Y:S01]  /*2040*/  VOTE.ANY R28, PT, !P0 ;  /* 0x00000000001c7806 */ /* 0x000fe200040e0100 */
[----:B------:R-:W-:-:S03]  /*2050*/  VIADD R14, R14, 0xffffffe0 ;  /* 0xffffffe00e0e7836 */ /* 0x000fc60000000000 */
[----:B------:R-:W-:-:S05]  /*2060*/  LOP3.LUT R28, R28, 0x80000000, R13, 0xec, !PT ;  /* 0x800000001c1c7812 */ /* 0x000fca00078eec0d */
[----:B------:R-:W-:-:S05]  /*2070*/  VIADD R31, R28, 0xffffffff ;  /* 0xffffffff1c1f7836 */ /* 0x000fca0000000000 */
[----:B------:R-:W-:-:S06]  /*2080*/  LOP3.LUT R31, R28, R31, RZ, 0xc, !PT ;  /* 0x0000001f1c1f7212 */ /* 0x000fcc00078e0cff */
[----:B------:R-:W0:Y:S02]  /*2090*/  POPC R31, R31 ;  /* 0x0000001f001f7309 */ /* 0x000e240000000000 */
[----:B0-----:R-:W0:Y:S01]  /*20a0*/  SHFL.DOWN PT, R34, R25, 0x1, R31 ;  /* 0x0820000019227989 */ /* 0x001e2200000e001f */
[-C--:B------:R-:W-:Y:S02]  /*20b0*/  ISETP.GE.AND P0, PT, R0, R31.reuse, PT ;  /* 0x0000001f0000720c */ /* 0x080fe40003f06270 */
[-C--:B------:R-:W-:Y:S02]  /*20c0*/  ISETP.GT.AND P1, PT, R22, R31.reuse, PT ;  /* 0x0000001f1600720c */ /* 0x080fe40003f24270 */
[----:B0-----:R-:W-:Y:S02]  /*20d0*/  SEL R34, R34, RZ, !P0 ;  /* 0x000000ff22227207 */ /* 0x001fe40004000000 */
[----:B------:R-:W-:-:S03]  /*20e0*/  ISETP.GT.AND P0, PT, R23, R31, PT ;  /* 0x0000001f1700720c */ /* 0x000fc60003f04270 */
[----:B------:R-:W-:-:S05]  /*20f0*/  IMAD.IADD R33, R34, 0x1, R25 ;  /* 0x0000000122217824 */ /* 0x000fca00078e0219 */
[----:B------:R-:W0:Y:S02]  /*2100*/  SHFL.DOWN PT, R34, R33, 0x2, R31 ;  /* 0x0840000021227989 */ /* 0x000e2400000e001f */
        /* <DEDUP_REMOVED lines=9> */
[----:B------:R-:W-:-:S03]  /*21a0*/  ISETP.NE.AND P0, PT, R24, 0x65, PT ;  /* 0x000000651800780c */ /* 0x000fc60003f05270 */
[----:B------:R-:W-:-:S05]  /*21b0*/  IMAD.IADD R33, R25, 0x1, R34 ;  /* 0x0000000119217824 */ /* 0x000fca00078e0222 */
[----:B------:R-:W0:Y:S05]  /*21c0*/  SHFL.DOWN PT, R34, R33, 0x10, R31 ;  /* 0x0a00000021227989 */ /* 0x000e2a00000e001f */
[----:B------:R-:W-:Y:S02]  /*21d0*/  VOTE.ALL P0, P0 ;  /* 0x0000000000ff7806 */ /* 0x000fe40000000000 */
[----:B0-----:R-:W-:-:S04]  /*21e0*/  SEL R34, R34, RZ, !P1 ;  /* 0x000000ff22227207 */ /* 0x001fc80004800000 */
[----:B------:R-:W-:-:S07]  /*21f0*/  IADD3 R29, PT, PT, R33, R34, R29 ;  /* 0x00000022211d7210 */ /* 0x000fce0007ffe01d */
.L_x_720:
[----:B------:R-:W-:Y:S05]  /*2200*/  @P0 BRA `(.L_x_548) ;  /* 0xfffffffc00240947 */ /* 0x000fea000383ffff */
.L_x_540:
[----:B------:R-:W0:Y:S01]  /*2210*/  S2R R7, SR_TID.X ;  /* 0x0000000000077919 */ /* 0x000e220000002100 */
[----:B------:R-:W-:Y:S01]  /*2220*/  ISETP.NE.AND P0, PT, R0, RZ, PT ;  /* 0x000000ff0000720c */ /* 0x000fe20003f05270 */
[----:B------:R-:W-:-:S12]  /*2230*/  IMAD.MOV.U32 R24, RZ, RZ, R12 ;  /* 0x000000ffff187224 */ /* 0x000fd800078e000c */
[----:B------:R-:W1:Y:S01]  /*2240*/  @!P0 S2R R22, SR_CgaCtaId ;  /* 0x0000000000168919 */ /* 0x000e620000008800 */
[----:B------:R-:W-:Y:S01]  /*2250*/  @!P0 MOV R13, 0x400 ;  /* 0x00000400000d8802 */ /* 0x000fe20000000f00 */
[----:B------:R-:W-:Y:S01]  /*2260*/  @!P0 IMAD.MOV.U32 R24, RZ, RZ, R29 ;  /* 0x000000ffff188224 */ /* 0x000fe200078e001d */
[----:B0-----:R-:W-:-:S13]  /*2270*/  ISETP.NE.AND P1, PT, R7, RZ, PT ;  /* 0x000000ff0700720c */ /* 0x001fda0003f25270 */
[----:B------:R-:W0:Y:S01]  /*2280*/  @!P1 S2R R7, SR_CgaCtaId ;  /* 0x0000000000079919 */ /* 0x000e220000008800 */
[----:B------:R-:W-:Y:S01]  /*2290*/  @!P1 MOV R0, 0x400 ;  /* 0x0000040000009802 */ /* 0x000fe20000000f00 */
[----:B------:R-:W-:Y:S01]  /*22a0*/  @!P1 IMAD.IADD R15, R15, 0x1, R29 ;  /* 0x000000010f0f9824 */ /* 0x000fe200078e021d */
[----:B-1----:R-:W-:Y:S01]  /*22b0*/  @!P0 LEA R22, R22, R13, 0x18 ;  /* 0x0000000d16168211 */ /* 0x002fe200078ec0ff */
[----:B------:R-:W-:-:S05]  /*22c0*/  @!P1 IMAD.MOV.U32 R14, RZ, RZ, 0x65 ;  /* 0x00000065ff0e9424 */ /* 0x000fca00078e00ff */
[----:B------:R1:W-:Y:S01]  /*22d0*/  @!P1 ST.E.64.STRONG.GPU desc[UR10][R36.64+0x100], R14 ;  /* 0x0001000e24009985 */ /* 0x0003e2000c10fb0a */
[----:B0-----:R-:W-:-:S05]  /*22e0*/  @!P1 LEA R0, R7, R0, 0x18 ;  /* 0x0000000007009211 */ /* 0x001fca00078ec0ff */
[----:B------:R1:W-:Y:S04]  /*22f0*/  @!P1 STS [R0+0x28], R15 ;  /* 0x0000280f00009388 */ /* 0x0003e80000000800 */
[----:B------:R1:W-:Y:S04]  /*2300*/  @!P1 STS [R0+0x24], R29 ;  /* 0x0000241d00009388 */ /* 0x0003e80000000800 */
[----:B------:R1:W-:Y:S02]  /*2310*/  @!P0 STS [R22+0x14], R29 ;  /* 0x0000141d16008388 */ /* 0x0003e40000000800 */
.L_x_530:
[----:B------:R-:W-:Y:S05]  /*2320*/  BSYNC B0 ;  /* 0x0000000000007941 */ /* 0x000fea0003800000 */
.L_x_529:
[----:B-1----:R-:W0:Y:S01]  /*2330*/  S2R R0, SR_TID.X ;  /* 0x0000000000007919 */ /* 0x002e220000002100 */
[----:B------:R-:W-:Y:S01]  /*2340*/  ISETP.GT.AND P4, PT, R6, -0x1, PT ;  /* 0xffffffff0600780c */ /* 0x000fe20003f84270 */
[----:B------:R-:W-:Y:S05]  /*2350*/  WARPSYNC.ALL ;  /* 0x0000000000007948 */ /* 0x000fea0003800000 */
[----:B------:R-:W-:Y:S02]  /*2360*/  LOP3.LUT R6, RZ, R6, RZ, 0x33, !PT ;  /* 0x00000006ff067212 */ /* 0x000fe400078e33ff */
[----:B------:R-:W-:Y:S02]  /*2370*/  ISETP.GT.AND P3, PT, R5, -0x1, PT ;  /* 0xffffffff0500780c */ /* 0x000fe40003f64270 */
[----:B------:R-:W-:-:S02]  /*2380*/  ISETP.GT.AND P2, PT, R4, -0x1, PT ;  /* 0xffffffff0400780c */ /* 0x000fc40003f44270 */
[----:B------:R-:W-:Y:S02]  /*2390*/  ISETP.GT.AND P0, PT, R2, -0x1, PT ;  /* 0xffffffff0200780c */ /* 0x000fe40003f04270 */
[----:B------:R-:W-:Y:S02]  /*23a0*/  ISETP.GT.AND P1, PT, R3, -0x1, PT ;  /* 0xffffffff0300780c */ /* 0x000fe40003f24270 */
[----:B------:R-:W-:Y:S02]  /*23b0*/  LOP3.LUT R7, RZ, R3, RZ, 0x33, !PT ;  /* 0x00000003ff077212 */ /* 0x000fe400078e33ff */
[----:B------:R-:W-:Y:S02]  /*23c0*/  LOP3.LUT R5, RZ, R5, RZ, 0x33, !PT ;  /* 0x00000005ff057212 */ /* 0x000fe400078e33ff */
[----:B------:R-:W-:Y:S02]  /*23d0*/  LOP3.LUT R4, RZ, R4, RZ, 0x33, !PT ;  /* 0x00000004ff047212 */ /* 0x000fe400078e33ff */
[----:B------:R-:W-:Y:S01]  /*23e0*/  SHF.R.U32.HI R22, RZ, 0x1f, R6 ;  /* 0x0000001fff167819 */ /* 0x000fe20000011606 */
[----:B------:R-:W1:Y:S08]  /*23f0*/  S2UR UR5, SR_CgaCtaId ;  /* 0x00000000000579c3 */ /* 0x000e700000008800 */
[----:B------:R-:W-:Y:S01]  /*2400*/  BAR.SYNC.DEFER_BLOCKING 0x0 ;  /* 0x0000000000007b1d */ /* 0x000fe20000010000 */
[----:B0-----:R-:W-:-:S02]  /*2410*/  ISETP.NE.AND P5, PT, R0, RZ, PT ;  /* 0x000000ff0000720c */ /* 0x001fc40003fa5270 */
[----:B------:R-:W-:-:S03]  /*2420*/  LEA.HI R12, R5, R22, RZ, 0x1 ;  /* 0x00000016050c7211 */ /* 0x000fc600078f08ff */
[----:B------:R-:W-:Y:S01]  /*2430*/  UMOV UR4, 0x400 ;  /* 0x0000040000047882 */ /* 0x000fe20000000000 */
[----:B------:R-:W-:Y:S01]  /*2440*/  BSSY.RECONVERGENT B0, `(.L_x_549) ;  /* 0x0000051000007945 */ /* 0x000fe20003800200 */
[----:B-1----:R-:W-:Y:S01]  /*2450*/  ULEA UR4, UR5, UR4, 0x18 ;  /* 0x0000000405047291 */ /* 0x002fe2000f8ec0ff */
[----:B------:R-:W0:Y:S08]  /*2460*/  LDCU.U8 UR5, c[0x0][0x3c0] ;  /* 0x00007800ff0577ac */ /* 0x000e300008000000 */
[----:B------:R-:W1:Y:S04]  /*2470*/  LDS R3, [UR4+0x14] ;  /* 0x00001404ff037984 */ /* 0x000e680008000800 */
[----:B------:R-:W2:Y:S04]  /*2480*/  LDS R6, [UR4+0x2c] ;  /* 0x00002c04ff067984 */ /* 0x000ea80008000800 */
[----:B------:R-:W3:Y:S01]  /*2490*/  LDS R2, [UR4+0x24] ;  /* 0x00002404ff027984 */ /* 0x000ee20008000800 */
[----:B-1----:R-:W-:-:S05]  /*24a0*/  SEL R3, R3, RZ, P5 ;  /* 0x000000ff03037207 */ /* 0x002fca0002800000 */
[----:B------:R-:W-:Y:S01]  /*24b0*/  IMAD.IADD R13, R3, 0x1, R24 ;  /* 0x00000001030d7824 */ /* 0x000fe200078e0218 */
[----:B--2---:R-:W-:-:S03]  /*24c0*/  IADD3 R3, PT, PT, -R6, 0x280, RZ ;  /* 0x0000028006037810 */ /* 0x004fc60007ffe1ff */
[----:B------:R-:W-:Y:S01]  /*24d0*/  IMAD.IADD R15, R12, 0x1, R13 ;  /* 0x000000010c0f7824 */ /* 0x000fe200078e020d */
[----:B---3--:R-:W-:Y:S01]  /*24e0*/  IADD3 R25, PT, PT, R2, -R13, -R22 ;  /* 0x8000000d02197210 */ /* 0x008fe20007ffe816 */
[----:B------:R-:W-:-:S03]  /*24f0*/  IMAD.IADD R12, R13, 0x1, -R2 ;  /* 0x000000010d0c7824 */ /* 0x000fc600078e0a02 */
[----:B------:R-:W-:Y:S01]  /*2500*/  LEA.HI R6, R4, R15, RZ, 0x1 ;  /* 0x0000000f04067211 */ /* 0x000fe200078f08ff */
[--C-:B------:R-:W-:Y:S02]  /*2510*/  IMAD.IADD R23, R3, 0x1, R12.reuse ;  /* 0x0000000103177824 */ /* 0x100fe400078e020c */
[----:B------:R-:W-:Y:S01]  /*2520*/  IMAD R14, R0, 0x5, -R12 ;  /* 0x00000005000e7824 */ /* 0x000fe200078e0a0c */
[----:B------:R-:W-:Y:S01]  /*2530*/  LEA.HI R13, R7, R6, RZ, 0x1 ;  /* 0x00000006070d7211 */ /* 0x000fe200078f08ff */
[----:B------:R-:W-:Y:S02]  /*2540*/  IMAD.IADD R12, R22, 0x1, R23 ;  /* 0x00000001160c7824 */ /* 0x000fe400078e0217 */
[C---:B------:R-:W-:Y:S02]  /*2550*/  IMAD.IADD R15, R2.reuse, 0x1, -R15 ;  /* 0x00000001020f7824 */ /* 0x040fe400078e0a0f */
[C---:B------:R-:W-:Y:S01]  /*2560*/  IMAD.IADD R27, R2.reuse, 0x1, -R6 ;  /* 0x00000001021b7824 */ /* 0x040fe200078e0a06 */
[----:B------:R-:W-:Y:S01]  /*2570*/  SEL R6, R23, R14, P4 ;  /* 0x0000000e17067207 */ /* 0x000fe20002000000 */
[----:B------:R-:W-:Y:S01]  /*2580*/  IMAD.IADD R23, R2, 0x1, -R13 ;  /* 0x0000000102177824 */ /* 0x000fe200078e0a0d */
[----:B------:R-:W-:Y:S01]  /*2590*/  LEA.HI R13, R5, R12, RZ, 0x1 ;  /* 0x0000000c050d7211 */ /* 0x000fe200078f08ff */
[----:B------:R-:W-:-:S02]  /*25a0*/  IMAD R25, R0, 0x5, R25 ;  /* 0x0000000500197824 */ /* 0x000fc400078e0219 */
[----:B------:R-:W-:Y:S01]  /*25b0*/  IMAD R15, R0, 0x5, R15 ;  /* 0x00000005000f7824 */ /* 0x000fe200078e020f */
[----:B------:R-:W-:Y:S01]  /*25c0*/  LEA.HI R5, R4, R13, RZ, 0x1 ;  /* 0x0000000d04057211 */ /* 0x000fe200078f08ff */
[C---:B------:R-:W-:Y:S02]  /*25d0*/  IMAD R27, R0.reuse, 0x5, R27 ;  /* 0x00000005001b7824 */ /* 0x040fe400078e021b */
[----:B------:R-:W-:Y:S02]  /*25e0*/  IMAD R23, R0, 0x5, R23 ;  /* 0x0000000500177824 */ /* 0x000fe400078e0217 */
[----:B------:R-:W-:Y:S02]  /*25f0*/  VIADD R25, R25, 0x1 ;  /* 0x0000000119197836 */ /* 0x000fe40000000000 */
[----:B------:R-:W-:Y:S02]  /*2600*/  VIADD R15, R15, 0x2 ;  /* 0x000000020f0f7836 */ /* 0x000fe40000000000 */
[----:B------:R-:W-:Y:S01]  /*2610*/  @P0 IMAD.MOV.U32 R4, RZ, RZ, RZ ;  /* 0x000000ffff040224 */ /* 0x000fe200078e00ff */
[----:B------:R-:W-:Y:S01]  /*2620*/  SEL R25, R12, R25, P3 ;  /* 0x000000190c197207 */ /* 0x000fe20001800000 */
[----:B------:R-:W-:Y:S01]  /*2630*/  VIADD R27, R27, 0x3 ;  /* 0x000000031b1b7836 */ /* 0x000fe20000000000 */
[----:B------:R-:W-:Y:S01]  /*2640*/  SEL R15, R13, R15, P2 ;  /* 0x0000000f0d0f7207 */ /* 0x000fe20001000000 */
[----:B------:R-:W-:Y:S01]  /*2650*/  VIADD R23, R23, 0x4 ;  /* 0x0000000417177836 */ /* 0x000fe20000000000 */
[----:B------:R-:W-:Y:S01]  /*2660*/  LEA R25, R25, UR4, 0x3 ;  /* 0x0000000419197c11 */ /* 0x000fe2000f8e18ff */
[----:B------:R-:W-:Y:S01]  /*2670*/  @P0 IMAD.HI.U32 R23, R7, 0x2, R4 ;  /* 0x0000000207170827 */ /* 0x000fe200078e0004 */
[----:B------:R-:W-:Y:S01]  /*2680*/  BAR.SYNC.DEFER_BLOCKING 0x0 ;  /* 0x0000000000007b1d */ /* 0x000fe20000010000 */
[----:B------:R-:W-:-:S02]  /*2690*/  ISETP.GE.AND P0, PT, R0, R3, PT ;  /* 0x000000030000720c */ /* 0x000fc40003f06270 */
[----:B------:R-:W-:Y:S02]  /*26a0*/  SEL R27, R5, R27, P1 ;  /* 0x0000001b051b7207 */ /* 0x000fe40000800000 */
[----:B------:R-:W-:Y:S02]  /*26b0*/  LEA R7, R6, UR4, 0x3 ;  /* 0x0000000406077c11 */ /* 0x000fe4000f8e18ff */
[----:B------:R-:W-:Y:S02]  /*26c0*/  LEA R15, R15, UR4, 0x3 ;  /* 0x000000040f0f7c11 */ /* 0x000fe4000f8e18ff */
[----:B------:R-:W-:Y:S02]  /*26d0*/  LEA R27, R27, UR4, 0x3 ;  /* 0x000000041b1b7c11 */ /* 0x000fe4000f8e18ff */
[----:B------:R-:W-:Y:S02]  /*26e0*/  LEA R23, R23, UR4, 0x3 ;  /* 0x0000000417177c11 */ /* 0x000fe4000f8e18ff */
[----:B------:R-:W-:-:S02]  /*26f0*/  IADD3 R5, PT, PT, -R2, UR6, RZ ;  /* 0x0000000602057c10 */ /* 0x000fc4000fffe1ff */
[----:B------:R-:W-:Y:S02]  /*2700*/  SHF.R.S32.HI R4, RZ, 0x1f, R2 ;  /* 0x0000001fff047819 */ /* 0x000fe40000011402 */
[----:B------:R-:W-:Y:S01]  /*2710*/  SHF.R.S32.HI R6, RZ, 0x1f, R5 ;  /* 0x0000001fff067819 */ /* 0x000fe20000011405 */
[----:B-----5:R1:W-:Y:S04]  /*2720*/  STS.64 [R7], R8 ;  /* 0x0000000807007388 */ /* 0x0203e80000000a00 */
[----:B------:R1:W-:Y:S04]  /*2730*/  STS.64 [R25], R10 ;  /* 0x0000000a19007388 */ /* 0x0003e80000000a00 */
[----:B------:R1:W-:Y:S04]  /*2740*/  STS.64 [R15], R16 ;  /* 0x000000100f007388 */ /* 0x0003e80000000a00 */
[----:B------:R1:W-:Y:S04]  /*2750*/  STS.64 [R27], R18 ;  /* 0x000000121b007388 */ /* 0x0003e80000000a00 */
[----:B------:R1:W-:Y:S01]  /*2760*/  STS.64 [R23], R20 ;  /* 0x0000001417007388 */ /* 0x0003e20000000a00 */
[----:B------:R-:W-:Y:S06]  /*2770*/  BAR.SYNC.DEFER_BLOCKING 0x0 ;  /* 0x0000000000007b1d */ /* 0x000fec0000010000 */
[----:B0-----:R-:W-:Y:S05]  /*2780*/  @P0 BRA `(.L_x_550) ;  /* 0x0000000000480947 */ /* 0x001fea0003800000 */
[----:B------:R-:W-:Y:S01]  /*2790*/  UISETP.NE.AND UP0, UPT, UR5, URZ, UPT ;  /* 0x000000ff0500728c */ /* 0x000fe2000bf05270 */
[----:B-1----:R-:W-:Y:S01]  /*27a0*/  IMAD.MOV.U32 R11, RZ, RZ, RZ ;  /* 0x000000ffff0b7224 */ /* 0x002fe200078e00ff */
[----:B------:R-:W0:Y:S01]  /*27b0*/  LDCU.64 UR6, c[0x0][0x3c8] ;  /* 0x00007900ff0677ac */ /* 0x000e220008000a00 */
[----:B------:R-:W-:-:S03]  /*27c0*/  IMAD.MOV.U32 R7, RZ, RZ, RZ ;  /* 0x000000ffff077224 */ /* 0x000fc600078e00ff */
[----:B------:R-:W-:-:S13]  /*27d0*/  PLOP3.LUT P0, PT, PT, PT, UP0, 0x80, 0x8 ;  /* 0x000000000008781c */ /* 0x000fda0003f0f008 */
[----:B------:R-:W-:Y:S05]  /*27e0*/  @P0 BRA `(.L_x_551) ;  /* 0x0000000000140947 */ /* 0x000fea0003800000 */
[----:B------:R-:W1:Y:S08]  /*27f0*/  LDC.64 R8, c[0x0][0x3d8] ;  /* 0x0000f600ff087b82 */ /* 0x000e700000000a00 */
[----:B------:R-:W2:Y:S01]  /*2800*/  LDC.64 R12, c[0x0][0x3d0] ;  /* 0x0000f400ff0c7b82 */ /* 0x000ea20000000a00 */
[----:B-1----:R-:W2:Y:S02]  /*2810*/  LDG.E.64 R8, desc[UR10][R8.64] ;  /* 0x0000000a08087981 */ /* 0x002ea4000c1e1b00 */
[----:B--2---:R-:W-:-:S05]  /*2820*/  IADD3 R11, P1, PT, -R8, R12, RZ ;  /* 0x0000000c080b7210 */ /* 0x004fca0007f3e1ff */
[----:B------:R-:W-:-:S08]  /*2830*/  IMAD.X R7, R13, 0x1, ~R9, P1 ;  /* 0x000000010d077824 */ /* 0x000fd000008e0e09 */
.L_x_551:
[----:B------:R-:W-:-:S04]  /*2840*/  IADD3 R11, P1, P2, R11, R0, R5 ;  /* 0x000000000b0b7210 */ /* 0x000fc80007a3e005 */
[----:B------:R-:W-:Y:S02]  /*2850*/  LOP3.LUT R11, RZ, R11, RZ, 0x33, !PT ;  /* 0x0000000bff0b7212 */ /* 0x000fe400078e33ff */
[----:B------:R-:W-:Y:S02]  /*2860*/  IADD3.X R8, PT, PT, R7, RZ, R6, P1, P2 ;  /* 0x000000ff07087210 */ /* 0x000fe40000fe4406 */
[----:B0-----:R-:W-:Y:S02]  /*2870*/  IADD3 R11, P1, PT, R11, UR6, RZ ;  /* 0x000000060b0b7c10 */ /* 0x001fe4000ff3e0ff */
[----:B------:R-:W-:-:S04]  /*2880*/  LOP3.LUT R8, RZ, R8, RZ, 0x33, !PT ;  /* 0x00000008ff087212 */ /* 0x000fc800078e33ff */
[----:B------:R-:W-:Y:S01]  /*2890*/  IADD3.X R8, PT, PT, R8, UR7, RZ, P1, !PT ;  /* 0x0000000708087c10 */ /* 0x000fe20008ffe4ff */
[----:B------:R-:W-:Y:S06]  /*28a0*/  BRA `(.L_x_552) ;  /* 0x0000000000287947 */ /* 0x000fec0003800000 */
.L_x_550:
[----:B------:R-:W-:Y:S01]  /*28b0*/  UISETP.NE.AND UP0, UPT, UR5, URZ, UPT ;  /* 0x000000ff0500728c */ /* 0x000fe2000bf05270 */
[----:B-1----:R-:W-:Y:S01]  /*28c0*/  IMAD.IADD R7, R0, 0x1, -R3 ;  /* 0x0000000100077824 */ /* 0x002fe200078e0a03 */
[----:B------:R-:W-:-:S04]  /*28d0*/  CS2R R8, SRZ ;  /* 0x0000000000087805 */ /* 0x000fc8000001ff00 */
[----:B------:R-:W-:-:S13]  /*28e0*/  PLOP3.LUT P0, PT, PT, PT, UP0, 0x80, 0x8 ;  /* 0x000000000008781c */ /* 0x000fda0003f0f008 */
[----:B------:R-:W-:Y:S05]  /*28f0*/  @P0 BRA `(.L_x_553) ;  /* 0x0000000000080947 */ /* 0x000fea0003800000 */
[----:B------:R-:W0:Y:S02]  /*2900*/  LDC.64 R8, c[0x0][0x3d8] ;  /* 0x0000f600ff087b82 */ /* 0x000e240000000a00 */
[----:B0-----:R-:W5:Y:S02]  /*2910*/  LDG.E.64 R8, desc[UR10][R8.64] ;  /* 0x0000000a08087981 */ /* 0x001f64000c1e1b00 */
.L_x_553:
[----:B-----5:R-:W-:Y:S02]  /*2920*/  IADD3 R11, P1, P2, R8, R7, R2 ;  /* 0x00000007080b7210 */ /* 0x020fe40007a3e002 */
[----:B------:R-:W-:-:S04]  /*2930*/  SHF.R.S32.HI R7, RZ, 0x1f, R7 ;  /* 0x0000001fff077819 */ /* 0x000fc80000011407 */
[----:B------:R-:W-:-:S07]  /*2940*/  IADD3.X R8, PT, PT, R9, R7, R4, P1, P2 ;  /* 0x0000000709087210 */ /* 0x000fce0000fe4404 */
.L_x_552:
[----:B------:R-:W-:Y:S05]  /*2950*/  BSYNC.RECONVERGENT B0 ;  /* 0x0000000000007941 */ /* 0x000fea0003800200 */
.L_x_549:
[C---:B------:R-:W-:Y:S01]  /*2960*/  LEA R7, R0.reuse, UR4, 0x3 ;  /* 0x0000000400077c11 */ /* 0x040fe2000f8e18ff */
        /* <DEDUP_REMOVED lines=15> */
[----:B0-----:R-:W-:Y:S01]  /*2a60*/  IMAD.IADD R11, R14, 0x1, -R3 ;  /* 0x000000010e0b7824 */ /* 0x001fe200078e0a03 */
[----:B------:R-:W-:Y:S02]  /*2a70*/  CS2R R8, SRZ ;  /* 0x0000000000087805 */ /* 0x000fe4000001ff00 */
[----:B------:R-:W-:Y:S05]  /*2a80*/  @P0 BRA `(.L_x_557) ;  /* 0x0000000000080947 */ /* 0x000fea0003800000 */
[----:B------:R-:W0:Y:S02]  /*2a90*/  LDC.64 R8, c[0x0][0x3d8] ;  /* 0x0000f600ff087b82 */ /* 0x000e240000000a00 */
[----:B0-----:R-:W5:Y:S02]  /*2aa0*/  LDG.E.64 R8, desc[UR10][R8.64] ;  /* 0x0000000a08087981 */ /* 0x001f64000c1e1b00 */
.L_x_557:
[----:B------:R-:W-:Y:S05]  /*2ab0*/  BSYNC.RECONVERGENT B1 ;  /* 0x0000000000017941 */ /* 0x000fea0003800200 */
.L_x_556:
[----:B-----5:R-:W-:Y:S02]  /*2ac0*/  IADD3 R14, P1, P2, R8, R11, R2 ;  /* 0x0000000b080e7210 */ /* 0x020fe40007a3e002 */
[----:B------:R-:W-:-:S04]  /*2ad0*/  SHF.R.S32.HI R11, RZ, 0x1f, R11 ;  /* 0x0000001fff0b7819 */ /* 0x000fc8000001140b */
[----:B------:R-:W-:Y:S01]  /*2ae0*/  IADD3.X R11, PT, PT, R9, R11, R4, P1, P2 ;  /* 0x0000000b090b7210 */ /* 0x000fe20000fe4404 */
[----:B------:R-:W-:Y:S06]  /*2af0*/  BRA `(.L_x_558) ;  /* 0x0000000000407947 */ /* 0x000fec0003800000 */
.L_x_555:
[----:B------:R-:W-:Y:S01]  /*2b00*/  BSSY.RECONVERGENT B1, `(.L_x_559) ;  /* 0x0000008000017945 */ /* 0x000fe20003800200 */
[----:B0-----:R-:W-:-:S03]  /*2b10*/  CS2R R10, SRZ ;  /* 0x00000000000a7805 */ /* 0x001fc6000001ff00 */
[----:B------:R-:W-:Y:S05]  /*2b20*/  @P0 BRA `(.L_x_560) ;  /* 0x0000000000140947 */ /* 0x000fea0003800000 */
[----:B------:R-:W0:Y:S01]  /*2b30*/  LDC.64 R8, c[0x0][0x3d8] ;  /* 0x0000f600ff087b82 */ /* 0x000e220000000a00 */
[----:B------:R-:W1:Y:S01]  /*2b40*/  LDCU.64 UR8, c[0x0][0x3d0] ;  /* 0x00007a00ff0877ac */ /* 0x000e620008000a00 */
[----:B0-----:R-:W1:Y:S02]  /*2b50*/  LDG.E.64 R8, desc[UR10][R8.64] ;  /* 0x0000000a08087981 */ /* 0x001e64000c1e1b00 */
[----:B-1----:R-:W-:-:S04]  /*2b60*/  IADD3 R10, P1, PT, -R8, UR8, RZ ;  /* 0x00000008080a7c10 */ /* 0x002fc8000ff3e1ff */
[----:B------:R-:W-:-:S09]  /*2b70*/  IADD3.X R11, PT, PT, ~R9, UR9, RZ, P1, !PT ;  /* 0x00000009090b7c10 */ /* 0x000fd20008ffe5ff */
.L_x_560:
[----:B------:R-:W-:Y:S05]  /*2b80*/  BSYNC.RECONVERGENT B1 ;  /* 0x0000000000017941 */ /* 0x000fea0003800200 */
.L_x_559:
[----:B------:R-:W0:Y:S01]  /*2b90*/  LDCU.64 UR8, c[0x0][0x3c8] ;  /* 0x00007900ff0877ac */ /* 0x000e220008000a00 */
[----:B------:R-:W-:-:S04]  /*2ba0*/  IADD3 R8, P1, P2, R10, R14, R5 ;  /* 0x0000000e0a087210 */ /* 0x000fc80007a3e005 */
[----:B------:R-:W-:Y:S02]  /*2bb0*/  LOP3.LUT R8, RZ, R8, RZ, 0x33, !PT ;  /* 0x00000008ff087212 */ /* 0x000fe400078e33ff */
[----:B------:R-:W-:Y:S02]  /*2bc0*/  IADD3.X R9, PT, PT, R11, RZ, R6, P1, P2 ;  /* 0x000000ff0b097210 */ /* 0x000fe40000fe4406 */
[----:B0-----:R-:W-:Y:S02]  /*2bd0*/  IADD3 R14, P1, PT, R8, UR8, RZ ;  /* 0x00000008080e7c10 */ /* 0x001fe4000ff3e0ff */
[----:B------:R-:W-:-:S04]  /*2be0*/  LOP3.LUT R8, RZ, R9, RZ, 0x33, !PT ;  /* 0x00000009ff087212 */ /* 0x000fc800078e33ff */
[----:B------:R-:W-:-:S07]  /*2bf0*/  IADD3.X R11, PT, PT, R8, UR9, RZ, P1, !PT ;  /* 0x00000009080b7c10 */ /* 0x000fce0008ffe4ff */
.L_x_558:
[----:B------:R-:W-:Y:S05]  /*2c00*/  BSYNC.RECONVERGENT B0 ;  /* 0x0000000000007941 */ /* 0x000fea0003800200 */
.L_x_554:
        /* <DEDUP_REMOVED lines=19> */
.L_x_564:
[----:B------:R-:W-:Y:S05]  /*2d40*/  BSYNC.RECONVERGENT B1 ;  /* 0x0000000000017941 */ /* 0x000fea0003800200 */
.L_x_563:
[----:B-----5:R-:W-:Y:S02]  /*2d50*/  IADD3 R14, P1, P2, R8, R11, R2 ;  /* 0x0000000b080e7210 */ /* 0x020fe40007a3e002 */
[----:B------:R-:W-:-:S04]  /*2d60*/  SHF.R.S32.HI R11, RZ, 0x1f, R11 ;  /* 0x0000001fff0b7819 */ /* 0x000fc8000001140b */
[----:B------:R-:W-:Y:S01]  /*2d70*/  IADD3.X R11, PT, PT, R9, R11, R4, P1, P2 ;  /* 0x0000000b090b7210 */ /* 0x000fe20000fe4404 */
[----:B------:R-:W-:Y:S06]  /*2d80*/  BRA `(.L_x_565) ;  /* 0x0000000000407947 */ /* 0x000fec0003800000 */
.L_x_562:
        /* <DEDUP_REMOVED lines=8> */
.L_x_567:
[----:B------:R-:W-:Y:S05]  /*2e10*/  BSYNC.RECONVERGENT B1 ;  /* 0x0000000000017941 */ /* 0x000fea0003800200 */
.L_x_566:
[----:B------:R-:W0:Y:S01]  /*2e20*/  LDCU.64 UR8, c[0x0][0x3c8] ;  /* 0x00007900ff0877ac */ /* 0x000e220008000a00 */
[----:B------:R-:W-:-:S04]  /*2e30*/  IADD3 R8, P1, P2, R10, R14, R5 ;  /* 0x0000000e0a087210 */ /* 0x000fc80007a3e005 */
[----:B------:R-:W-:Y:S02]  /*2e40*/  LOP3.LUT R8, RZ, R8, RZ, 0x33, !PT ;  /* 0x00000008ff087212 */ /* 0x000fe400078e33ff */
[----:B------:R-:W-:Y:S02]  /*2e50*/  IADD3.X R9, PT, PT, R11, RZ, R6, P1, P2 ;  /* 0x000000ff0b097210 */ /* 0x000fe40000fe4406 */
[----:B0-----:R-:W-:Y:S02]  /*2e60*/  IADD3 R14, P1, PT, R8, UR8, RZ ;  /* 0x00000008080e7c10 */ /* 0x001fe4000ff3e0ff */
[----:B------:R-:W-:-:S04]  /*2e70*/  LOP3.LUT R8, RZ, R9, RZ, 0x33, !PT ;  /* 0x00000009ff087212 */ /* 0x000fc800078e33ff */
[----:B------:R-:W-:-:S07]  /*2e80*/  IADD3.X R11, PT, PT, R8, UR9, RZ, P1, !PT ;  /* 0x00000009080b7c10 */ /* 0x000fce0008ffe4ff */
.L_x_565:
[----:B------:R-:W-:Y:S05]  /*2e90*/  BSYNC.RECONVERGENT B0 ;  /* 0x0000000000007941 */ /* 0x000fea0003800200 */
.L_x_561:
        /* <DEDUP_REMOVED lines=19> */
.L_x_571:
[----:B------:R-:W-:Y:S05]  /*2fd0*/  BSYNC.RECONVERGENT B1 ;  /* 0x0000000000017941 */ /* 0x000fea0003800200 */
.L_x_570:
[----:B-----5:R-:W-:Y:S02]  /*2fe0*/  IADD3 R14, P1, P2, R8, R11, R2 ;  /* 0x0000000b080e7210 */ /* 0x020fe40007a3e002 */
[----:B------:R-:W-:-:S04]  /*2ff0*/  SHF.R.S32.HI R11, RZ, 0x1f, R11 ;  /* 0x0000001fff0b7819 */ /* 0x000fc8000001140b */
[----:B------:R-:W-:Y:S01]  /*3000*/  IADD3.X R11, PT, PT, R9, R11, R4, P1, P2 ;  /* 0x0000000b090b7210 */ /* 0x000fe20000fe4404 */
[----:B------:R-:W-:Y:S06]  /*3010*/  BRA `(.L_x_572) ;  /* 0x0000000000407947 */ /* 0x000fec0003800000 */
.L_x_569:
        /* <DEDUP_REMOVED lines=8> */
.L_x_574:
[----:B------:R-:W-:Y:S05]  /*30a0*/  BSYNC.RECONVERGENT B1 ;  /* 0x0000000000017941 */ /* 0x000fea0003800200 */
.L_x_573:
[----:B------:R-:W0:Y:S01]  /*30b0*/  LDCU.64 UR8, c[0x0][0x3c8] ;  /* 0x00007900ff0877ac */ /* 0x000e220008000a00 */
[----:B------:R-:W-:-:S04]  /*30c0*/  IADD3 R8, P1, P2, R10, R14, R5 ;  /* 0x0000000e0a087210 */ /* 0x000fc80007a3e005 */
[----:B------:R-:W-:Y:S02]  /*30d0*/  LOP3.LUT R8, RZ, R8, RZ, 0x33, !PT ;  /* 0x00000008ff087212 */ /* 0x000fe400078e33ff */
[----:B------:R-:W-:Y:S02]  /*30e0*/  IADD3.X R9, PT, PT, R11, RZ, R6, P1, P2 ;  /* 0x000000ff0b097210 */ /* 0x000fe40000fe4406 */
[----:B0-----:R-:W-:Y:S02]  /*30f0*/  IADD3 R14, P1, PT, R8, UR8, RZ ;  /* 0x00000008080e7c10 */ /* 0x001fe4000ff3e0ff */
[----:B------:R-:W-:-:S04]  /*3100*/  LOP3.LUT R8, RZ, R9, RZ, 0x33, !PT ;  /* 0x00000009ff087212 */ /* 0x000fc800078e33ff */
[----:B------:R-:W-:-:S07]  /*3110*/  IADD3.X R11, PT, PT, R8, UR9, RZ, P1, !PT ;  /* 0x00000009080b7c10 */ /* 0x000fce0008ffe4ff */
.L_x_572:
[----:B------:R-:W-:Y:S05]  /*3120*/  BSYNC.RECONVERGENT B0 ;  /* 0x0000000000007941 */ /* 0x000fea0003800200 */
.L_x_568:
        /* <DEDUP_REMOVED lines=19> */
.L_x_578:
[----:B------:R-:W-:Y:S05]  /*3260*/  BSYNC.RECONVERGENT B1 ;  /* 0x0000000000017941 */ /* 0x000fea0003800200 */
.L_x_577:
[----:B-----5:R-:W-:Y:S02]  /*3270*/  IADD3 R2, P0, P1, R8, R3, R2 ;  /* 0x0000000308027210 */ /* 0x020fe4000791e002 */
[----:B------:R-:W-:-:S04]  /*3280*/  SHF.R.S32.HI R3, RZ, 0x1f, R3 ;  /* 0x0000001fff037819 */ /* 0x000fc80000011403 */
[----:B------:R-:W-:Y:S01]  /*3290*/  IADD3.X R3, PT, PT, R9, R3, R4, P0, P1 ;  /* 0x0000000309037210 */ /* 0x000fe200007e2404 */
[----:B------:R-:W-:Y:S06]  /*32a0*/  BRA `(.L_x_579) ;  /* 0x0000000000447947 */ /* 0x000fec0003800000 */
.L_x_576:
[----:B------:R-:W-:Y:S01]  /*32b0*/  BSSY.RECONVERGENT B1, `(.L_x_580) ;  /* 0x0000009000017945 */ /* 0x000fe20003800200 */
[----:B------:R-:W-:Y:S02]  /*32c0*/  IMAD.MOV.U32 R0, RZ, RZ, RZ ;  /* 0x000000ffff007224 */ /* 0x000fe400078e00ff */
[----:B0-----:R-:W-:Y:S01]  /*32d0*/  IMAD.MOV.U32 R9, RZ, RZ, RZ ;  /* 0x000000ffff097224 */ /* 0x001fe200078e00ff */
[----:B------:R-:W-:Y:S06]  /*32e0*/  @P0 BRA `(.L_x_581) ;  /* 0x0000000000140947 */ /* 0x000fec0003800000 */
[----:B------:R-:W0:Y:S01]  /*32f0*/  LDC.64 R2, c[0x0][0x3d8] ;  /* 0x0000f600ff027b82 */ /* 0x000e220000000a00 */
[----:B------:R-:W1:Y:S01]  /*3300*/  LDCU.64 UR8, c[0x0][0x3d0] ;  /* 0x00007a00ff0877ac */ /* 0x000e620008000a00 */
[----:B0-----:R-:W1:Y:S02]  /*3310*/  LDG.E.64 R2, desc[UR10][R2.64] ;  /* 0x0000000a02027981 */ /* 0x001e64000c1e1b00 */
[----:B-1----:R-:W-:-:S04]  /*3320*/  IADD3 R0, P0, PT, -R2, UR8, RZ ;  /* 0x0000000802007c10 */ /* 0x002fc8000ff1e1ff */
[----:B------:R-:W-:-:S09]  /*3330*/  IADD3.X R9, PT, PT, ~R3, UR9, RZ, P0, !PT ;  /* 0x0000000903097c10 */ /* 0x000fd200087fe5ff */
.L_x_581:
[----:B------:R-:W-:Y:S05]  /*3340*/  BSYNC.RECONVERGENT B1 ;  /* 0x0000000000017941 */ /* 0x000fea0003800200 */
.L_x_580:
[----:B------:R-:W0:Y:S01]  /*3350*/  LDCU.64 UR8, c[0x0][0x3c8] ;  /* 0x00007900ff0877ac */ /* 0x000e220008000a00 */
[----:B------:R-:W-:-:S04]  /*3360*/  IADD3 R0, P0, P1, R0, R14, R5 ;  /* 0x0000000e00007210 */ /* 0x000fc8000791e005 */
[----:B------:R-:W-:Y:S02]  /*3370*/  LOP3.LUT R0, RZ, R0, RZ, 0x33, !PT ;  /* 0x00000000ff007212 */ /* 0x000fe400078e33ff */
[----:B------:R-:W-:Y:S02]  /*3380*/  IADD3.X R6, PT, PT, R9, RZ, R6, P0, P1 ;  /* 0x000000ff09067210 */ /* 0x000fe400007e2406 */
[----:B0-----:R-:W-:Y:S02]  /*3390*/  IADD3 R2, P0, PT, R0, UR8, RZ ;  /* 0x0000000800027c10 */ /* 0x001fe4000ff1e0ff */
[----:B------:R-:W-:-:S04]  /*33a0*/  LOP3.LUT R0, RZ, R6, RZ, 0x33, !PT ;  /* 0x00000006ff007212 */ /* 0x000fc800078e33ff */
[----:B------:R-:W-:-:S07]  /*33b0*/  IADD3.X R3, PT, PT, R0, UR9, RZ, P0, !PT ;  /* 0x0000000900037c10 */ /* 0x000fce00087fe4ff */
.L_x_579:
[----:B------:R-:W-:Y:S05]  /*33c0*/  BSYNC.RECONVERGENT B0 ;  /* 0x0000000000007941 */ /* 0x000fea0003800200 */
.L_x_575:
        /* <DEDUP_REMOVED lines=10> */
.L_x_494:
[----:B------:R-:W0:Y:S01]  /*3470*/  LDCU UR4, c[0x0][0x3b4] ;  /* 0x00007680ff0477ac */ /* 0x000e220008000800 */
[----:B------:R-:W-:Y:S01]  /*3480*/  BSSY.RECONVERGENT B0, `(.L_x_582) ;  /* 0x0000383000007945 */ /* 0x000fe20003800200 */
[----:B------:R-:W-:Y:S02]  /*3490*/  UISETP.NE.AND UP0, UPT, UR5, URZ, UPT ;  /* 0x000000ff0500728c */ /* 0x000fe4000bf05270 */
[----:B0-----:R-:W-:-:S07]  /*34a0*/  UIADD3 UR4, UPT, UPT, -UR6, UR4, URZ ;  /* 0x0000000406047290 */ /* 0x001fce000fffe1ff */
[----:B------:R-:W-:Y:S05]  /*34b0*/  BRA.U UP0, `(.L_x_583) ;  /* 0x0000001500947547 */ /* 0x000fea000b800000 */
[----:B------:R-:W0:Y:S01]  /*34c0*/  S2R R0, SR_TID.X ;  /* 0x0000000000007919 */ /* 0x000e220000002100 */
[----:B------:R-:W1:Y:S01]  /*34d0*/  LDCU.U8 UR7, c[0x0][0x3c0] ;  /* 0x00007800ff0777ac */ /* 0x000e620008000000 */
[----:B------:R-:W-:Y:S02]  /*34e0*/  CS2R R14, SRZ ;  /* 0x00000000000e7805 */ /* 0x000fe4000001ff00 */
[----:B------:R-:W-:Y:S02]  /*34f0*/  CS2R R12, SRZ ;  /* 0x00000000000c7805 */ /* 0x000fe4000001ff00 */
[----:B------:R-:W-:Y:S01]  /*3500*/  CS2R R10, SRZ ;  /* 0x00000000000a7805 */ /* 0x000fe2000001ff00 */
[----:B------:R-:W2:Y:S01]  /*3510*/  LDCU.64 UR8, c[0x0][0x3d0] ;  /* 0x00007a00ff0877ac */ /* 0x000ea20008000a00 */
[----:B------:R-:W-:Y:S01]  /*3520*/  CS2R R8, SRZ ;  /* 0x0000000000087805 */ /* 0x000fe2000001ff00 */
[----:B------:R-:W3:Y:S01]  /*3530*/  LDCU.64 UR12, c[0x0][0x380] ;  /* 0x00007000ff0c77ac */ /* 0x000ee20008000a00 */
[----:B------:R-:W4:Y:S01]  /*3540*/  LDCU.64 UR14, c[0x0][0x388] ;  /* 0x00007100ff0e77ac */ /* 0x000f220008000a00 */
[----:B-1----:R-:W-:-:S04]  /*3550*/  UISETP.NE.AND UP0, UPT, UR7, URZ, UPT ;  /* 0x000000ff0700728c */ /* 0x002fc8000bf05270 */
[----:B--2---:R-:W-:-:S06]  /*3560*/  USEL UR5, UR8, URZ, !UP0 ;  /* 0x000000ff08057287 */ /* 0x004fcc000c000000 */
[----:B------:R-:W-:Y:S01]  /*3570*/  IMAD.U32 R3, RZ, RZ, UR5 ;  /* 0x00000005ff037e24 */ /* 0x000fe2000f8e00ff */
[----:B------:R-:W-:Y:S01]  /*3580*/  USEL UR5, UR9, URZ, !UP0 ;  /* 0x000000ff09057287 */ /* 0x000fe2000c000000 */
[----:B0-----:R-:W-:-:S04]  /*3590*/  IMAD R18, R0, 0x5, RZ ;  /* 0x0000000500127824 */ /* 0x001fc800078e02ff */
[C---:B------:R-:W-:Y:S01]  /*35a0*/  VIADD R20, R18.reuse, 0x1 ;  /* 0x0000000112147836 */ /* 0x040fe20000000000 */
[C---:B------:R-:W-:Y:S01]  /*35b0*/  IADD3 R2, P0, P1, R18.reuse, UR6, R3 ;  /* 0x0000000612027c10 */ /* 0x040fe2000f91e003 */
[C---:B------:R-:W-:Y:S02]  /*35c0*/  VIADD R17, R18.reuse, 0x2 ;  /* 0x0000000212117836 */ /* 0x040fe40000000000 */
[----:B------:R-:W-:Y:S01]  /*35d0*/  VIADD R19, R18, 0x3 ;  /* 0x0000000312137836 */ /* 0x000fe20000000000 */
[----:B------:R-:W-:Y:S02]  /*35e0*/  IADD3.X R3, PT, PT, RZ, UR5, RZ, P0, P1 ;  /* 0x00000005ff037c10 */ /* 0x000fe400087e24ff */
[C---:B---3--:R-:W-:Y:S02]  /*35f0*/  LEA R6, P0, R2.reuse, UR12, 0x3 ;  /* 0x0000000c02067c11 */ /* 0x048fe4000f8018ff */
[C---:B----4-:R-:W-:Y:S02]  /*3600*/  LEA R4, P1, R2.reuse, UR14, 0x2 ;  /* 0x0000000e02047c11 */ /* 0x050fe4000f8210ff */
[----:B------:R-:W-:-:S02]  /*3610*/  LEA.HI.X R7, R2, UR13, R3, 0x3, P0 ;  /* 0x0000000d02077c11 */ /* 0x000fc400080f1c03 */
[C---:B------:R-:W-:Y:S01]  /*3620*/  ISETP.GE.AND P0, PT, R18.reuse, UR4, PT ;  /* 0x0000000412007c0c */ /* 0x040fe2000bf06270 */
[----:B------:R-:W-:Y:S01]  /*3630*/  VIADD R18, R18, 0x4 ;  /* 0x0000000412127836 */ /* 0x000fe20000000000 */
[----:B------:R-:W-:Y:S02]  /*3640*/  LEA.HI.X R5, R2, UR15, R3, 0x2, P1 ;  /* 0x0000000f02057c11 */ /* 0x000fe400088f1403 */
[----:B------:R-:W-:Y:S02]  /*3650*/  CS2R R2, SRZ ;  /* 0x0000000000027805 */ /* 0x000fe4000001ff00 */
[----:B------:R-:W-:Y:S02]  /*3660*/  ISETP.GE.AND P1, PT, R20, UR4, PT ;  /* 0x0000000414007c0c */ /* 0x000fe4000bf26270 */
[----:B------:R-:W-:Y:S02]  /*3670*/  ISETP.GE.AND P2, PT, R17, UR4, PT ;  /* 0x0000000411007c0c */ /* 0x000fe4000bf46270 */
[----:B------:R-:W-:-:S02]  /*3680*/  ISETP.GE.AND P3, PT, R19, UR4, PT ;  /* 0x0000000413007c0c */ /* 0x000fc4000bf66270 */
[----:B------:R-:W-:Y:S01]  /*3690*/  ISETP.GE.AND P4, PT, R18, UR4, PT ;  /* 0x0000000412007c0c */ /* 0x000fe2000bf86270 */
[----:B------:R-:W2:Y:S04]  /*36a0*/  @!P0 LDG.E R14, desc[UR10][R6.64] ;  /* 0x0000000a060e8981 */ /* 0x000ea8000c1e1900 */
[----:B------:R-:W2:Y:S04]  /*36b0*/  @!P0 LDG.E R15, desc[UR10][R6.64+0x4] ;  /* 0x0000040a060f8981 */ /* 0x000ea8000c1e1900 */
[----:B------:R-:W3:Y:S04]  /*36c0*/  @!P1 LDG.E R12, desc[UR10][R6.64+0x8] ;  /* 0x0000080a060c9981 */ /* 0x000ee8000c1e1900 */
[----:B------:R-:W3:Y:S04]  /*36d0*/  @!P1 LDG.E R13, desc[UR10][R6.64+0xc] ;  /* 0x00000c0a060d9981 */ /* 0x000ee8000c1e1900 */
[----:B------:R-:W4:Y:S04]  /*36e0*/  @!P2 LDG.E R10, desc[UR10][R6.64+0x10] ;  /* 0x0000100a060aa981 */ /* 0x000f28000c1e1900 */
[----:B------:R-:W4:Y:S04]  /*36f0*/  @!P2 LDG.E R11, desc[UR10][R6.64+0x14] ;  /* 0x0000140a060ba981 */ /* 0x000f28000c1e1900 */
[----:B------:R-:W5:Y:S04]  /*3700*/  @!P3 LDG.E R8, desc[UR10][R6.64+0x18] ;  /* 0x0000180a0608b981 */ /* 0x000f68000c1e1900 */
[----:B------:R-:W5:Y:S04]  /*3710*/  @!P3 LDG.E R9, desc[UR10][R6.64+0x1c] ;  /* 0x00001c0a0609b981 */ /* 0x000f68000c1e1900 */
[----:B------:R-:W5:Y:S04]  /*3720*/  @!P4 LDG.E R2, desc[UR10][R6.64+0x20] ;  /* 0x0000200a0602c981 */ /* 0x000f68000c1e1900 */
[----:B------:R0:W5:Y:S01]  /*3730*/  @!P4 LDG.E R3, desc[UR10][R6.64+0x24] ;  /* 0x0000240a0603c981 */ /* 0x000162000c1e1900 */
[----:B------:R-:W-:Y:S06]  /*3740*/  BAR.SYNC.DEFER_BLOCKING 0x0 ;  /* 0x0000000000007b1d */ /* 0x000fec0000010000 */
[----:B------:R-:W2:Y:S04]  /*3750*/  @!P0 LDG.E R16, desc[UR10][R4.64] ;  /* 0x0000000a04108981 */ /* 0x000ea8000c1e1900 */
[----:B------:R-:W3:Y:S04]  /*3760*/  @!P1 LDG.E R23, desc[UR10][R4.64+0x4] ;  /* 0x0000040a04179981 */ /* 0x000ee8000c1e1900 */
[----:B------:R-:W0:Y:S04]  /*3770*/  @!P2 LDG.E R24, desc[UR10][R4.64+0x8] ;  /* 0x0000080a0418a981 */ /* 0x000e28000c1e1900 */
[----:B------:R-:W4:Y:S04]  /*3780*/  @!P3 LDG.E R25, desc[UR10][R4.64+0xc] ;  /* 0x00000c0a0419b981 */ /* 0x000f28000c1e1900 */
[----:B------:R-:W5:Y:S01]  /*3790*/  @!P4 LDG.E R26, desc[UR10][R4.64+0x10] ;  /* 0x0000100a041ac981 */ /* 0x000f62000c1e1900 */
[----:B------:R-:W-:Y:S01]  /*37a0*/  IMAD.MOV.U32 R21, RZ, RZ, 0x1 ;  /* 0x00000001ff157424 */ /* 0x000fe200078e00ff */
[----:B------:R-:W1:Y:S01]  /*37b0*/  S2UR UR6, SR_CgaCtaId ;  /* 0x00000000000679c3 */ /* 0x000e620000008800 */
[----:B------:R-:W-:Y:S01]  /*37c0*/  IMAD.MOV.U32 R22, RZ, RZ, 0x1 ;  /* 0x00000001ff167424 */ /* 0x000fe200078e00ff */
[----:B------:R-:W5:Y:S01]  /*37d0*/  S2R R31, SR_LANEID ;  /* 0x00000000001f7919 */ /* 0x000f620000000000 */
[----:B------:R-:W-:Y:S01]  /*37e0*/  UMOV UR5, 0x400 ;  /* 0x0000040000057882 */ /* 0x000fe20000000000 */
[----:B------:R-:W-:Y:S01]  /*37f0*/  SHF.R.U32.HI R30, RZ, 0x5, R0 ;  /* 0x00000005ff1e7819 */ /* 0x000fe20000011600 */
[----:B------:R-:W-:Y:S01]  /*3800*/  BSSY.RECONVERGENT B1, `(.L_x_584) ;  /* 0x000006e000017945 */ /* 0x000fe20003800200 */
[----:B-1----:R-:W-:-:S02]  /*3810*/  ULEA UR5, UR6, UR5, 0x18 ;  /* 0x0000000506057291 */ /* 0x002fc4000f8ec0ff */
[----:B------:R-:W-:Y:S01]  /*3820*/  BAR.SYNC.DEFER_BLOCKING 0x0 ;  /* 0x0000000000007b1d */ /* 0x000fe20000010000 */
[----:B--2---:R-:W-:Y:S02]  /*3830*/  @!P0 LOP3.LUT R16, RZ, R16, RZ, 0x33, !PT ;  /* 0x00000010ff108212 */ /* 0x004fe400078e33ff */
[----:B---3--:R-:W-:Y:S02]  /*3840*/  @!P1 LOP3.LUT R23, RZ, R23, RZ, 0x33, !PT ;  /* 0x00000017ff179212 */ /* 0x008fe400078e33ff */
[----:B------:R-:W-:Y:S02]  /*3850*/  @!P0 SHF.R.U32.HI R21, RZ, 0x1f, R16 ;  /* 0x0000001fff158819 */ /* 0x000fe40000011610 */
[----:B------:R-:W-:Y:S01]  /*3860*/  @!P1 SHF.R.U32.HI R22, RZ, 0x1f, R23 ;  /* 0x0000001fff169819 */ /* 0x000fe20000011617 */
[----:B------:R-:W-:Y:S01]  /*3870*/  IMAD.MOV.U32 R23, RZ, RZ, 0x1 ;  /* 0x00000001ff177424 */ /* 0x000fe200078e00ff */
[----:B0-----:R-:W-:Y:S01]  /*3880*/  @!P2 LOP3.LUT R6, RZ, R24, RZ, 0x33, !PT ;  /* 0x00000018ff06a212 */ /* 0x001fe200078e33ff */
[----:B------:R-:W-:Y:S01]  /*3890*/  IMAD.MOV.U32 R24, RZ, RZ, 0x1 ;  /* 0x00000001ff187424 */ /* 0x000fe200078e00ff */
[----:B----4-:R-:W-:-:S02]  /*38a0*/  @!P3 LOP3.LUT R25, RZ, R25, RZ, 0x33, !PT ;  /* 0x00000019ff19b212 */ /* 0x010fc400078e33ff */
[----:B------:R-:W-:Y:S01]  /*38b0*/  @!P2 SHF.R.U32.HI R23, RZ, 0x1f, R6 ;  /* 0x0000001fff17a819 */ /* 0x000fe20000011606 */
[----:B------:R-:W-:Y:S01]  /*38c0*/  IMAD.IADD R6, R22, 0x1, R21 ;  /* 0x0000000116067824 */ /* 0x000fe200078e0215 */
[----:B------:R-:W-:Y:S01]  /*38d0*/  @!P3 SHF.R.U32.HI R24, RZ, 0x1f, R25 ;  /* 0x0000001fff18b819 */ /* 0x000fe20000011619 */
[----:B------:R-:W-:Y:S01]  /*38e0*/  IMAD.MOV.U32 R25, RZ, RZ, 0x1 ;  /* 0x00000001ff197424 */ /* 0x000fe200078e00ff */
[----:B-----5:R-:W-:Y:S01]  /*38f0*/  @!P4 LOP3.LUT R4, RZ, R26, RZ, 0x33, !PT ;  /* 0x0000001aff04c212 */ /* 0x020fe200078e33ff */
[----:B------:R-:W-:Y:S01]  /*3900*/  IMAD.IADD R26, R6, 0x1, R23 ;  /* 0x00000001061a7824 */ /* 0x000fe200078e0217 */
[C---:B------:R-:W-:Y:S02]  /*3910*/  ISETP.NE.AND P1, PT, R31.reuse, 0x1f, PT ;  /* 0x0000001f1f00780c */ /* 0x040fe40003f25270 */
[----:B------:R-:W-:Y:S01]  /*3920*/  @!P4 SHF.R.U32.HI R25, RZ, 0x1f, R4 ;  /* 0x0000001fff19c819 */ /* 0x000fe20000011604 */
[----:B------:R-:W-:Y:S01]  /*3930*/  IMAD.IADD R27, R26, 0x1, R24 ;  /* 0x000000011a1b7824 */ /* 0x000fe200078e0218 */
[----:B------:R-:W-:-:S02]  /*3940*/  ISETP.NE.AND P2, PT, R31, RZ, PT ;  /* 0x000000ff1f00720c */ /* 0x000fc40003f45270 */
[----:B------:R-:W-:Y:S01]  /*3950*/  ISETP.NE.AND P3, PT, R25, RZ, PT ;  /* 0x000000ff1900720c */ /* 0x000fe20003f65270 */
[----:B------:R-:W-:Y:S02]  /*3960*/  IMAD.IADD R16, R27, 0x1, R25 ;  /* 0x000000011b107824 */ /* 0x000fe400078e0219 */
[----:B------:R-:W-:-:S03]  /*3970*/  IMAD R25, R0, 0x5, RZ ;  /* 0x0000000500197824 */ /* 0x000fc600078e02ff */
[----:B------:R-:W0:Y:S01]  /*3980*/  SHFL.UP P0, R5, R16, 0x1, RZ ;  /* 0x0420000010057989 */ /* 0x000e2200000000ff */
[----:B------:R-:W-:Y:S01]  /*3990*/  @!P1 LEA R32, R30, UR5, 0x2 ;  /* 0x000000051e209c11 */ /* 0x000fe2000f8e10ff */
        /* <DEDUP_REMOVED lines=17> */
[----:B------:R-:W-:Y:S01]  /*3ab0*/  SEL R4, R5, R4, !P0 ;  /* 0x0000000405047207 */ /* 0x000fe20004000000 */
[----:B------:R-:W-:Y:S01]  /*3ac0*/  BAR.SYNC.DEFER_BLOCKING 0x0 ;  /* 0x0000000000007b1d */ /* 0x000fe20000010000 */
[----:B------:R-:W-:Y:S02]  /*3ad0*/  ISETP.GE.U32.AND P0, PT, R0, 0x20, PT ;  /* 0x000000200000780c */ /* 0x000fe40003f06070 */
[C---:B------:R-:W-:Y:S02]  /*3ae0*/  SEL R4, R6.reuse, R4, !P1 ;  /* 0x0000000406047207 */ /* 0x040fe40004800000 */
[----:B------:R-:W-:Y:S01]  /*3af0*/  IADD3 R7, PT, PT, R6, UR4, R7 ;  /* 0x0000000406077c10 */ /* 0x000fe2000fffe007 */
[----:B------:R-:W-:Y:S01]  /*3b00*/  IMAD.IADD R6, R22, 0x1, R21 ;  /* 0x0000000116067824 */ /* 0x000fe200078e0215 */
[----:B------:R-:W-:Y:S02]  /*3b10*/  SEL R5, R16, RZ, P2 ;  /* 0x000000ff10057207 */ /* 0x000fe40001000000 */
[----:B------:R-:W-:Y:S01]  /*3b20*/  SEL R4, R4, RZ, P0 ;  /* 0x000000ff04047207 */ /* 0x000fe20000000000 */
[----:B------:R-:W-:Y:S01]  /*3b30*/  VIADD R16, R7, 0xfffffd80 ;  /* 0xfffffd8007107836 */ /* 0x000fe20000000000 */
[----:B------:R-:W-:-:S02]  /*3b40*/  ISETP.NE.AND P0, PT, R21, RZ, PT ;  /* 0x000000ff1500720c */ /* 0x000fc40003f05270 */
[----:B------:R-:W-:Y:S01]  /*3b50*/  ISETP.NE.AND P1, PT, R22, RZ, PT ;  /* 0x000000ff1600720c */ /* 0x000fe20003f25270 */
[----:B------:R-:W-:Y:S01]  /*3b60*/  IMAD.IADD R4, R4, 0x1, R5 ;  /* 0x0000000104047824 */ /* 0x000fe200078e0205 */
[----:B------:R-:W-:Y:S02]  /*3b70*/  IADD3 R5, PT, PT, -R16, UR4, RZ ;  /* 0x0000000410057c10 */ /* 0x000fe4000fffe1ff */
[----:B------:R-:W-:Y:S02]  /*3b80*/  ISETP.NE.AND P2, PT, R24, RZ, PT ;  /* 0x000000ff1800720c */ /* 0x000fe40003f45270 */
[----:B------:R-:W-:Y:S01]  /*3b90*/  IADD3 R20, PT, PT, R20, -R4, -R21 ;  /* 0x8000000414147210 */ /* 0x000fe20007ffe815 */
[----:B------:R-:W-:Y:S01]  /*3ba0*/  IMAD.IADD R7, R4, 0x1, R5 ;  /* 0x0000000104077824 */ /* 0x000fe200078e0205 */
[--C-:B------:R-:W-:Y:S01]  /*3bb0*/  IADD3 R17, PT, PT, R17, -R6, -R4.reuse ;  /* 0x8000000611117210 */ /* 0x100fe20007ffe804 */
[--C-:B------:R-:W-:Y:S01]  /*3bc0*/  IMAD.IADD R6, R25, 0x1, -R4.reuse ;  /* 0x0000000119067824 */ /* 0x100fe200078e0a04 */
[--C-:B------:R-:W-:Y:S01]  /*3bd0*/  IADD3 R19, PT, PT, R19, -R26, -R4.reuse ;  /* 0x8000001a13137210 */ /* 0x100fe20007ffe804 */
[----:B------:R-:W-:Y:S01]  /*3be0*/  IMAD.IADD R21, R7, 0x1, R21 ;  /* 0x0000000107157824 */ /* 0x000fe200078e0215 */
[----:B------:R-:W-:-:S02]  /*3bf0*/  IADD3 R4, PT, PT, R18, -R27, -R4 ;  /* 0x8000001b12047210 */ /* 0x000fc40007ffe804 */
[----:B------:R-:W-:Y:S01]  /*3c00*/  SEL R6, R6, R7, !P0 ;  /* 0x0000000706067207 */ /* 0x000fe20004000000 */
[----:B------:R-:W-:Y:S01]  /*3c10*/  IMAD.IADD R22, R21, 0x1, R22 ;  /* 0x0000000115167824 */ /* 0x000fe200078e0216 */
[----:B------:R-:W-:Y:S02]  /*3c20*/  ISETP.NE.AND P0, PT, R23, RZ, PT ;  /* 0x000000ff1700720c */ /* 0x000fe40003f05270 */
[----:B------:R-:W-:Y:S01]  /*3c30*/  SEL R20, R20, R21, !P1 ;  /* 0x0000001514147207 */ /* 0x000fe20004800000 */
[----:B------:R-:W-:Y:S01]  /*3c40*/  IMAD.IADD R23, R22, 0x1, R23 ;  /* 0x0000000116177824 */ /* 0x000fe200078e0217 */
[----:B------:R-:W-:Y:S02]  /*3c50*/  SEL R17, R17, R22, !P0 ;  /* 0x0000001611117207 */ /* 0x000fe40004000000 */
[----:B------:R-:W-:Y:S01]  /*3c60*/  ISETP.GE.AND P0, PT, R0, R5, PT ;  /* 0x000000050000720c */ /* 0x000fe20003f06270 */
[----:B------:R-:W-:Y:S01]  /*3c70*/  @P3 IMAD.IADD R4, R23, 0x1, R24 ;  /* 0x0000000117043824 */ /* 0x000fe200078e0218 */
[----:B------:R-:W-:-:S02]  /*3c80*/  SEL R19, R19, R23, !P2 ;  /* 0x0000001713137207 */ /* 0x000fc40005000000 */
[----:B------:R-:W-:Y:S02]  /*3c90*/  LEA R6, R6, UR5, 0x3 ;  /* 0x0000000506067c11 */ /* 0x000fe4000f8e18ff */
[----:B------:R-:W-:Y:S02]  /*3ca0*/  LEA R20, R20, UR5, 0x3 ;  /* 0x0000000514147c11 */ /* 0x000fe4000f8e18ff */
[----:B------:R-:W-:Y:S01]  /*3cb0*/  LEA R17, R17, UR5, 0x3 ;  /* 0x0000000511117c11 */ /* 0x000fe2000f8e18ff */
[----:B------:R0:W-:Y:S01]  /*3cc0*/  STS.64 [R6], R14 ;  /* 0x0000000e06007388 */ /* 0x0001e20000000a00 */
[----:B------:R-:W-:Y:S02]  /*3cd0*/  LEA R19, R19, UR5, 0x3 ;  /* 0x0000000513137c11 */ /* 0x000fe4000f8e18ff */
[----:B------:R-:W-:Y:S01]  /*3ce0*/  LEA R4, R4, UR5, 0x3 ;  /* 0x0000000504047c11 */ /* 0x000fe2000f8e18ff */
[----:B------:R0:W-:Y:S04]  /*3cf0*/  STS.64 [R20], R12 ;  /* 0x0000000c14007388 */ /* 0x0001e80000000a00 */
[----:B------:R0:W-:Y:S04]  /*3d00*/  STS.64 [R17], R10 ;  /* 0x0000000a11007388 */ /* 0x0001e80000000a00 */
[----:B------:R0:W-:Y:S04]  /*3d10*/  STS.64 [R19], R8 ;  /* 0x0000000813007388 */ /* 0x0001e80000000a00 */
[----:B------:R0:W-:Y:S01]  /*3d20*/  STS.64 [R4], R2 ;  /* 0x0000000204007388 */ /* 0x0001e20000000a00 */
[----:B------:R-:W-:Y:S06]  /*3d30*/  BAR.SYNC.DEFER_BLOCKING 0x0 ;  /* 0x0000000000007b1d */ /* 0x000fec0000010000 */
[----:B------:R-:W-:Y:S05]  /*3d40*/  @P0 BRA `(.L_x_585) ;  /* 0x0000000000400947 */ /* 0x000fea0003800000 */
[----:B------:R-:W-:Y:S01]  /*3d50*/  UISETP.NE.AND UP0, UPT, UR7, URZ, UPT ;  /* 0x000000ff0700728c */ /* 0x000fe2000bf05270 */
[----:B0-----:R-:W-:Y:S01]  /*3d60*/  CS2R R6, SRZ ;  /* 0x0000000000067805 */ /* 0x001fe2000001ff00 */
[----:B------:R-:W0:Y:S04]  /*3d70*/  LDCU.64 UR12, c[0x0][0x3c8] ;  /* 0x00007900ff0c77ac */ /* 0x000e280008000a00 */
[----:B------:R-:W-:-:S13]  /*3d80*/  PLOP3.LUT P0, PT, PT, PT, UP0, 0x80, 0x8 ;  /* 0x000000000008781c */ /* 0x000fda0003f0f008 */
[----:B------:R-:W-:Y:S05]  /*3d90*/  @P0 BRA `(.L_x_586) ;  /* 0x0000000000100947 */ /* 0x000fea0003800000 */
[----:B------:R-:W1:Y:S02]  /*3da0*/  LDC.64 R2, c[0x0][0x3d8] ;  /* 0x0000f600ff027b82 */ /* 0x000e640000000a00 */
[----:B-1----:R-:W2:Y:S02]  /*3db0*/  LDG.E.64 R2, desc[UR10][R2.64] ;  /* 0x0000000a02027981 */ /* 0x002ea4000c1e1b00 */
[----:B--2---:R-:W-:-:S04]  /*3dc0*/  IADD3 R7, P1, PT, -R2, UR8, RZ ;  /* 0x0000000802077c10 */ /* 0x004fc8000ff3e1ff */
[----:B------:R-:W-:-:S09]  /*3dd0*/  IADD3.X R6, PT, PT, ~R3, UR9, RZ, P1, !PT ;  /* 0x0000000903067c10 */ /* 0x000fd20008ffe5ff */
.L_x_586:
[----:B------:R-:W-:-:S04]  /*3de0*/  IADD3 R4, P1, PT, R0, R7, RZ ;  /* 0x0000000700047210 */ /* 0x000fc80007f3e0ff */
[----:B------:R-:W-:Y:S01]  /*3df0*/  LOP3.LUT R4, RZ, R4, RZ, 0x33, !PT ;  /* 0x00000004ff047212 */ /* 0x000fe200078e33ff */
[----:B------:R-:W-:-:S03]  /*3e00*/  IMAD.X R3, RZ, RZ, R6, P1 ;  /* 0x000000ffff037224 */ /* 0x000fc600008e0606 */
[----:B0-----:R-:W-:Y:S02]  /*3e10*/  IADD3 R4, P1, PT, R4, UR12, RZ ;  /* 0x0000000c04047c10 */ /* 0x001fe4000ff3e0ff */
[----:B------:R-:W-:-:S04]  /*3e20*/  LOP3.LUT R3, RZ, R3, RZ, 0x33, !PT ;  /* 0x00000003ff037212 */ /* 0x000fc800078e33ff */
[----:B------:R-:W-:Y:S01]  /*3e30*/  IADD3.X R3, PT, PT, R3, UR13, RZ, P1, !PT ;  /* 0x0000000d03037c10 */ /* 0x000fe20008ffe4ff */
[----:B------:R-:W-:Y:S06]  /*3e40*/  BRA `(.L_x_587) ;  /* 0x0000000000247947 */ /* 0x000fec0003800000 */
.L_x_585:
[----:B------:R-:W-:Y:S01]  /*3e50*/  UISETP.NE.AND UP0, UPT, UR7, URZ, UPT ;  /* 0x000000ff0700728c */ /* 0x000fe2000bf05270 */
[----:B------:R-:W-:Y:S01]  /*3e60*/  IMAD.IADD R7, R0, 0x1, -R5 ;  /* 0x0000000100077824 */ /* 0x000fe200078e0a05 */
[----:B0-----:R-:W-:-:S04]  /*3e70*/  CS2R R2, SRZ ;  /* 0x0000000000027805 */ /* 0x001fc8000001ff00 */
[----:B------:R-:W-:-:S13]  /*3e80*/  PLOP3.LUT P0, PT, PT, PT, UP0, 0x80, 0x8 ;  /* 0x000000000008781c */ /* 0x000fda0003f0f008 */
[----:B------:R-:W-:Y:S05]  /*3e90*/  @P0 BRA `(.L_x_588) ;  /* 0x0000000000080947 */ /* 0x000fea0003800000 */
[----:B------:R-:W0:Y:S02]  /*3ea0*/  LDC.64 R2, c[0x0][0x3d8] ;  /* 0x0000f600ff027b82 */ /* 0x000e240000000a00 */
[----:B0-----:R-:W5:Y:S02]  /*3eb0*/  LDG.E.64 R2, desc[UR10][R2.64] ;  /* 0x0000000a02027981 */ /* 0x001f64000c1e1b00 */
.L_x_588:
[----:B-----5:R-:W-:-:S04]  /*3ec0*/  IADD3 R4, P1, PT, R7, R2, RZ ;  /* 0x0000000207047210 */ /* 0x020fc80007f3e0ff */
[----:B------:R-:W-:-:S09]  /*3ed0*/  LEA.HI.X.SX32 R3, R7, R3, 0x1, P1 ;  /* 0x0000000307037211 */ /* 0x000fd200008f0eff */
.L_x_587:
[----:B------:R-:W-:Y:S05]  /*3ee0*/  BSYNC.RECONVERGENT B1 ;  /* 0x0000000000017941 */ /* 0x000fea0003800200 */
.L_x_584:
[C---:B------:R-:W-:Y:S01]  /*3ef0*/  ISETP.GE.AND P1, PT, R0.reuse, UR4, PT ;  /* 0x0000000400007c0c */ /* 0x040fe2000bf26270 */
[C---:B------:R-:W-:Y:S01]  /*3f00*/  VIADD R12, R0.reuse, 0x80 ;  /* 0x00000080000c7836 */ /* 0x040fe20000000000 */
[----:B------:R-:W-:Y:S01]  /*3f10*/  BSSY.RECONVERGENT B1, `(.L_x_589) ;  /* 0x000000e000017945 */ /* 0x000fe20003800200 */
[----:B------:R-:W-:-:S03]  /*3f20*/  LEA R2, R0, UR5, 0x3 ;  /* 0x0000000500027c11 */ /* 0x000fc6000f8e18ff */
[----:B------:R-:W-:-:S07]  /*3f30*/  ISETP.GE.AND P2, PT, R12, R5, PT ;  /* 0x000000050c00720c */ /* 0x000fce0003f46270 */
[----:B------:R-:W-:Y:S06]  /*3f40*/  @P1 BRA `(.L_x_590) ;  /* 0x0000000000281947 */ /* 0x000fec0003800000 */
[----:B------:R-:W0:Y:S01]  /*3f50*/  LDS.64 R10, [R2] ;  /* 0x00000000020a7984 */ /* 0x000e220000000a00 */
[----:B------:R-:W1:Y:S01]  /*3f60*/  LDCU.128 UR12, c[0x0][0x390] ;  /* 0x00007200ff0c77ac */ /* 0x000e620008000c00 */
[C---:B------:R-:W-:Y:S01]  /*3f70*/  IMAD.SHL.U32 R8, R4.reuse, 0x4, RZ ;  /* 0x0000000404087824 */ /* 0x040fe200078e00ff */
[----:B------:R-:W-:-:S04]  /*3f80*/  SHF.L.U64.HI R3, R4, 0x2, R3 ;  /* 0x0000000204037819 */ /* 0x000fc80000010203 */
[C---:B-1----:R-:W-:Y:S02]  /*3f90*/  IADD3 R6, P1, PT, R8.reuse, UR12, RZ ;  /* 0x0000000c08067c10 */ /* 0x042fe4000ff3e0ff */
[----:B------:R-:W-:Y:S02]  /*3fa0*/  IADD3 R8, P3, PT, R8, UR14, RZ ;  /* 0x0000000e08087c10 */ /* 0x000fe4000ff7e0ff */
[C---:B------:R-:W-:Y:S02]  /*3fb0*/  IADD3.X R7, PT, PT, R3.reuse, UR13, RZ, P1, !PT ;  /* 0x0000000d03077c10 */ /* 0x040fe40008ffe4ff */
[----:B------:R-:W-:-:S03]  /*3fc0*/  IADD3.X R9, PT, PT, R3, UR15, RZ, P3, !PT ;  /* 0x0000000f03097c10 */ /* 0x000fc60009ffe4ff */
[----:B0-----:R0:W-:Y:S04]  /*3fd0*/  STG.E desc[UR10][R6.64], R10 ;  /* 0x0000000a06007986 */ /* 0x0011e8000c10190a */
[----:B------:R0:W-:Y:S02]  /*3fe0*/  STG.E desc[UR10][R8.64], R11 ;  /* 0x0000000b08007986 */ /* 0x0001e4000c10190a */
.L_x_590:
[----:B------:R-:W-:Y:S05]  /*3ff0*/  BSYNC.RECONVERGENT B1 ;  /* 0x0000000000017941 */ /* 0x000fea0003800200 */
.L_x_589:
[----:B------:R-:W-:Y:S04]  /*4000*/  BSSY.RECONVERGENT B1, `(.L_x_591) ;  /* 0x000001c000017945 */ /* 0x000fe80003800200 */
[----:B------:R-:W-:Y:S05]  /*4010*/  @!P2 BRA `(.L_x_592) ;  /* 0x000000000028a947 */ /* 0x000fea0003800000 */
[----:B------:R-:W-:Y:S01]  /*4020*/  BSSY.RECONVERGENT B2, `(.L_x_593) ;  /* 0x0000006000027945 */ /* 0x000fe20003800200 */
[----:B------:R-:W-:Y:S01]  /*4030*/  IMAD.IADD R3, R12, 0x1, -R5 ;  /* 0x000000010c037824 */ /* 0x000fe200078e0a05 */
[----:B0-----:R-:W-:Y:S02]  /*4040*/  CS2R R6, SRZ ;  /* 0x0000000000067805 */ /* 0x001fe4000001ff00 */
[----:B------:R-:W-:Y:S05]  /*4050*/  @P0 BRA `(.L_x_594) ;  /* 0x0000000000080947 */ /* 0x000fea0003800000 */
[----:B------:R-:W0:Y:S02]  /*4060*/  LDC.64 R6, c[0x0][0x3d8] ;  /* 0x0000f600ff067b82 */ /* 0x000e240000000a00 */
[----:B0-----:R-:W5:Y:S02]  /*4070*/  LDG.E.64 R6, desc[UR10][R6.64] ;  /* 0x0000000a06067981 */ /* 0x001f64000c1e1b00 */
.L_x_594:
[----:B------:R-:W-:Y:S05]  /*4080*/  BSYNC.RECONVERGENT B2 ;  /* 0x0000000000027941 */ /* 0x000fea0003800200 */
.L_x_593:
[----:B-----5:R-:W-:-:S04]  /*4090*/  IADD3 R6, P1, PT, R3, R6, RZ ;  /* 0x0000000603067210 */ /* 0x020fc80007f3e0ff */
[----:B------:R-:W-:Y:S01]  /*40a0*/  LEA.HI.X.SX32 R3, R3, R7, 0x1, P1 ;  /* 0x0000000703037211 */ /* 0x000fe200008f0eff */
[----:B------:R-:W-:Y:S08]  /*40b0*/  BRA `(.L_x_595) ;  /* 0x0000000000407947 */ /* 0x000ff00003800000 */
.L_x_592:
[----:B------:R-:W-:Y:S01]  /*40c0*/  BSSY.RECONVERGENT B2, `(.L_x_596) ;  /* 0x0000008000027945 */ /* 0x000fe20003800200 */
[----:B------:R-:W-:Y:S02]  /*40d0*/  IMAD.MOV.U32 R3, RZ, RZ, RZ ;  /* 0x000000ffff037224 */ /* 0x000fe400078e00ff */
[----:B------:R-:W-:Y:S01]  /*40e0*/  IMAD.MOV.U32 R4, RZ, RZ, RZ ;  /* 0x000000ffff047224 */ /* 0x000fe200078e00ff */
[----:B------:R-:W-:Y:S06]  /*40f0*/  @P0 BRA `(.L_x_597) ;  /* 0x0000000000100947 */ /* 0x000fec0003800000 */
[----:B0-----:R-:W0:Y:S02]  /*4100*/  LDC.64 R6, c[0x0][0x3d8] ;  /* 0x0000f600ff067b82 */ /* 0x001e240000000a00 */
[----:B0-----:R-:W2:Y:S02]  /*4110*/  LDG.E.64 R6, desc[UR10][R6.64] ;  /* 0x0000000a06067981 */ /* 0x001ea4000c1e1b00 */
[----:B--2---:R-:W-:-:S04]  /*4120*/  IADD3 R3, P1, PT, -R6, UR8, RZ ;  /* 0x0000000806037c10 */ /* 0x004fc8000ff3e1ff */
[----:B------:R-:W-:-:S09]  /*4130*/  IADD3.X R4, PT, PT, ~R7, UR9, RZ, P1, !PT ;  /* 0x0000000907047c10 */ /* 0x000fd20008ffe5ff */
.L_x_597:
[----:B------:R-:W-:Y:S05]  /*4140*/  BSYNC.RECONVERGENT B2 ;  /* 0x0000000000027941 */ /* 0x000fea0003800200 */
.L_x_596:
[----:B------:R-:W0:Y:S01]  /*4150*/  LDCU.64 UR6, c[0x0][0x3c8] ;  /* 0x00007900ff0677ac */ /* 0x000e220008000a00 */
[----:B------:R-:W-:-:S04]  /*4160*/  IADD3 R3, P1, PT, R12, R3, RZ ;  /* 0x000000030c037210 */ /* 0x000fc80007f3e0ff */
[----:B------:R-:W-:Y:S01]  /*4170*/  LOP3.LUT R3, RZ, R3, RZ, 0x33, !PT ;  /* 0x00000003ff037212 */ /* 0x000fe200078e33ff */
[----:B------:R-:W-:-:S03]  /*4180*/  IMAD.X R4, RZ, RZ, R4, P1 ;  /* 0x000000ffff047224 */ /* 0x000fc600008e0604 */
[----:B0-----:R-:W-:Y:S02]  /*4190*/  IADD3 R6, P1, PT, R3, UR6, RZ ;  /* 0x0000000603067c10 */ /* 0x001fe4000ff3e0ff */
[----:B------:R-:W-:-:S04]  /*41a0*/  LOP3.LUT R3, RZ, R4, RZ, 0x33, !PT ;  /* 0x00000004ff037212 */ /* 0x000fc800078e33ff */
[----:B------:R-:W-:-:S07]  /*41b0*/  IADD3.X R3, PT, PT, R3, UR7, RZ, P1, !PT ;  /* 0x0000000703037c10 */ /* 0x000fce0008ffe4ff */
.L_x_595:
[----:B------:R-:W-:Y:S05]  /*41c0*/  BSYNC.RECONVERGENT B1 ;  /* 0x0000000000017941 */ /* 0x000fea0003800200 */
.L_x_591:
[----:B------:R-:W-:Y:S01]  /*41d0*/  ISETP.GE.AND P1, PT, R12, UR4, PT ;  /* 0x000000040c007c0c */ /* 0x000fe2000bf26270 */
[----:B------:R-:W-:Y:S01]  /*41e0*/  VIADD R14, R0, 0x100 ;  /* 0x00000100000e7836 */ /* 0x000fe20000000000 */
[----:B------:R-:W-:Y:S04]  /*41f0*/  BSSY.RECONVERGENT B1, `(.L_x_598) ;  /* 0x000000d000017945 */ /* 0x000fe80003800200 */
[----:B------:R-:W-:-:S07]  /*4200*/  ISETP.GE.AND P2, PT, R14, R5, PT ;  /* 0x000000050e00720c */ /* 0x000fce0003f46270 */
[----:B------:R-:W-:Y:S06]  /*4210*/  @P1 BRA `(.L_x_599) ;  /* 0x0000000000281947 */ /* 0x000fec0003800000 */
[----:B------:R-:W0:Y:S01]  /*4220*/  LDS.64 R10, [R2+0x400] ;  /* 0x00040000020a7984 */ /* 0x000e220000000a00 */
        /* <DEDUP_REMOVED lines=9> */
.L_x_599:
[----:B------:R-:W-:Y:S05]  /*42c0*/  BSYNC.RECONVERGENT B1 ;  /* 0x0000000000017941 */ /* 0x000fea0003800200 */
.L_x_598:
        /* <DEDUP_REMOVED lines=8> */
.L_x_603:
[----:B------:R-:W-:Y:S05]  /*4350*/  BSYNC.RECONVERGENT B2 ;  /* 0x0000000000027941 */ /* 0x000fea0003800200 */
.L_x_602:
[----:B-----5:R-:W-:-:S04]  /*4360*/  IADD3 R6, P1, PT, R3, R6, RZ ;  /* 0x0000000603067210 */ /* 0x020fc80007f3e0ff */
[----:B------:R-:W-:Y:S01]  /*4370*/  LEA.HI.X.SX32 R3, R3, R7, 0x1, P1 ;  /* 0x0000000703037211 */ /* 0x000fe200008f0eff */
[----:B------:R-:W-:Y:S08]  /*4380*/  BRA `(.L_x_604) ;  /* 0x0000000000407947 */ /* 0x000ff00003800000 */
.L_x_601:
        /* <DEDUP_REMOVED lines=8> */
.L_x_606:
[----:B------:R-:W-:Y:S05]  /*4410*/  BSYNC.RECONVERGENT B2 ;  /* 0x0000000000027941 */ /* 0x000fea0003800200 */
.L_x_605:
[----:B------:R-:W0:Y:S01]  /*4420*/  LDCU.64 UR6, c[0x0][0x3c8] ;  /* 0x00007900ff0677ac */ /* 0x000e220008000a00 */
[----:B------:R-:W-:-:S04]  /*4430*/  IADD3 R3, P1, PT, R14, R3, RZ ;  /* 0x000000030e037210 */ /* 0x000fc80007f3e0ff */
[----:B------:R-:W-:Y:S01]  /*4440*/  LOP3.LUT R3, RZ, R3, RZ, 0x33, !PT ;  /* 0x00000003ff037212 */ /* 0x000fe200078e33ff */
[----:B------:R-:W-:-:S03]  /*4450*/  IMAD.X R4, RZ, RZ, R4, P1 ;  /* 0x000000ffff047224 */ /* 0x000fc600008e0604 */
[----:B0-----:R-:W-:Y:S02]  /*4460*/  IADD3 R6, P1, PT, R3, UR6, RZ ;  /* 0x0000000603067c10 */ /* 0x001fe4000ff3e0ff */
[----:B------:R-:W-:-:S04]  /*4470*/  LOP3.LUT R3, RZ, R4, RZ, 0x33, !PT ;  /* 0x00000004ff037212 */ /* 0x000fc800078e33ff */
[----:B------:R-:W-:-:S07]  /*4480*/  IADD3.X R3, PT, PT, R3, UR7, RZ, P1, !PT ;  /* 0x0000000703037c10 */ /* 0x000fce0008ffe4ff */
.L_x_604:
[----:B------:R-:W-:Y:S05]  /*4490*/  BSYNC.RECONVERGENT B1 ;  /* 0x0000000000017941 */ /* 0x000fea0003800200 */
.L_x_600:
        /* <DEDUP_REMOVED lines=15> */
.L_x_608:
[----:B------:R-:W-:Y:S05]  /*4590*/  BSYNC.RECONVERGENT B1 ;  /* 0x0000000000017941 */ /* 0x000fea0003800200 */
.L_x_607:
        /* <DEDUP_REMOVED lines=8> */
.L_x_612:
[----:B------:R-:W-:Y:S05]  /*4620*/  BSYNC.RECONVERGENT B2 ;  /* 0x0000000000027941 */ /* 0x000fea0003800200 */
.L_x_611:
[----:B-----5:R-:W-:-:S04]  /*4630*/  IADD3 R6, P1, PT, R3, R6, RZ ;  /* 0x0000000603067210 */ /* 0x020fc80007f3e0ff */
[----:B------:R-:W-:Y:S01]  /*4640*/  LEA.HI.X.SX32 R3, R3, R7, 0x1, P1 ;  /* 0x0000000703037211 */ /* 0x000fe200008f0eff */
[----:B------:R-:W-:Y:S08]  /*4650*/  BRA `(.L_x_613) ;  /* 0x0000000000407947 */ /* 0x000ff00003800000 */
.L_x_610:
        /* <DEDUP_REMOVED lines=8> */
.L_x_615:
[----:B------:R-:W-:Y:S05]  /*46e0*/  BSYNC.RECONVERGENT B2 ;  /* 0x0000000000027941 */ /* 0x000fea0003800200 */
.L_x_614:
[----:B------:R-:W0:Y:S01]  /*46f0*/  LDCU.64 UR6, c[0x0][0x3c8] ;  /* 0x00007900ff0677ac */ /* 0x000e220008000a00 */
[----:B------:R-:W-:-:S04]  /*4700*/  IADD3 R3, P1, PT, R12, R3, RZ ;  /* 0x000000030c037210 */ /* 0x000fc80007f3e0ff */
[----:B------:R-:W-:Y:S01]  /*4710*/  LOP3.LUT R3, RZ, R3, RZ, 0x33, !PT ;  /* 0x00000003ff037212 */ /* 0x000fe200078e33ff */
[----:B------:R-:W-:-:S03]  /*4720*/  IMAD.X R4, RZ, RZ, R4, P1 ;  /* 0x000000ffff047224 */ /* 0x000fc600008e0604 */
[----:B0-----:R-:W-:Y:S02]  /*4730*/  IADD3 R6, P1, PT, R3, UR6, RZ ;  /* 0x0000000603067c10 */ /* 0x001fe4000ff3e0ff */
[----:B------:R-:W-:-:S04]  /*4740*/  LOP3.LUT R3, RZ, R4, RZ, 0x33, !PT ;  /* 0x00000004ff037212 */ /* 0x000fc800078e33ff */
[----:B------:R-:W-:-:S07]  /*4750*/  IADD3.X R3, PT, PT, R3, UR7, RZ, P1, !PT ;  /* 0x0000000703037c10 */ /* 0x000fce0008ffe4ff */
.L_x_613:
[----:B------:R-:W-:Y:S05]  /*4760*/  BSYNC.RECONVERGENT B1 ;  /* 0x0000000000017941 */ /* 0x000fea0003800200 */
.L_x_609:
        /* <DEDUP_REMOVED lines=15> */
.L_x_617:
[----:B------:R-:W-:Y:S05]  /*4860*/  BSYNC.RECONVERGENT B1 ;  /* 0x0000000000017941 */ /* 0x000fea0003800200 */
.L_x_616:
[----:B------:R-:W-:Y:S04]  /*4870*/  BSSY.RECONVERGENT B1, `(.L_x_618) ;  /* 0x000001c000017945 */ /* 0x000fe80003800200 */
[----:B------:R-:W-:Y:S05]  /*4880*/  @!P2 BRA `(.L_x_619) ;  /* 0x000000000028a947 */ /* 0x000fea0003800000 */
[----:B------:R-:W-:Y:S01]  /*4890*/  BSSY.RECONVERGENT B2, `(.L_x_620) ;  /* 0x0000006000027945 */ /* 0x000fe20003800200 */
[----:B------:R-:W-:Y:S01]  /*48a0*/  IMAD.IADD R3, R14, 0x1, -R5 ;  /* 0x000000010e037824 */ /* 0x000fe200078e0a05 */
[----:B------:R-:W-:Y:S02]  /*48b0*/  CS2R R4, SRZ ;  /* 0x0000000000047805 */ /* 0x000fe4000001ff00 */
[----:B------:R-:W-:Y:S05]  /*48c0*/  @P0 BRA `(.L_x_621) ;  /* 0x0000000000080947 */ /* 0x000fea0003800000 */
[----:B------:R-:W1:Y:S02]  /*48d0*/  LDC.64 R4, c[0x0][0x3d8] ;  /* 0x0000f600ff047b82 */ /* 0x000e640000000a00 */
[----:B-1----:R-:W5:Y:S02]  /*48e0*/  LDG.E.64 R4, desc[UR10][R4.64] ;  /* 0x0000000a04047981 */ /* 0x002f64000c1e1b00 */
.L_x_621:
[----:B------:R-:W-:Y:S05]  /*48f0*/  BSYNC.RECONVERGENT B2 ;  /* 0x0000000000027941 */ /* 0x000fea0003800200 */
.L_x_620:
[----:B-----5:R-:W-:-:S04]  /*4900*/  IADD3 R4, P1, PT, R3, R4, RZ ;  /* 0x0000000403047210 */ /* 0x020fc80007f3e0ff */
[----:B------:R-:W-:Y:S01]  /*4910*/  LEA.HI.X.SX32 R5, R3, R5, 0x1, P1 ;  /* 0x0000000503057211 */ /* 0x000fe200008f0eff */
[----:B------:R-:W-:Y:S08]  /*4920*/  BRA `(.L_x_622) ;  /* 0x0000000000407947 */ /* 0x000ff00003800000 */
.L_x_619:
[----:B------:R-:W-:Y:S01]  /*4930*/  BSSY.RECONVERGENT B2, `(.L_x_623) ;  /* 0x0000008000027945 */ /* 0x000fe20003800200 */
[----:B------:R-:W-:Y:S02]  /*4940*/  IMAD.MOV.U32 R0, RZ, RZ, RZ ;  /* 0x000000ffff007224 */ /* 0x000fe400078e00ff */
[----:B------:R-:W-:Y:S01]  /*4950*/  IMAD.MOV.U32 R3, RZ, RZ, RZ ;  /* 0x000000ffff037224 */ /* 0x000fe200078e00ff */
[----:B------:R-:W-:Y:S06]  /*4960*/  @P0 BRA `(.L_x_624) ;  /* 0x0000000000100947 */ /* 0x000fec0003800000 */
[----:B------:R-:W1:Y:S02]  /*4970*/  LDC.64 R4, c[0x0][0x3d8] ;  /* 0x0000f600ff047b82 */ /* 0x000e640000000a00 */
[----:B-1----:R-:W2:Y:S02]  /*4980*/  LDG.E.64 R4, desc[UR10][R4.64] ;  /* 0x0000000a04047981 */ /* 0x002ea4000c1e1b00 */
[----:B--2---:R-:W-:-:S04]  /*4990*/  IADD3 R0, P1, PT, -R4, UR8, RZ ;  /* 0x0000000804007c10 */ /* 0x004fc8000ff3e1ff */
[----:B------:R-:W-:-:S09]  /*49a0*/  IADD3.X R3, PT, PT, ~R5, UR9, RZ, P1, !PT ;  /* 0x0000000905037c10 */ /* 0x000fd20008ffe5ff */
.L_x_624:
[----:B------:R-:W-:Y:S05]  /*49b0*/  BSYNC.RECONVERGENT B2 ;  /* 0x0000000000027941 */ /* 0x000fea0003800200 */
.L_x_623:
[----:B------:R-:W1:Y:S01]  /*49c0*/  LDCU.64 UR6, c[0x0][0x3c8] ;  /* 0x00007900ff0677ac */ /* 0x000e620008000a00 */
[----:B------:R-:W-:-:S04]  /*49d0*/  IADD3 R0, P1, PT, R14, R0, RZ ;  /* 0x000000000e007210 */ /* 0x000fc80007f3e0ff */
[----:B------:R-:W-:Y:S01]  /*49e0*/  LOP3.LUT R0, RZ, R0, RZ, 0x33, !PT ;  /* 0x00000000ff007212 */ /* 0x000fe200078e33ff */
[----:B------:R-:W-:-:S03]  /*49f0*/  IMAD.X R3, RZ, RZ, R3, P1 ;  /* 0x000000ffff037224 */ /* 0x000fc600008e0603 */
[----:B-1----:R-:W-:Y:S02]  /*4a00*/  IADD3 R4, P1, PT, R0, UR6, RZ ;  /* 0x0000000600047c10 */ /* 0x002fe4000ff3e0ff */
[----:B------:R-:W-:-:S04]  /*4a10*/  LOP3.LUT R0, RZ, R3, RZ, 0x33, !PT ;  /* 0x00000003ff007212 */ /* 0x000fc800078e33ff */
[----:B------:R-:W-:-:S07]  /*4a20*/  IADD3.X R5, PT, PT, R0, UR7, RZ, P1, !PT ;  /* 0x0000000700057c10 */ /* 0x000fce0008ffe4ff */
.L_x_622:
[----:B------:R-:W-:Y:S05]  /*4a30*/  BSYNC.RECONVERGENT B1 ;  /* 0x0000000000017941 */ /* 0x000fea0003800200 */
.L_x_618:
[----:B------:R-:W-:-:S13]  /*4a40*/  ISETP.GE.AND P1, PT, R14, UR4, PT ;  /* 0x000000040e007c0c */ /* 0x000fda000bf26270 */
[----:B------:R-:W-:Y:S05]  /*4a50*/  @P1 BRA `(.L_x_625) ;  /* 0x0000002000941947 */ /* 0x000fea0003800000 */
[----:B------:R-:W1:Y:S01]  /*4a60*/  LDS.64 R2, [R2+0x1000] ;  /* 0x0010000002027984 */ /* 0x000e620000000a00 */
[----:B------:R-:W2:Y:S01]  /*4a70*/  LDCU.128 UR4, c[0x0][0x390] ;  /* 0x00007200ff0477ac */ /* 0x000ea20008000c00 */
[C---:B0-----:R-:W-:Y:S01]  /*4a80*/  IMAD.SHL.U32 R6, R4.reuse, 0x4, RZ ;  /* 0x0000000404067824 */ /* 0x041fe200078e00ff */
[----:B------:R-:W-:-:S04]  /*4a90*/  SHF.L.U64.HI R0, R4, 0x2, R5 ;  /* 0x0000000204007819 */ /* 0x000fc80000010205 */
[C---:B--2---:R-:W-:Y:S02]  /*4aa0*/  IADD3 R4, P1, PT, R6.reuse, UR4, RZ ;  /* 0x0000000406047c10 */ /* 0x044fe4000ff3e0ff */
[----:B------:R-:W-:Y:S02]  /*4ab0*/  IADD3 R6, P2, PT, R6, UR6, RZ ;  /* 0x0000000606067c10 */ /* 0x000fe4000ff5e0ff */
[C---:B------:R-:W-:Y:S02]  /*4ac0*/  IADD3.X R5, PT, PT, R0.reuse, UR5, RZ, P1, !PT ;  /* 0x0000000500057c10 */ /* 0x040fe40008ffe4ff */
[----:B------:R-:W-:-:S03]  /*4ad0*/  IADD3.X R7, PT, PT, R0, UR7, RZ, P2, !PT ;  /* 0x0000000700077c10 */ /* 0x000fc600097fe4ff */
[----:B-1----:R1:W-:Y:S04]  /*4ae0*/  STG.E desc[UR10][R4.64], R2 ;  /* 0x0000000204007986 */ /* 0x0023e8000c10190a */
[----:B------:R1:W-:Y:S01]  /*4af0*/  STG.E desc[UR10][R6.64], R3 ;  /* 0x0000000306007986 */ /* 0x0003e2000c10190a */
[----:B------:R-:W-:Y:S05]  /*4b00*/  BRA `(.L_x_625) ;  /* 0x0000002000687947 */ /* 0x000fea0003800000 */
.L_x_583:
        /* <DEDUP_REMOVED lines=9> */
[----:B-1----:R-:W-:-:S02]  /*4ba0*/  UISETP.NE.AND UP0, UPT, UR7, URZ, UPT ;  /* 0x000000ff0700728c */ /* 0x002fc4000bf05270 */
[----:B------:R-:W-:Y:S02]  /*4bb0*/  USHF.R.S32.HI UR7, URZ, 0x1f, UR6 ;  /* 0x0000001fff077899 */ /* 0x000fe40008011406 */
[----:B--2---:R-:W-:Y:S02]  /*4bc0*/  USEL UR8, UR8, URZ, !UP0 ;  /* 0x000000ff08087287 */ /* 0x004fe4000c000000 */
[----:B------:R-:W-:Y:S02]  /*4bd0*/  USEL UR9, UR9, URZ, !UP0 ;  /* 0x000000ff09097287 */ /* 0x000fe4000c000000 */
[----:B------:R-:W-:Y:S02]  /*4be0*/  IMAD.U32 R5, RZ, RZ, UR7 ;  /* 0x00000007ff057e24 */ /* 0x000fe4000f8e00ff */
[----:B------:R-:W-:Y:S02]  /*4bf0*/  IMAD.U32 R3, RZ, RZ, UR8 ;  /* 0x00000008ff037e24 */ /* 0x000fe4000f8e00ff */
[----:B0-----:R-:W-:-:S04]  /*4c00*/  IMAD R0, R23, 0x5, RZ ;  /* 0x0000000517007824 */ /* 0x001fc800078e02ff */
[C---:B------:R-:W-:Y:S01]  /*4c10*/  VIADD R4, R0.reuse, 0x2 ;  /* 0x0000000200047836 */ /* 0x040fe20000000000 */
[C---:B------:R-:W-:Y:S01]  /*4c20*/  ISETP.GE.AND P2, PT, R0.reuse, UR4, PT ;  /* 0x0000000400007c0c */ /* 0x040fe2000bf46270 */
[----:B------:R-:W-:-:S03]  /*4c30*/  VIADD R2, R0, 0x1 ;  /* 0x0000000100027836 */ /* 0x000fc60000000000 */
[----:B------:R-:W-:Y:S02]  /*4c40*/  ISETP.GE.AND P0, PT, R4, UR4, PT ;  /* 0x0000000404007c0c */ /* 0x000fe4000bf06270 */
[C---:B------:R-:W-:Y:S01]  /*4c50*/  IADD3 R4, P3, P4, R0.reuse, UR6, R3 ;  /* 0x0000000600047c10 */ /* 0x040fe2000fc7e003 */
[----:B------:R-:W-:Y:S01]  /*4c60*/  VIADD R3, R0, 0x3 ;  /* 0x0000000300037836 */ /* 0x000fe20000000000 */
[----:B------:R-:W-:Y:S01]  /*4c70*/  ISETP.GE.AND P1, PT, R2, UR4, PT ;  /* 0x0000000402007c0c */ /* 0x000fe2000bf26270 */
[----:B------:R-:W-:Y:S01]  /*4c80*/  VIADD R0, R0, 0x4 ;  /* 0x0000000400007836 */ /* 0x000fe20000000000 */
[----:B------:R-:W-:Y:S02]  /*4c90*/  IADD3.X R5, PT, PT, RZ, UR9, R5, P3, P4 ;  /* 0x00000009ff057c10 */ /* 0x000fe40009fe8405 */
[----:B------:R-:W-:Y:S02]  /*4ca0*/  ISETP.GE.AND P4, PT, R3, UR4, PT ;  /* 0x0000000403007c0c */ /* 0x000fe4000bf86270 */
[----:B------:R-:W-:-:S02]  /*4cb0*/  ISETP.GE.AND P5, PT, R0, UR4, PT ;  /* 0x0000000400007c0c */ /* 0x000fc4000bfa6270 */
[C---:B---3--:R-:W-:Y:S02]  /*4cc0*/  LEA R2, P3, R4.reuse, UR12, 0x3 ;  /* 0x0000000c04027c11 */ /* 0x048fe4000f8618ff */
[C---:B----4-:R-:W-:Y:S02]  /*4cd0*/  LEA R12, P6, R4.reuse, UR14, 0x2 ;  /* 0x0000000e040c7c11 */ /* 0x050fe4000f8c10ff */
[C-C-:B------:R-:W-:Y:S02]  /*4ce0*/  LEA.HI.X R3, R4.reuse, UR13, R5.reuse, 0x3, P3 ;  /* 0x0000000d04037c11 */ /* 0x140fe400098f1c05 */
[----:B------:R-:W-:Y:S02]  /*4cf0*/  LEA.HI.X R13, R4, UR15, R5, 0x2, P6 ;  /* 0x0000000f040d7c11 */ /* 0x000fe4000b0f1405 */
[----:B------:R-:W-:Y:S01]  /*4d00*/  CS2R R4, SRZ ;  /* 0x0000000000047805 */ /* 0x000fe2000001ff00 */
[----:B------:R-:W5:Y:S04]  /*4d10*/  @!P2 LDG.E R16, desc[UR10][R2.64] ;  /* 0x0000000a0210a981 */ /* 0x000f68000c1e1900 */
        /* <DEDUP_REMOVED lines=8> */
[----:B------:R0:W5:Y:S01]  /*4da0*/  @!P5 LDG.E R5, desc[UR10][R2.64+0x24] ;  /* 0x0000240a0205d981 */ /* 0x000162000c1e1900 */
[----:B------:R-:W-:Y:S06]  /*4db0*/  BAR.SYNC.DEFER_BLOCKING 0x0 ;  /* 0x0000000000007b1d */ /* 0x000fec0000010000 */
[----:B------:R-:W2:Y:S04]  /*4dc0*/  @!P2 LDG.E R0, desc[UR10][R12.64] ;  /* 0x0000000a0c00a981 */ /* 0x000ea8000c1e1900 */
[----:B------:R-:W3:Y:S04]  /*4dd0*/  @!P1 LDG.E R14, desc[UR10][R12.64+0x4] ;  /* 0x0000040a0c0e9981 */ /* 0x000ee8000c1e1900 */
[----:B------:R-:W4:Y:S04]  /*4de0*/  @!P0 LDG.E R15, desc[UR10][R12.64+0x8] ;  /* 0x0000080a0c0f8981 */ /* 0x000f28000c1e1900 */
[----:B------:R-:W4:Y:S04]  /*4df0*/  @!P4 LDG.E R20, desc[UR10][R12.64+0xc] ;  /* 0x00000c0a0c14c981 */ /* 0x000f28000c1e1900 */
[----:B------:R-:W4:Y:S01]  /*4e00*/  @!P5 LDG.E R21, desc[UR10][R12.64+0x10] ;  /* 0x0000100a0c15d981 */ /* 0x000f22000c1e1900 */
[----:B------:R-:W-:Y:S01]  /*4e10*/  IMAD.MOV.U32 R19, RZ, RZ, 0x1 ;  /* 0x00000001ff137424 */ /* 0x000fe200078e00ff */
[----:B------:R-:W1:Y:S01]  /*4e20*/  S2UR UR8, SR_CgaCtaId ;  /* 0x00000000000879c3 */ /* 0x000e620000008800 */
[----:B------:R-:W-:Y:S01]  /*4e30*/  IMAD.MOV.U32 R18, RZ, RZ, 0x1 ;  /* 0x00000001ff127424 */ /* 0x000fe200078e00ff */
[----:B------:R-:W-:Y:S01]  /*4e40*/  UMOV UR7, 0x400 ;  /* 0x0000040000077882 */ /* 0x000fe20000000000 */
[----:B0-----:R-:W-:Y:S01]  /*4e50*/  IMAD.MOV.U32 R3, RZ, RZ, 0x1 ;  /* 0x00000001ff037424 */ /* 0x001fe200078e00ff */
[----:B------:R-:W-:Y:S01]  /*4e60*/  SHF.R.U32.HI R26, RZ, 0x5, R23 ;  /* 0x00000005ff1a7819 */ /* 0x000fe20000011617 */
[----:B------:R-:W-:Y:S01]  /*4e70*/  IMAD.MOV.U32 R2, RZ, RZ, 0x1 ;  /* 0x00000001ff027424 */ /* 0x000fe200078e00ff */
[----:B------:R-:W0:Y:S01]  /*4e80*/  S2R R22, SR_TID.X ;  /* 0x0000000000167919 */ /* 0x000e220000002100 */
[----:B-1----:R-:W-:Y:S01]  /*4e90*/  ULEA UR7, UR8, UR7, 0x18 ;  /* 0x0000000708077291 */ /* 0x002fe2000f8ec0ff */
[----:B------:R-:W-:Y:S01]  /*4ea0*/  BAR.SYNC.DEFER_BLOCKING 0x0 ;  /* 0x0000000000007b1d */ /* 0x000fe20000010000 */
[----:B--2---:R-:W-:-:S02]  /*4eb0*/  @!P2 LOP3.LUT R0, RZ, R0, RZ, 0x33, !PT ;  /* 0x00000000ff00a212 */ /* 0x004fc400078e33ff */
[----:B---3--:R-:W-:Y:S02]  /*4ec0*/  @!P1 LOP3.LUT R14, RZ, R14, RZ, 0x33, !PT ;  /* 0x0000000eff0e9212 */ /* 0x008fe400078e33ff */
[----:B------:R-:W-:Y:S01]  /*4ed0*/  @!P2 SHF.R.U32.HI R19, RZ, 0x1f, R0 ;  /* 0x0000001fff13a819 */ /* 0x000fe20000011600 */
[----:B------:R-:W-:Y:S01]  /*4ee0*/  IMAD.MOV.U32 R0, RZ, RZ, 0x1 ;  /* 0x00000001ff007424 */ /* 0x000fe200078e00ff */
[----:B----4-:R-:W-:Y:S02]  /*4ef0*/  @!P0 LOP3.LUT R15, RZ, R15, RZ, 0x33, !PT ;  /* 0x0000000fff0f8212 */ /* 0x010fe400078e33ff */
[----:B------:R-:W-:Y:S02]  /*4f00*/  @!P1 SHF.R.U32.HI R18, RZ, 0x1f, R14 ;  /* 0x0000001fff129819 */ /* 0x000fe4000001160e */
[----:B------:R-:W-:Y:S02]  /*4f10*/  @!P4 LOP3.LUT R20, RZ, R20, RZ, 0x33, !PT ;  /* 0x00000014ff14c212 */ /* 0x000fe400078e33ff */
[----:B------:R-:W-:-:S02]  /*4f20*/  @!P0 SHF.R.U32.HI R3, RZ, 0x1f, R15 ;  /* 0x0000001fff038819 */ /* 0x000fc4000001160f */
[----:B------:R-:W-:Y:S02]  /*4f30*/  @!P5 LOP3.LUT R21, RZ, R21, RZ, 0x33, !PT ;  /* 0x00000015ff15d212 */ /* 0x000fe400078e33ff */
[----:B------:R-:W-:Y:S02]  /*4f40*/  @!P4 SHF.R.U32.HI R2, RZ, 0x1f, R20 ;  /* 0x0000001fff02c819 */ /* 0x000fe40000011614 */
[----:B------:R-:W-:Y:S01]  /*4f50*/  @!P5 SHF.R.U32.HI R0, RZ, 0x1f, R21 ;  /* 0x0000001fff00d819 */ /* 0x000fe20000011615 */
[----:B------:R-:W1:Y:S01]  /*4f60*/  S2R R20, SR_LANEID ;  /* 0x0000000000147919 */ /* 0x000e620000000000 */
[----:B------:R-:W-:-:S04]  /*4f70*/  IADD3 R13, PT, PT, R3, R18, R19 ;  /* 0x00000012030d7210 */ /* 0x000fc80007ffe013 */
[----:B------:R-:W-:-:S05]  /*4f80*/  IADD3 R25, PT, PT, R0, R2, R13 ;  /* 0x0000000200197210 */ /* 0x000fca0007ffe00d */
[----:B------:R-:W2:Y:S01]  /*4f90*/  SHFL.UP P0, R12, R25, 0x1, RZ ;  /* 0x04200000190c7989 */ /* 0x000ea200000000ff */
[C---:B-1----:R-:W-:Y:S01]  /*4fa0*/  ISETP.NE.AND P1, PT, R20.reuse, 0x1f, PT ;  /* 0x0000001f1400780c */ /* 0x042fe20003f25270 */
[----:B--2---:R-:W-:Y:S01]  /*4fb0*/  @P0 IMAD.IADD R12, R25, 0x1, R12 ;  /* 0x00000001190c0824 */ /* 0x004fe200078e020c */
[----:B------:R-:W-:-:S04]  /*4fc0*/  ISETP.NE.AND P2, PT, R20, RZ, PT ;  /* 0x000000ff1400720c */ /* 0x000fc80003f45270 */
[----:B------:R-:W1:Y:S07]  /*4fd0*/  SHFL.UP P0, R13, R12, 0x2, RZ ;  /* 0x044000000c0d7989 */ /* 0x000e6e00000000ff */
[----:B------:R-:W-:Y:S01]  /*4fe0*/  @!P1 LEA R27, R26, UR7, 0x2 ;  /* 0x000000071a1b9c11 */ /* 0x000fe2000f8e10ff */
[----:B-1----:R-:W-:-:S05]  /*4ff0*/  @P0 IMAD.IADD R13, R12, 0x1, R13 ;  /* 0x000000010c0d0824 */ /* 0x002fca00078e020d */
[----:B------:R-:W1:Y:S02]  /*5000*/  SHFL.UP P0, R14, R13, 0x4, RZ ;  /* 0x048000000d0e7989 */ /* 0x000e6400000000ff */
[----:B-1----:R-:W-:-:S05]  /*5010*/  @P0 IMAD.IADD R14, R13, 0x1, R14 ;  /* 0x000000010d0e0824 */ /* 0x002fca00078e020e */
[----:B------:R-:W1:Y:S02]  /*5020*/  SHFL.UP P0, R21, R14, 0x8, RZ ;  /* 0x050000000e157989 */ /* 0x000e6400000000ff */
[----:B-1----:R-:W-:-:S05]  /*5030*/  @P0 IMAD.IADD R21, R14, 0x1, R21 ;  /* 0x000000010e150824 */ /* 0x002fca00078e0215 */
[----:B------:R-:W1:Y:S02]  /*5040*/  SHFL.UP P0, R24, R21, 0x10, RZ ;  /* 0x0600000015187989 */ /* 0x000e6400000000ff */
[----:B-1----:R-:W-:Y:S01]  /*5050*/  @P0 IMAD.IADD R24, R21, 0x1, R24 ;  /* 0x0000000115180824 */ /* 0x002fe200078e0218 */
[----:B------:R-:W-:-:S03]  /*5060*/  ISETP.NE.AND P0, PT, R26, 0x2, PT ;  /* 0x000000021a00780c */ /* 0x000fc60003f05270 */
[----:B------:R-:W-:Y:S01]  /*5070*/  IMAD.IADD R21, R24, 0x1, -R25 ;  /* 0x0000000118157824 */ /* 0x000fe200078e0a19 */
[----:B------:R-:W-:Y:S01]  /*5080*/  @!P1 STS [R27], R24 ;  /* 0x000000181b009388 */ /* 0x000fe20000000800 */
[----:B------:R-:W-:Y:S01]  /*5090*/  BAR.SYNC.DEFER_BLOCKING 0x0 ;  /* 0x0000000000007b1d */ /* 0x000fe20000010000 */
[----:B------:R-:W-:-:S05]  /*50a0*/  ISETP.NE.AND P1, PT, R26, 0x3, PT ;  /* 0x000000031a00780c */ /* 0x000fca0003f25270 */
[----:B------:R-:W1:Y:S02]  /*50b0*/  LDS.128 R12, [UR7] ;  /* 0x00000007ff0c7984 */ /* 0x000e640008000c00 */
[----:B-1----:R-:W-:-:S04]  /*50c0*/  IMAD.IADD R13, R12, 0x1, R13 ;  /* 0x000000010c0d7824 */ /* 0x002fc800078e020d */
[----:B------:R-:W-:Y:S01]  /*50d0*/  IMAD.IADD R14, R14, 0x1, R13 ;  /* 0x000000010e0e7824 */ /* 0x000fe200078e020d */
[----:B------:R-:W-:Y:S02]  /*50e0*/  SEL R12, R13, R12, !P0 ;  /* 0x0000000c0d0c7207 */ /* 0x000fe40004000000 */
[----:B------:R-:W-:Y:S01]  /*50f0*/  ISETP.GT.U32.AND P0, PT, R23, 0x1f, PT ;  /* 0x0000001f1700780c */ /* 0x000fe20003f04070 */
[----:B------:R-:W-:Y:S01]  /*5100*/  IMAD.IADD R15, R15, 0x1, R14 ;  /* 0x000000010f0f7824 */ /* 0x000fe200078e020e */
[----:B------:R-:W-:Y:S02]  /*5110*/  SEL R13, R21, RZ, P2 ;  /* 0x000000ff150d7207 */ /* 0x000fe40001000000 */
[----:B------:R-:W-:Y:S02]  /*5120*/  SEL R12, R14, R12, !P1 ;  /* 0x0000000c0e0c7207 */ /* 0x000fe40004800000 */
[----:B0-----:R-:W-:-:S03]  /*5130*/  ISETP.GE.U32.AND P1, PT, R22, 0x20, PT ;  /* 0x000000201600780c */ /* 0x001fc60003f26070 */
[----:B------:R-:W-:-:S05]  /*5140*/  IMAD.IADD R24, R12, 0x1, R13 ;  /* 0x000000010c187824 */ /* 0x000fca00078e020d */
[----:B------:R-:W-:Y:S01]  /*5150*/  SEL R21, R21, R24, !P1 ;  /* 0x0000001815157207 */ /* 0x000fe20004800000 */
[----:B------:R-:W-:Y:S06]  /*5160*/  @P0 BRA `(.L_x_626) ;  /* 0x0000000800480947 */ /* 0x000fec0003800000 */
[----:B------:R-:W0:Y:S01]  /*5170*/  LDC.64 R24, c[0x0][0x3a8] ;  /* 0x0000ea00ff187b82 */ /* 0x000e220000000a00 */
[----:B------:R-:W-:Y:S01]  /*5180*/  ISETP.NE.AND P0, PT, R22, RZ, PT ;  /* 0x000000ff1600720c */ /* 0x000fe20003f05270 */
[----:B------:R-:W-:Y:S01]  /*5190*/  IMAD.U32 R37, RZ, RZ, UR5 ;  /* 0x00000005ff257e24 */ /* 0x000fe2000f8e00ff */
[----:B------:R-:W-:-:S05]  /*51a0*/  LOP3.LUT R22, RZ, R22, RZ, 0x33, !PT ;  /* 0x00000016ff167212 */ /* 0x000fca00078e33ff */
[----:B------:R-:W1:Y:S01]  /*51b0*/  LDC R12, c[0x0][0x370] ;  /* 0x0000dc00ff0c7b82 */ /* 0x000e620000000800 */
[----:B------:R-:W-:-:S05]  /*51c0*/  VIADD R22, R22, UR5 ;  /* 0x0000000516167c36 */ /* 0x000fca0008000000 */
[----:B------:R-:W-:Y:S01]  /*51d0*/  @!P0 IMAD.MOV.U32 R14, RZ, RZ, 0x64 ;  /* 0x00000064ff0e8424 */ /* 0x000fe200078e00ff */
[----:B------:R2:W-:Y:S01]  /*51e0*/  @!P0 STS [UR7+0x2c], R15 ;  /* 0x00002c0fff008988 */ /* 0x0005e20008000807 */
[----:B0-----:R-:W-:-:S05]  /*51f0*/  IMAD.WIDE R36, R37, 0x8, R24 ;  /* 0x0000000825247825 */ /* 0x001fca00078e0218 */
[----:B------:R2:W-:Y:S01]  /*5200*/  @!P0 ST.E.64.STRONG.GPU desc[UR10][R36.64+0x100], R14 ;  /* 0x0001000e24008985 */ /* 0x0005e2000c10fb0a */
[----:B-1----:R-:W-:-:S13]  /*5210*/  ISETP.GT.U32.AND P1, PT, R12, 0x1f3, PT ;  /* 0x000001f30c00780c */ /* 0x002fda0003f24070 */
[----:B--2---:R-:W-:Y:S05]  /*5220*/  @P1 BRA `(.L_x_627) ;  /* 0x0000000000081947 */ /* 0x004fea0003800000 */
[----:B------:R0:W-:Y:S06]  /*5230*/  MEMBAR.SC.CTA ;  /* 0x0000000000007992 */ /* 0x0001ec0000000000 */
[----:B0-----:R-:W-:Y:S05]  /*5240*/  BRA `(.L_x_628) ;  /* 0x0000000000087947 */ /* 0x001fea0003800000 */
.L_x_627:
[----:B------:R-:W-:Y:S05]  /*5250*/  NANOSLEEP 0x1c2 ;  /* 0x000001c20000795d */ /* 0x000fea0003800000 */
[----:B------:R-:W-:Y:S01]  /*5260*/  NOP ;  /* 0x0000000000007918 */ /* 0x000fe20000000000 */
.L_x_628:
[----:B------:R-:W-:-:S05]  /*5270*/  IMAD.WIDE R24, R22, 0x8, R24 ;  /* 0x0000000816187825 */ /* 0x000fca00078e0218 */
[----:B------:R-:W2:Y:S01]  /*5280*/  LD.E.64.STRONG.GPU R12, desc[UR10][R24.64+0x100] ;  /* 0x0001000a180c7980 */ /* 0x000ea2000c10fb00 */
[----:B------:R-:W-:Y:S01]  /*5290*/  UMOV UR8, 0xffffffff ;  /* 0xffffffff00087882 */ /* 0x000fe20000000000 */
[----:B--2---:R-:W-:Y:S02]  /*52a0*/  ISETP.NE.AND P0, PT, R12, 0x63, PT ;  /* 0x000000630c00780c */ /* 0x004fe40003f05270 */
[----:B------:R-:W-:Y:S11]  /*52b0*/  BRA.DIV UR8, `(.L_x_629) ;  /* 0x0000002608507947 */ /* 0x000ff6000b800000 */
[----:B------:R-:W-:-:S13]  /*52c0*/  VOTE.ANY P0, !P0 ;  /* 0x0000000000ff7806 */ /* 0x000fda0004000100 */
.L_x_723:
[----:B------:R-:W-:Y:S05]  /*52d0*/  @!P0 BRA `(.L_x_630) ;  /* 0x0000000000308947 */ /* 0x000fea0003800000 */
.L_x_634:
[----:B------:R-:W-:Y:S05]  /*52e0*/  YIELD ;  /* 0x0000000000007946 */ /* 0x000fea0003800000 */
[----:B------:R-:W-:Y:S05]  /*52f0*/  @P1 BRA `(.L_x_631) ;  /* 0x0000000000081947 */ /* 0x000fea0003800000 */
[----:B------:R0:W-:Y:S06]  /*5300*/  MEMBAR.SC.CTA ;  /* 0x0000000000007992 */ /* 0x0001ec0000000000 */
[----:B0-----:R-:W-:Y:S05]  /*5310*/  BRA `(.L_x_632) ;  /* 0x0000000000087947 */ /* 0x001fea0003800000 */
.L_x_631:
[----:B------:R-:W-:Y:S05]  /*5320*/  NANOSLEEP 0x15e ;  /* 0x0000015e0000795d */ /* 0x000fea0003800000 */
[----:B------:R-:W-:Y:S01]  /*5330*/  NOP ;  /* 0x0000000000007918 */ /* 0x000fe20000000000 */
.L_x_632:
[----:B------:R-:W2:Y:S01]  /*5340*/  LD.E.64.STRONG.GPU R12, desc[UR10][R24.64+0x100] ;  /* 0x0001000a180c7980 */ /* 0x000ea2000c10fb00 */
[----:B------:R-:W-:Y:S01]  /*5350*/  UMOV UR8, 0xffffffff ;  /* 0xffffffff00087882 */ /* 0x000fe20000000000 */
[----:B--2---:R-:W-:Y:S02]  /*5360*/  ISETP.NE.AND P0, PT, R12, 0x63, PT ;  /* 0x000000630c00780c */ /* 0x004fe40003f05270 */
[----:B------:R-:W-:Y:S11]  /*5370*/  BRA.DIV UR8, `(.L_x_633) ;  /* 0x0000002608407947 */ /* 0x000ff6000b800000 */
[----:B------:R-:W-:-:S13]  /*5380*/  VOTE.ANY P0, !P0 ;  /* 0x0000000000ff7806 */ /* 0x000fda0004000100 */
.L_x_726:
[----:B------:R-:W-:Y:S05]  /*5390*/  @P0 BRA `(.L_x_634) ;  /* 0xfffffffc00d00947 */ /* 0x000fea000383ffff */
.L_x_630:
[----:B------:R-:W-:Y:S01]  /*53a0*/  UMOV UR8, 0xffffffff ;  /* 0xffffffff00087882 */ /* 0x000fe20000000000 */
[----:B------:R-:W-:Y:S02]  /*53b0*/  ISETP.NE.AND P0, PT, R12, 0x65, PT ;  /* 0x000000650c00780c */ /* 0x000fe40003f05270 */
[----:B------:R-:W-:Y:S11]  /*53c0*/  BRA.DIV UR8, `(.L_x_635) ;  /* 0x00000026084c7947 */ /* 0x000ff6000b800000 */
[----:B------:R-:W0:Y:S01]  /*53d0*/  S2R R14, SR_GEMASK ;  /* 0x00000000000e7919 */ /* 0x000e220000003c00 */
[----:B------:R-:W-:Y:S01]  /*53e0*/  VOTE.ANY R28, PT, !P0 ;  /* 0x00000000001c7806 */ /* 0x000fe200040e0100 */
[C---:B------:R-:W-:Y:S02]  /*53f0*/  VIADD R27, R20.reuse, 0x2 ;  /* 0x00000002141b7836 */ /* 0x040fe40000000000 */
[----:B------:R-:W-:Y:S01]  /*5400*/  VIADD R26, R20, 0x8 ;  /* 0x00000008141a7836 */ /* 0x000fe20000000000 */
[----:B0-----:R-:W-:-:S05]  /*5410*/  LOP3.LUT R28, R28, 0x80000000, R14, 0xec, !PT ;  /* 0x800000001c1c7812 */ /* 0x001fca00078eec0e */
[----:B------:R-:W-:-:S05]  /*5420*/  VIADD R23, R28, 0xffffffff ;  /* 0xffffffff1c177836 */ /* 0x000fca0000000000 */
[----:B------:R-:W-:-:S04]  /*5430*/  LOP3.LUT R23, R28, R23, RZ, 0xc, !PT ;  /* 0x000000171c177212 */ /* 0x000fc800078e0cff */
[----:B------:R0:W1:Y:S02]  /*5440*/  POPC R31, R23 ;  /* 0x00000017001f7309 */ /* 0x0000640000000000 */
[C---:B0-----:R-:W-:Y:S01]  /*5450*/  VIADD R23, R20.reuse, 0x4 ;  /* 0x0000000414177836 */ /* 0x041fe20000000000 */
[----:B-1----:R-:W0:Y:S01]  /*5460*/  SHFL.DOWN PT, R34, R13, 0x1, R31 ;  /* 0x082000000d227989 */ /* 0x002e2200000e001f */
[----:B------:R-:W-:-:S04]  /*5470*/  ISETP.GE.AND P0, PT, R20, R31, PT ;  /* 0x0000001f1400720c */ /* 0x000fc80003f06270 */
[----:B0-----:R-:W-:Y:S02]  /*5480*/  SEL R34, R34, RZ, !P0 ;  /* 0x000000ff22227207 */ /* 0x001fe40004000000 */
[----:B------:R-:W-:-:S03]  /*5490*/  ISETP.GT.AND P0, PT, R27, R31, PT ;  /* 0x0000001f1b00720c */ /* 0x000fc60003f04270 */
[----:B------:R-:W-:-:S05]  /*54a0*/  IMAD.IADD R24, R34, 0x1, R13 ;  /* 0x0000000122187824 */ /* 0x000fca00078e020d */
        /* <DEDUP_REMOVED lines=8> */
[----:B------:R-:W-:-:S03]  /*5530*/  ISETP.GT.AND P0, PT, R26, R31, PT ;  /* 0x0000001f1a00720c */ /* 0x000fc60003f04270 */
[----:B------:R-:W-:Y:S02]  /*5540*/  IMAD.IADD R13, R29, 0x1, R34 ;  /* 0x000000011d0d7824 */ /* 0x000fe400078e0222 */
[----:B------:R-:W-:-:S03]  /*5550*/  IMAD.X R29, RZ, RZ, R25, P3 ;  /* 0x000000ffff1d7224 */ /* 0x000fc600018e0619 */
[----:B------:R-:W0:Y:S02]  /*5560*/  SHFL.DOWN PT, R34, R13, 0x8, R31 ;  /* 0x090000000d227989 */ /* 0x000e2400000e001f */
[----:B0-----:R-:W-:Y:S02]  /*5570*/  SEL R30, R34, RZ, !P0 ;  /* 0x000000ff221e7207 */ /* 0x001fe40004000000 */
[----:B------:R-:W-:Y:S01]  /*5580*/  ISETP.NE.AND P0, PT, R12, 0x65, PT ;  /* 0x000000650c00780c */ /* 0x000fe20003f05270 */
[----:B------:R-:W-:Y:S02]  /*5590*/  VIADD R12, R20, 0x10 ;  /* 0x00000010140c7836 */ /* 0x000fe40000000000 */
[----:B------:R-:W-:-:S03]  /*55a0*/  IMAD.IADD R30, R13, 0x1, R30 ;  /* 0x000000010d1e7824 */ /* 0x000fc600078e021e */
[----:B------:R-:W-:Y:S02]  /*55b0*/  ISETP.GT.AND P2, PT, R12, R31, PT ;  /* 0x0000001f0c00720c */ /* 0x000fe40003f44270 */
[----:B------:R-:W0:Y:S05]  /*55c0*/  SHFL.DOWN PT, R34, R30, 0x10, R31 ;  /* 0x0a0000001e227989 */ /* 0x000e2a00000e001f */
[----:B------:R-:W-:Y:S02]  /*55d0*/  VOTE.ALL P0, P0 ;  /* 0x0000000000ff7806 */ /* 0x000fe40000000000 */
[----:B0-----:R-:W-:-:S05]  /*55e0*/  SEL R13, R34, RZ, !P2 ;  /* 0x000000ff220d7207 */ /* 0x001fca0005000000 */
[----:B------:R-:W-:-:S07]  /*55f0*/  IMAD.IADD R25, R30, 0x1, R13 ;  /* 0x000000011e197824 */ /* 0x000fce00078e020d */
.L_x_735:
[----:B------:R-:W-:Y:S05]  /*5600*/  @!P0 BRA `(.L_x_636) ;  /* 0x0000000000dc8947 */ /* 0x000fea0003800000 */
.L_x_644:
        /* <DEDUP_REMOVED lines=9> */
.L_x_738:
[----:B------:R-:W-:Y:S05]  /*56a0*/  @!P0 BRA `(.L_x_638) ;  /* 0x0000000000308947 */ /* 0x000fea0003800000 */
.L_x_642:
[----:B------:R-:W-:Y:S05]  /*56b0*/  YIELD ;  /* 0x0000000000007946 */ /* 0x000fea0003800000 */
[----:B------:R-:W-:Y:S05]  /*56c0*/  @P1 BRA `(.L_x_639) ;  /* 0x0000000000081947 */ /* 0x000fea0003800000 */
[----:B------:R0:W-:Y:S06]  /*56d0*/  MEMBAR.SC.CTA ;  /* 0x0000000000007992 */ /* 0x0001ec0000000000 */
[----:B0-----:R-:W-:Y:S05]  /*56e0*/  BRA `(.L_x_640) ;  /* 0x0000000000087947 */ /* 0x001fea0003800000 */
.L_x_639:
[----:B------:R-:W-:Y:S05]  /*56f0*/  NANOSLEEP 0x15e ;  /* 0x0000015e0000795d */ /* 0x000fea0003800000 */
[----:B------:R-:W-:Y:S01]  /*5700*/  NOP ;  /* 0x0000000000007918 */ /* 0x000fe20000000000 */
.L_x_640:
[----:B------:R-:W2:Y:S01]  /*5710*/  LD.E.64.STRONG.GPU R12, desc[UR10][R30.64+-0x100] ;  /* 0xffff000a1e0c7980 */ /* 0x000ea2000c10fb00 */
[----:B------:R-:W-:Y:S01]  /*5720*/  UMOV UR8, 0xffffffff ;  /* 0xffffffff00087882 */ /* 0x000fe20000000000 */
[----:B--2---:R-:W-:Y:S02]  /*5730*/  ISETP.NE.AND P0, PT, R12, 0x63, PT ;  /* 0x000000630c00780c */ /* 0x004fe40003f05270 */
[----:B------:R-:W-:Y:S11]  /*5740*/  BRA.DIV UR8, `(.L_x_641) ;  /* 0x0000002608907947 */ /* 0x000ff6000b800000 */
[----:B------:R-:W-:-:S13]  /*5750*/  VOTE.ANY P0, !P0 ;  /* 0x0000000000ff7806 */ /* 0x000fda0004000100 */
.L_x_741:
[----:B------:R-:W-:Y:S05]  /*5760*/  @P0 BRA `(.L_x_642) ;  /* 0xfffffffc00d00947 */ /* 0x000fea000383ffff */
.L_x_638:
        /* <DEDUP_REMOVED lines=10> */
[----:B------:R-:W-:-:S04]  /*5810*/  ISETP.GE.AND P0, PT, R20, R31, PT ;  /* 0x0000001f1400720c */ /* 0x000fc80003f06270 */
        /* <DEDUP_REMOVED lines=19> */
[----:B0-----:R-:W-:-:S04]  /*5950*/  SEL R34, R34, RZ, !P2 ;  /* 0x000000ff22227207 */ /* 0x001fc80005000000 */
[----:B------:R-:W-:-:S07]  /*5960*/  IADD3 R25, PT, PT, R30, R34, R25 ;  /* 0x000000221e197210 */ /* 0x000fce0007ffe019 */
.L_x_750:
[----:B------:R-:W-:Y:S05]  /*5970*/  @P0 BRA `(.L_x_644) ;  /* 0xfffffffc00240947 */ /* 0x000fea000383ffff */
.L_x_636:
        /* <DEDUP_REMOVED lines=17> */
.L_x_626:
[----:B-1----:R-:W0:Y:S01]  /*5a90*/  S2R R20, SR_TID.X ;  /* 0x0000000000147919 */ /* 0x002e220000002100 */
[----:B------:R-:W-:Y:S05]  /*5aa0*/  WARPSYNC.ALL ;  /* 0x0000000000007948 */ /* 0x000fea0003800000 */
[C---:B0-----:R-:W-:Y:S01]  /*5ab0*/  IMAD R21, R20.reuse, 0x5, RZ ;  /* 0x0000000514157824 */ /* 0x041fe200078e02ff */
[----:B------:R-:W0:Y:S08]  /*5ac0*/  S2UR UR7, SR_CgaCtaId ;  /* 0x00000000000779c3 */ /* 0x000e300000008800 */
[----:B------:R-:W-:Y:S01]  /*5ad0*/  BAR.SYNC.DEFER_BLOCKING 0x0 ;  /* 0x0000000000007b1d */ /* 0x000fe20000010000 */
[----:B------:R-:W-:Y:S01]  /*5ae0*/  ISETP.NE.AND P0, PT, R20, RZ, PT ;  /* 0x000000ff1400720c */ /* 0x000fe20003f05270 */
[C---:B------:R-:W-:Y:S01]  /*5af0*/  VIADD R23, R21.reuse, 0x2 ;  /* 0x0000000215177836 */ /* 0x040fe20000000000 */
[----:B------:R-:W-:Y:S01]  /*5b00*/  ISETP.NE.AND P3, PT, R0, RZ, PT ;  /* 0x000000ff0000720c */ /* 0x000fe20003f65270 */
[----:B------:R-:W-:Y:S01]  /*5b10*/  VIADD R25, R21, 0x4 ;  /* 0x0000000415197836 */ /* 0x000fe20000000000 */
[----:B------:R-:W-:Y:S01]  /*5b20*/  ISETP.NE.AND P1, PT, R3, RZ, PT ;  /* 0x000000ff0300720c */ /* 0x000fe20003f25270 */
[----:B------:R-:W-:Y:S01]  /*5b30*/  UMOV UR5, 0x400 ;  /* 0x0000040000057882 */ /* 0x000fe20000000000 */
[----:B------:R-:W-:Y:S01]  /*5b40*/  ISETP.NE.AND P2, PT, R2, RZ, PT ;  /* 0x000000ff0200720c */ /* 0x000fe20003f45270 */
[----:B------:R-:W1:Y:S01]  /*5b50*/  LDCU.U8 UR13, c[0x0][0x3c0] ;  /* 0x00007800ff0d77ac */ /* 0x000e620008000000 */
[----:B------:R-:W-:Y:S01]  /*5b60*/  BSSY.RECONVERGENT B1, `(.L_x_645) ;  /* 0x000004f000017945 */ /* 0x000fe20003800200 */
[----:B0-----:R-:W-:-:S02]  /*5b70*/  ULEA UR5, UR7, UR5, 0x18 ;  /* 0x0000000507057291 */ /* 0x001fc4000f8ec0ff */
[----:B------:R-:W-:-:S07]  /*5b80*/  UIADD3 UR7, UPT, UPT, -UR4, 0x280, URZ ;  /* 0x0000028004077890 */ /* 0x000fce000fffe1ff */
[----:B------:R-:W0:Y:S04]  /*5b90*/  LDS.128 R12, [UR5+0x20] ;  /* 0x00002005ff0c7984 */ /* 0x000e280008000c00 */
[----:B------:R-:W2:Y:S01]  /*5ba0*/  LDS R22, [UR5+0x14] ;  /* 0x00001405ff167984 */ /* 0x000ea20008000800 */
[----:B0-----:R-:W-:Y:S01]  /*5bb0*/  R2UR UR12, R13 ;  /* 0x000000000d0c72ca */ /* 0x001fe200000e0000 */
[----:B------:R-:W-:Y:S01]  /*5bc0*/  IMAD.U32 R12, RZ, RZ, UR4 ;  /* 0x00000004ff0c7e24 */ /* 0x000fe2000f8e00ff */
[----:B--2---:R-:W-:Y:S01]  /*5bd0*/  SEL R13, R22, RZ, P0 ;  /* 0x000000ff160d7207 */ /* 0x004fe20000000000 */
[----:B------:R-:W-:-:S03]  /*5be0*/  VIADD R22, R21, 0x1 ;  /* 0x0000000115167836 */ /* 0x000fc60000000000 */
[----:B------:R-:W-:Y:S01]  /*5bf0*/  IADD3 R15, PT, PT, R12, UR7, -R15 ;  /* 0x000000070c0f7c10 */ /* 0x000fe2000fffe80f */
[----:B------:R-:W-:Y:S01]  /*5c00*/  BAR.SYNC.DEFER_BLOCKING 0x0 ;  /* 0x0000000000007b1d */ /* 0x000fe20000010000 */
[----:B------:R-:W-:Y:S01]  /*5c10*/  ISETP.NE.AND P0, PT, R19, RZ, PT ;  /* 0x000000ff1300720c */ /* 0x000fe20003f05270 */
[----:B------:R-:W-:-:S04]  /*5c20*/  IMAD.IADD R24, R13, 0x1, R24 ;  /* 0x000000010d187824 */ /* 0x000fc800078e0218 */
[C---:B------:R-:W-:Y:S01]  /*5c30*/  VIADD R0, R24.reuse, -UR12 ;  /* 0x8000000c18007c36 */ /* 0x040fe20008000000 */
[C-C-:B------:R-:W-:Y:S01]  /*5c40*/  IADD3 R13, PT, PT, -R24.reuse, UR12, -R19.reuse ;  /* 0x0000000c180d7c10 */ /* 0x140fe2000fffe913 */
[----:B------:R-:W-:Y:S01]  /*5c50*/  UIADD3 UR6, UPT, UPT, UR6, -UR12, URZ ;  /* 0x8000000c06067290 */ /* 0x000fe2000fffe0ff */
[----:B------:R-:W-:Y:S01]  /*5c60*/  IADD3 R24, PT, PT, R24, R18, R19 ;  /* 0x0000001218187210 */ /* 0x000fe20007ffe013 */
[--C-:B------:R-:W-:Y:S01]  /*5c70*/  IMAD.IADD R12, R21, 0x1, -R0.reuse ;  /* 0x00000001150c7824 */ /* 0x100fe200078e0a00 */
[----:B------:R-:W-:Y:S01]  /*5c80*/  USHF.R.S32.HI UR8, URZ, 0x1f, UR12 ;  /* 0x0000001fff087899 */ /* 0x000fe2000801140c */
[----:B------:R-:W-:Y:S01]  /*5c90*/  IMAD.IADD R0, R15, 0x1, R0 ;  /* 0x000000010f007824 */ /* 0x000fe200078e0200 */
[----:B------:R-:W-:Y:S01]  /*5ca0*/  IADD3 R23, PT, PT, R23, UR12, -R24 ;  /* 0x0000000c17177c10 */ /* 0x000fe2000fffe818 */
[----:B------:R-:W-:Y:S01]  /*5cb0*/  IMAD.IADD R22, R22, 0x1, R13 ;  /* 0x0000000116167824 */ /* 0x000fe200078e020d */
[----:B------:R-:W-:Y:S01]  /*5cc0*/  USHF.R.S32.HI UR9, URZ, 0x1f, UR6 ;  /* 0x0000001fff097899 */ /* 0x000fe20008011406 */
[----:B------:R-:W-:Y:S01]  /*5cd0*/  IMAD.IADD R19, R0, 0x1, R19 ;  /* 0x0000000100137824 */ /* 0x000fe200078e0213 */
[----:B------:R-:W-:Y:S01]  /*5ce0*/  SEL R12, R12, R0, !P0 ;  /* 0x000000000c0c7207 */ /* 0x000fe20004000000 */
[----:B------:R-:W-:Y:S01]  /*5cf0*/  IMAD.IADD R13, R24, 0x1, R3 ;  /* 0x00000001180d7824 */ /* 0x000fe200078e0203 */
[----:B------:R-:W-:Y:S01]  /*5d00*/  ISETP.NE.AND P0, PT, R18, RZ, PT ;  /* 0x000000ff1200720c */ /* 0x000fe20003f05270 */
[----:B------:R-:W-:Y:S01]  /*5d10*/  VIADD R24, R21, 0x3 ;  /* 0x0000000315187836 */ /* 0x000fe20000000000 */
[----:B------:R-:W-:Y:S01]  /*5d20*/  LEA R12, R12, UR5, 0x3 ;  /* 0x000000050c0c7c11 */ /* 0x000fe2000f8e18ff */
[----:B------:R-:W-:Y:S01]  /*5d30*/  IMAD.IADD R18, R19, 0x1, R18 ;  /* 0x0000000113127824 */ /* 0x000fe200078e0212 */
[----:B------:R-:W-:-:S02]  /*5d40*/  IADD3 R0, PT, PT, -R13, UR12, -R2 ;  /* 0x0000000c0d007c10 */ /* 0x000fc4000fffe902 */
[----:B------:R-:W-:Y:S01]  /*5d50*/  IADD3 R13, PT, PT, R24, UR12, -R13 ;  /* 0x0000000c180d7c10 */ /* 0x000fe2000fffe80d */
[----:B------:R-:W-:Y:S01]  /*5d60*/  IMAD.IADD R3, R18, 0x1, R3 ;  /* 0x0000000112037824 */ /* 0x000fe200078e0203 */
[----:B------:R-:W-:Y:S01]  /*5d70*/  SEL R22, R22, R19, !P0 ;  /* 0x0000001316167207 */ /* 0x000fe20004000000 */
[----:B------:R-:W-:Y:S01]  /*5d80*/  IMAD.IADD R0, R25, 0x1, R0 ;  /* 0x0000000119007824 */ /* 0x000fe200078e0200 */
[----:B------:R-:W-:Y:S01]  /*5d90*/  SEL R23, R23, R18, !P1 ;  /* 0x0000001217177207 */ /* 0x000fe20004800000 */
[----:B------:R-:W-:Y:S01]  /*5da0*/  @P3 IMAD.IADD R0, R3, 0x1, R2 ;  /* 0x0000000103003824 */ /* 0x000fe200078e0202 */
[----:B------:R-:W-:Y:S01]  /*5db0*/  ISETP.GE.AND P0, PT, R20, R15, PT ;  /* 0x0000000f1400720c */ /* 0x000fe20003f06270 */
[----:B-----5:R0:W-:Y:S01]  /*5dc0*/  STS.64 [R12], R16 ;  /* 0x000000100c007388 */ /* 0x0201e20000000a00 */
[----:B------:R-:W-:Y:S02]  /*5dd0*/  SEL R13, R13, R3, !P2 ;  /* 0x000000030d0d7207 */ /* 0x000fe40005000000 */
[----:B------:R-:W-:-:S02]  /*5de0*/  LEA R22, R22, UR5, 0x3 ;  /* 0x0000000516167c11 */ /* 0x000fc4000f8e18ff */
[----:B------:R-:W-:Y:S02]  /*5df0*/  LEA R23, R23, UR5, 0x3 ;  /* 0x0000000517177c11 */ /* 0x000fe4000f8e18ff */
[----:B------:R-:W-:Y:S01]  /*5e00*/  LEA R13, R13, UR5, 0x3 ;  /* 0x000000050d0d7c11 */ /* 0x000fe2000f8e18ff */
[----:B------:R2:W-:Y:S01]  /*5e10*/  STS.64 [R22], R10 ;  /* 0x0000000a16007388 */ /* 0x0005e20000000a00 */
[----:B------:R-:W-:-:S03]  /*5e20*/  LEA R0, R0, UR5, 0x3 ;  /* 0x0000000500007c11 */ /* 0x000fc6000f8e18ff */
[----:B------:R2:W-:Y:S01]  /*5e30*/  STS.64 [R23], R8 ;  /* 0x0000000817007388 */ /* 0x0005e20000000a00 */
[----:B0-----:R-:W-:-:S03]  /*5e40*/  VIADD R16, R14, -UR7 ;  /* 0x800000070e107c36 */ /* 0x001fc60008000000 */
[----:B------:R2:W-:Y:S04]  /*5e50*/  STS.64 [R13], R6 ;  /* 0x000000060d007388 */ /* 0x0005e80000000a00 */
[----:B------:R2:W-:Y:S01]  /*5e60*/  STS.64 [R0], R4 ;  /* 0x0000000400007388 */ /* 0x0005e20000000a00 */
[----:B------:R-:W-:Y:S06]  /*5e70*/  BAR.SYNC.DEFER_BLOCKING 0x0 ;  /* 0x0000000000007b1d */ /* 0x000fec0000010000 */
[----:B-1----:R-:W-:Y:S05]  /*5e80*/  @P0 BRA `(.L_x_646) ;  /* 0x0000000000480947 */ /* 0x002fea0003800000 */
[----:B------:R-:W-:Y:S01]  /*5e90*/  UISETP.NE.AND UP0, UPT, UR13, URZ, UPT ;  /* 0x000000ff0d00728c */ /* 0x000fe2000bf05270 */
[----:B--2---:R-:W-:Y:S01]  /*5ea0*/  IMAD.MOV.U32 R5, RZ, RZ, RZ ;  /* 0x000000ffff057224 */ /* 0x004fe200078e00ff */
        /* <DEDUP_REMOVED lines=9> */
.L_x_647:
[----:B------:R-:W-:-:S04]  /*5f40*/  IADD3 R2, P1, P2, R5, UR6, R20 ;  /* 0x0000000605027c10 */ /* 0x000fc8000fa3e014 */
[----:B------:R-:W-:Y:S02]  /*5f50*/  LOP3.LUT R2, RZ, R2, RZ, 0x33, !PT ;  /* 0x00000002ff027212 */ /* 0x000fe400078e33ff */
[----:B------:R-:W-:Y:S02]  /*5f60*/  IADD3.X R5, PT, PT, R0, UR9, RZ, P1, P2 ;  /* 0x0000000900057c10 */ /* 0x000fe40008fe44ff */
[----:B0-----:R-:W-:Y:S02]  /*5f70*/  IADD3 R2, P1, PT, R2, UR14, RZ ;  /* 0x0000000e02027c10 */ /* 0x001fe4000ff3e0ff */
[----:B------:R-:W-:-:S04]  /*5f80*/  LOP3.LUT R5, RZ, R5, RZ, 0x33, !PT ;  /* 0x00000005ff057212 */ /* 0x000fc800078e33ff */
[----:B------:R-:W-:Y:S01]  /*5f90*/  IADD3.X R5, PT, PT, R5, UR15, RZ, P1, !PT ;  /* 0x0000000f05057c10 */ /* 0x000fe20008ffe4ff */
[----:B------:R-:W-:Y:S06]  /*5fa0*/  BRA `(.L_x_648) ;  /* 0x0000000000287947 */ /* 0x000fec0003800000 */
.L_x_646:
[----:B------:R-:W-:Y:S01]  /*5fb0*/  UISETP.NE.AND UP0, UPT, UR13, URZ, UPT ;  /* 0x000000ff0d00728c */ /* 0x000fe2000bf05270 */
[----:B--2---:R-:W-:Y:S01]  /*5fc0*/  IMAD.IADD R5, R20, 0x1, -R15 ;  /* 0x0000000114057824 */ /* 0x004fe200078e0a0f */
[----:B------:R-:W-:-:S04]  /*5fd0*/  CS2R R2, SRZ ;  /* 0x0000000000027805 */ /* 0x000fc8000001ff00 */
[----:B------:R-:W-:-:S13]  /*5fe0*/  PLOP3.LUT P0, PT, PT, PT, UP0, 0x80, 0x8 ;  /* 0x000000000008781c */ /* 0x000fda0003f0f008 */
[----:B------:R-:W-:Y:S05]  /*5ff0*/  @P0 BRA `(.L_x_649) ;  /* 0x0000000000080947 */ /* 0x000fea0003800000 */
[----:B------:R-:W0:Y:S02]  /*6000*/  LDC.64 R2, c[0x0][0x3d8] ;  /* 0x0000f600ff027b82 */ /* 0x000e240000000a00 */
[----:B0-----:R-:W5:Y:S02]  /*6010*/  LDG.E.64 R2, desc[UR10][R2.64] ;  /* 0x0000000a02027981 */ /* 0x001f64000c1e1b00 */
.L_x_649:
[--C-:B-----5:R-:W-:Y:S02]  /*6020*/  IADD3 R2, P1, P2, R2, UR12, R5.reuse ;  /* 0x0000000c02027c10 */ /* 0x120fe4000fa3e005 */
[----:B------:R-:W-:-:S04]  /*6030*/  SHF.R.S32.HI R5, RZ, 0x1f, R5 ;  /* 0x0000001fff057819 */ /* 0x000fc80000011405 */
[----:B------:R-:W-:-:S07]  /*6040*/  IADD3.X R5, PT, PT, R3, UR8, R5, P1, P2 ;  /* 0x0000000803057c10 */ /* 0x000fce0008fe4405 */
.L_x_648:
[----:B------:R-:W-:Y:S05]  /*6050*/  BSYNC.RECONVERGENT B1 ;  /* 0x0000000000017941 */ /* 0x000fea0003800200 */
.L_x_645:
        /* <DEDUP_REMOVED lines=16> */
.L_x_651:
[----:B------:R-:W-:Y:S05]  /*6160*/  BSYNC.RECONVERGENT B1 ;  /* 0x0000000000017941 */ /* 0x000fea0003800200 */
.L_x_650:
[----:B------:R-:W-:Y:S04]  /*6170*/  BSSY.RECONVERGENT B1, `(.L_x_652) ;  /* 0x000001d000017945 */ /* 0x000fe80003800200 */
[----:B------:R-:W-:Y:S05]  /*6180*/  @!P1 BRA `(.L_x_653) ;  /* 0x00000000002c9947 */ /* 0x000fea0003800000 */
[----:B------:R-:W-:Y:S01]  /*6190*/  BSSY.RECONVERGENT B2, `(.L_x_654) ;  /* 0x0000006000027945 */ /* 0x000fe20003800200 */
[----:B0-----:R-:W-:Y:S01]  /*61a0*/  IMAD.IADD R5, R10, 0x1, -R15 ;  /* 0x000000010a057824 */ /* 0x001fe200078e0a0f */
[----:B------:R-:W-:Y:S02]  /*61b0*/  CS2R R2, SRZ ;  /* 0x0000000000027805 */ /* 0x000fe4000001ff00 */
[----:B------:R-:W-:Y:S05]  /*61c0*/  @P0 BRA `(.L_x_655) ;  /* 0x0000000000080947 */ /* 0x000fea0003800000 */
[----:B------:R-:W0:Y:S02]  /*61d0*/  LDC.64 R2, c[0x0][0x3d8] ;  /* 0x0000f600ff027b82 */ /* 0x000e240000000a00 */
[----:B0-----:R-:W5:Y:S02]  /*61e0*/  LDG.E.64 R2, desc[UR10][R2.64] ;  /* 0x0000000a02027981 */ /* 0x001f64000c1e1b00 */
.L_x_655:
[----:B------:R-:W-:Y:S05]  /*61f0*/  BSYNC.RECONVERGENT B2 ;  /* 0x0000000000027941 */ /* 0x000fea0003800200 */
.L_x_654:
[--C-:B-----5:R-:W-:Y:S02]  /*6200*/  IADD3 R8, P1, P2, R2, UR12, R5.reuse ;  /* 0x0000000c02087c10 */ /* 0x120fe4000fa3e005 */
[----:B------:R-:W-:-:S04]  /*6210*/  SHF.R.S32.HI R5, RZ, 0x1f, R5 ;  /* 0x0000001fff057819 */ /* 0x000fc80000011405 */
[----:B------:R-:W-:Y:S01]  /*6220*/  IADD3.X R5, PT, PT, R3, UR8, R5, P1, P2 ;  /* 0x0000000803057c10 */ /* 0x000fe20008fe4405 */
[----:B------:R-:W-:Y:S06]  /*6230*/  BRA `(.L_x_656) ;  /* 0x0000000000407947 */ /* 0x000fec0003800000 */
.L_x_653:
        /* <DEDUP_REMOVED lines=8> */
.L_x_658:
[----:B------:R-:W-:Y:S05]  /*62c0*/  BSYNC.RECONVERGENT B2 ;  /* 0x0000000000027941 */ /* 0x000fea0003800200 */
.L_x_657:
[----:B------:R-:W0:Y:S01]  /*62d0*/  LDCU.64 UR14, c[0x0][0x3c8] ;  /* 0x00007900ff0e77ac */ /* 0x000e220008000a00 */
[----:B------:R-:W-:-:S04]  /*62e0*/  IADD3 R2, P1, P2, R4, UR6, R10 ;  /* 0x0000000604027c10 */ /* 0x000fc8000fa3e00a */
[----:B------:R-:W-:Y:S02]  /*62f0*/  LOP3.LUT R2, RZ, R2, RZ, 0x33, !PT ;  /* 0x00000002ff027212 */ /* 0x000fe400078e33ff */
[----:B------:R-:W-:Y:S02]  /*6300*/  IADD3.X R3, PT, PT, R5, UR9, RZ, P1, P2 ;  /* 0x0000000905037c10 */ /* 0x000fe40008fe44ff */
[----:B0-----:R-:W-:Y:S02]  /*6310*/  IADD3 R8, P1, PT, R2, UR14, RZ ;  /* 0x0000000e02087c10 */ /* 0x001fe4000ff3e0ff */
[----:B------:R-:W-:-:S04]  /*6320*/  LOP3.LUT R2, RZ, R3, RZ, 0x33, !PT ;  /* 0x00000003ff027212 */ /* 0x000fc800078e33ff */
[----:B------:R-:W-:-:S07]  /*6330*/  IADD3.X R5, PT, PT, R2, UR15, RZ, P1, !PT ;  /* 0x0000000f02057c10 */ /* 0x000fce0008ffe4ff */
.L_x_656:
[----:B------:R-:W-:Y:S05]  /*6340*/  BSYNC.RECONVERGENT B1 ;  /* 0x0000000000017941 */ /* 0x000fea0003800200 */
.L_x_652:
        /* <DEDUP_REMOVED lines=15> */
.L_x_660:
[----:B------:R-:W-:Y:S05]  /*6440*/  BSYNC.RECONVERGENT B1 ;  /* 0x0000000000017941 */ /* 0x000fea0003800200 */
.L_x_659:
        /* <DEDUP_REMOVED lines=8> */
.L_x_664:
[----:B------:R-:W-:Y:S05]  /*64d0*/  BSYNC.RECONVERGENT B2 ;  /* 0x0000000000027941 */ /* 0x000fea0003800200 */
.L_x_663:
[--C-:B-----5:R-:W-:Y:S02]  /*64e0*/  IADD3 R8, P1, P2, R2, UR12, R5.reuse ;  /* 0x0000000c02087c10 */ /* 0x120fe4000fa3e005 */
[----:B------:R-:W-:-:S04]  /*64f0*/  SHF.R.S32.HI R5, RZ, 0x1f, R5 ;  /* 0x0000001fff057819 */ /* 0x000fc80000011405 */
[----:B------:R-:W-:Y:S01]  /*6500*/  IADD3.X R5, PT, PT, R3, UR8, R5, P1, P2 ;  /* 0x0000000803057c10 */ /* 0x000fe20008fe4405 */
[----:B------:R-:W-:Y:S06]  /*6510*/  BRA `(.L_x_665) ;  /* 0x0000000000407947 */ /* 0x000fec0003800000 */
.L_x_662:
        /* <DEDUP_REMOVED lines=8> */
.L_x_667:
[----:B------:R-:W-:Y:S05]  /*65a0*/  BSYNC.RECONVERGENT B2 ;  /* 0x0000000000027941 */ /* 0x000fea0003800200 */
.L_x_666:
[----:B------:R-:W0:Y:S01]  /*65b0*/  LDCU.64 UR14, c[0x0][0x3c8] ;  /* 0x00007900ff0e77ac */ /* 0x000e220008000a00 */
[----:B------:R-:W-:-:S04]  /*65c0*/  IADD3 R2, P1, P2, R4, UR6, R12 ;  /* 0x0000000604027c10 */ /* 0x000fc8000fa3e00c */
[----:B------:R-:W-:Y:S02]  /*65d0*/  LOP3.LUT R2, RZ, R2, RZ, 0x33, !PT ;  /* 0x00000002ff027212 */ /* 0x000fe400078e33ff */
[----:B------:R-:W-:Y:S02]  /*65e0*/  IADD3.X R3, PT, PT, R5, UR9, RZ, P1, P2 ;  /* 0x0000000905037c10 */ /* 0x000fe40008fe44ff */
[----:B0-----:R-:W-:Y:S02]  /*65f0*/  IADD3 R8, P1, PT, R2, UR14, RZ ;  /* 0x0000000e02087c10 */ /* 0x001fe4000ff3e0ff */
[----:B------:R-:W-:-:S04]  /*6600*/  LOP3.LUT R2, RZ, R3, RZ, 0x33, !PT ;  /* 0x00000003ff027212 */ /* 0x000fc800078e33ff */
[----:B------:R-:W-:-:S07]  /*6610*/  IADD3.X R5, PT, PT, R2, UR15, RZ, P1, !PT ;  /* 0x0000000f02057c10 */ /* 0x000fce0008ffe4ff */
.L_x_665:
[----:B------:R-:W-:Y:S05]  /*6620*/  BSYNC.RECONVERGENT B1 ;  /* 0x0000000000017941 */ /* 0x000fea0003800200 */
.L_x_661:
        /* <DEDUP_REMOVED lines=15> */
.L_x_669:
[----:B------:R-:W-:Y:S05]  /*6720*/  BSYNC.RECONVERGENT B1 ;  /* 0x0000000000017941 */ /* 0x000fea0003800200 */
.L_x_668:
        /* <DEDUP_REMOVED lines=8> */
.L_x_673:
[----:B------:R-:W-:Y:S05]  /*67b0*/  BSYNC.RECONVERGENT B2 ;  /* 0x0000000000027941 */ /* 0x000fea0003800200 */
.L_x_672:
[--C-:B-----5:R-:W-:Y:S02]  /*67c0*/  IADD3 R8, P1, P2, R2, UR12, R5.reuse ;  /* 0x0000000c02087c10 */ /* 0x120fe4000fa3e005 */
[----:B------:R-:W-:-:S04]  /*67d0*/  SHF.R.S32.HI R5, RZ, 0x1f, R5 ;  /* 0x0000001fff057819 */ /* 0x000fc80000011405 */
[----:B------:R-:W-:Y:S01]  /*67e0*/  IADD3.X R5, PT, PT, R3, UR8, R5, P1, P2 ;  /* 0x0000000803057c10 */ /* 0x000fe20008fe4405 */
[----:B------:R-:W-:Y:S06]  /*67f0*/  BRA `(.L_x_674) ;  /* 0x0000000000407947 */ /* 0x000fec0003800000 */
.L_x_671:
        /* <DEDUP_REMOVED lines=8> */
.L_x_676:
[----:B------:R-:W-:Y:S05]  /*6880*/  BSYNC.RECONVERGENT B2 ;  /* 0x0000000000027941 */ /* 0x000fea0003800200 */
.L_x_675:
[----:B------:R-:W0:Y:S01]  /*6890*/  LDCU.64 UR14, c[0x0][0x3c8] ;  /* 0x00007900ff0e77ac */ /* 0x000e220008000a00 */
[----:B------:R-:W-:-:S04]  /*68a0*/  IADD3 R2, P1, P2, R4, UR6, R10 ;  /* 0x0000000604027c10 */ /* 0x000fc8000fa3e00a */
[----:B------:R-:W-:Y:S02]  /*68b0*/  LOP3.LUT R2, RZ, R2, RZ, 0x33, !PT ;  /* 0x00000002ff027212 */ /* 0x000fe400078e33ff */
[----:B------:R-:W-:Y:S02]  /*68c0*/  IADD3.X R3, PT, PT, R5, UR9, RZ, P1, P2 ;  /* 0x0000000905037c10 */ /* 0x000fe40008fe44ff */
[----:B0-----:R-:W-:Y:S02]  /*68d0*/  IADD3 R8, P1, PT, R2, UR14, RZ ;  /* 0x0000000e02087c10 */ /* 0x001fe4000ff3e0ff */
[----:B------:R-:W-:-:S04]  /*68e0*/  LOP3.LUT R2, RZ, R3, RZ, 0x33, !PT ;  /* 0x00000003ff027212 */ /* 0x000fc800078e33ff */
[----:B------:R-:W-:-:S07]  /*68f0*/  IADD3.X R5, PT, PT, R2, UR15, RZ, P1, !PT ;  /* 0x0000000f02057c10 */ /* 0x000fce0008ffe4ff */
.L_x_674:
[----:B------:R-:W-:Y:S05]  /*6900*/  BSYNC.RECONVERGENT B1 ;  /* 0x0000000000017941 */ /* 0x000fea0003800200 */
.L_x_670:
        /* <DEDUP_REMOVED lines=15> */
.L_x_678:
[----:B------:R-:W-:Y:S05]  /*6a00*/  BSYNC.RECONVERGENT B1 ;  /* 0x0000000000017941 */ /* 0x000fea0003800200 */
.L_x_677:
[----:B------:R-:W-:Y:S04]  /*6a10*/  BSSY.RECONVERGENT B1, `(.L_x_679) ;  /* 0x000001d000017945 */ /* 0x000fe80003800200 */
[----:B------:R-:W-:Y:S05]  /*6a20*/  @!P1 BRA `(.L_x_680) ;  /* 0x00000000002c9947 */ /* 0x000fea0003800000 */
[----:B------:R-:W-:Y:S01]  /*6a30*/  IMAD.IADD R15, R20, 0x1, -R15 ;  /* 0x00000001140f7824 */ /* 0x000fe200078e0a0f */
[----:B------:R-:W-:Y:S01]  /*6a40*/  BSSY.RECONVERGENT B2, `(.L_x_681) ;  /* 0x0000006000027945 */ /* 0x000fe20003800200 */
[----:B0-----:R-:W-:-:S03]  /*6a50*/  CS2R R2, SRZ ;  /* 0x0000000000027805 */ /* 0x001fc6000001ff00 */
[----:B------:R-:W-:Y:S01]  /*6a60*/  SHF.R.S32.HI R5, RZ, 0x1f, R15 ;  /* 0x0000001fff057819 */ /* 0x000fe2000001140f */
[----:B------:R-:W-:Y:S06]  /*6a70*/  @P0 BRA `(.L_x_682) ;  /* 0x0000000000080947 */ /* 0x000fec0003800000 */
[----:B------:R-:W0:Y:S02]  /*6a80*/  LDC.64 R2, c[0x0][0x3d8] ;  /* 0x0000f600ff027b82 */ /* 0x000e240000000a00 */
[----:B0-----:R-:W5:Y:S02]  /*6a90*/  LDG.E.64 R2, desc[UR10][R2.64] ;  /* 0x0000000a02027981 */ /* 0x001f64000c1e1b00 */
.L_x_682:
[----:B------:R-:W-:Y:S05]  /*6aa0*/  BSYNC.RECONVERGENT B2 ;  /* 0x0000000000027941 */ /* 0x000fea0003800200 */
.L_x_681:
[----:B-----5:R-:W-:-:S04]  /*6ab0*/  IADD3 R15, P1, P2, R2, UR12, R15 ;  /* 0x0000000c020f7c10 */ /* 0x020fc8000fa3e00f */
[----:B------:R-:W-:Y:S01]  /*6ac0*/  IADD3.X R2, PT, PT, R3, UR8, R5, P1, P2 ;  /* 0x0000000803027c10 */ /* 0x000fe20008fe4405 */
[----:B------:R-:W-:Y:S08]  /*6ad0*/  BRA `(.L_x_683) ;  /* 0x0000000000407947 */ /* 0x000ff00003800000 */
.L_x_680:
        /* <DEDUP_REMOVED lines=8> */
.L_x_685:
[----:B------:R-:W-:Y:S05]  /*6b60*/  BSYNC.RECONVERGENT B2 ;  /* 0x0000000000027941 */ /* 0x000fea0003800200 */
.L_x_684:
[----:B------:R-:W0:Y:S01]  /*6b70*/  LDCU.64 UR14, c[0x0][0x3c8] ;  /* 0x00007900ff0e77ac */ /* 0x000e220008000a00 */
[----:B------:R-:W-:-:S04]  /*6b80*/  IADD3 R2, P1, P2, R4, UR6, R20 ;  /* 0x0000000604027c10 */ /* 0x000fc8000fa3e014 */
[----:B------:R-:W-:Y:S02]  /*6b90*/  LOP3.LUT R2, RZ, R2, RZ, 0x33, !PT ;  /* 0x00000002ff027212 */ /* 0x000fe400078e33ff */
[----:B------:R-:W-:Y:S02]  /*6ba0*/  IADD3.X R3, PT, PT, R5, UR9, RZ, P1, P2 ;  /* 0x0000000905037c10 */ /* 0x000fe40008fe44ff */
[----:B0-----:R-:W-:Y:S02]  /*6bb0*/  IADD3 R15, P1, PT, R2, UR14, RZ ;  /* 0x0000000e020f7c10 */ /* 0x001fe4000ff3e0ff */
[----:B------:R-:W-:-:S04]  /*6bc0*/  LOP3.LUT R2, RZ, R3, RZ, 0x33, !PT ;  /* 0x00000003ff027212 */ /* 0x000fc800078e33ff */
[----:B------:R-:W-:-:S07]  /*6bd0*/  IADD3.X R2, PT, PT, R2, UR15, RZ, P1, !PT ;  /* 0x0000000f02027c10 */ /* 0x000fce0008ffe4ff */
.L_x_683:
[----:B------:R-:W-:Y:S05]  /*6be0*/  BSYNC.RECONVERGENT B1 ;  /* 0x0000000000017941 */ /* 0x000fea0003800200 */
.L_x_679:
[----:B------:R-:W-:-:S13]  /*6bf0*/  ISETP.GE.AND P1, PT, R20, UR4, PT ;  /* 0x0000000414007c0c */ /* 0x000fda000bf26270 */
[----:B------:R-:W-:Y:S05]  /*6c00*/  @P1 BRA `(.L_x_625) ;  /* 0x0000000000281947 */ /* 0x000fea0003800000 */
        /* <DEDUP_REMOVED lines=10> */
.L_x_625:
[----:B------:R-:W-:Y:S05]  /*6cb0*/  BSYNC.RECONVERGENT B0 ;  /* 0x0000000000007941 */ /* 0x000fea0003800200 */
.L_x_582:
[----:B------:R-:W2:Y:S02]  /*6cc0*/  S2R R0, SR_TID.X ;  /* 0x0000000000007919 */ /* 0x000ea40000002100 */
[----:B--2---:R-:W-:-:S13]  /*6cd0*/  ISETP.NE.AND P1, PT, R0, RZ, PT ;  /* 0x000000ff0000720c */ /* 0x004fda0003f25270 */
[----:B------:R-:W-:Y:S05]  /*6ce0*/  @P1 EXIT ;  /* 0x000000000000194d */ /* 0x000fea0003800000 */
[----:B------:R-:W2:Y:S02]  /*6cf0*/  LDCU.U8 UR4, c[0x0][0x3c1] ;  /* 0x00007820ff0477ac */ /* 0x000ea40008000000 */
[----:B--2---:R-:W-:-:S09]  /*6d00*/  UISETP.NE.AND UP0, UPT, UR4, URZ, UPT ;  /* 0x000000ff0400728c */ /* 0x004fd2000bf05270 */
[----:B------:R-:W-:Y:S05]  /*6d10*/  BRA.U !UP0, `(.L_x_686) ;  /* 0x00000001082c7547 */ /* 0x000fea000b800000 */
[----:B01----:R-:W0:Y:S01]  /*6d20*/  LDC.64 R4, c[0x0][0x3a0] ;  /* 0x0000e800ff047b82 */ /* 0x003e220000000a00 */
[----:B------:R-:W-:Y:S01]  /*6d30*/  BSSY.RECONVERGENT B0, `(.L_x_687) ;  /* 0x0000005000007945 */ /* 0x000fe20003800200 */
[----:B------:R-:W-:-:S03]  /*6d40*/  CS2R R2, SRZ ;  /* 0x0000000000027805 */ /* 0x000fc6000001ff00 */
[----:B------:R-:W-:Y:S05]  /*6d50*/  @P0 BRA `(.L_x_688) ;  /* 0x0000000000080947 */ /* 0x000fea0003800000 */
[----:B------:R-:W1:Y:S02]  /*6d60*/  LDC.64 R2, c[0x0][0x3d8] ;  /* 0x0000f600ff027b82 */ /* 0x000e640000000a00 */
[----:B-1----:R-:W5:Y:S02]  /*6d70*/  LDG.E.64 R2, desc[UR10][R2.64] ;  /* 0x0000000a02027981 */ /* 0x002f64000c1e1b00 */
.L_x_688:
[----:B------:R-:W-:Y:S05]  /*6d80*/  BSYNC.RECONVERGENT B0 ;  /* 0x0000000000007941 */ /* 0x000fea0003800200 */
.L_x_687:
[----:B-----5:R-:W-:-:S04]  /*6d90*/  IADD3 R2, P0, PT, R16, R2, RZ ;  /* 0x0000000210027210 */ /* 0x020fc80007f1e0ff */
[----:B------:R-:W-:-:S05]  /*6da0*/  LEA.HI.X.SX32 R3, R16, R3, 0x1, P0 ;  /* 0x0000000310037211 */ /* 0x000fca00000f0eff */
[----:B0-----:R-:W-:Y:S01]  /*6db0*/  STG.E.64 desc[UR10][R4.64], R2 ;  /* 0x0000000204007986 */ /* 0x001fe2000c101b0a */
[----:B------:R-:W-:Y:S05]  /*6dc0*/  EXIT ;  /* 0x000000000000794d */ /* 0x000fea0003800000 */
.L_x_686:
[----:B01----:R-:W0:Y:S01]  /*6dd0*/  LDC.64 R4, c[0x0][0x3e0] ;  /* 0x0000f800ff047b82 */ /* 0x003e220000000a00 */
[----:B------:R-:W-:Y:S01]  /*6de0*/  BSSY.RECONVERGENT B0, `(.L_x_689) ;  /* 0x0000005000007945 */ /* 0x000fe20003800200 */
[----:B------:R-:W-:-:S03]  /*6df0*/  CS2R R2, SRZ ;  /* 0x0000000000027805 */ /* 0x000fc6000001ff00 */
[----:B------:R-:W-:Y:S05]  /*6e00*/  @P0 BRA `(.L_x_690) ;  /* 0x0000000000080947 */ /* 0x000fea0003800000 */
[----:B------:R-:W1:Y:S02]  /*6e10*/  LDC.64 R2, c[0x0][0x3d8] ;  /* 0x0000f600ff027b82 */ /* 0x000e640000000a00 */
[----:B-1----:R-:W5:Y:S02]  /*6e20*/  LDG.E.64 R2, desc[UR10][R2.64] ;  /* 0x0000000a02027981 */ /* 0x002f64000c1e1b00 */
.L_x_690:
[----:B------:R-:W-:Y:S05]  /*6e30*/  BSYNC.RECONVERGENT B0 ;  /* 0x0000000000007941 */ /* 0x000fea0003800200 */
.L_x_689:
[----:B-----5:R-:W-:-:S04]  /*6e40*/  IADD3 R2, P0, PT, R16, R2, RZ ;  /* 0x0000000210027210 */ /* 0x020fc80007f1e0ff */
[----:B------:R-:W-:-:S05]  /*6e50*/  LEA.HI.X.SX32 R3, R16, R3, 0x1, P0 ;  /* 0x0000000310037211 */ /* 0x000fca00000f0eff */
[----:B0-----:R-:W-:Y:S01]  /*6e60*/  STG.E.64 desc[UR10][R4.64], R2 ;  /* 0x0000000204007986 */ /* 0x001fe2000c101b0a */
[----:B------:R-:W-:Y:S05]  /*6e70*/  EXIT ;  /* 0x000000000000794d */ /* 0x000fea0003800000 */
.L_x_533:
[----:B------:R-:W-:Y:S01]  /*6e80*/  BSSY B1, `(.L_x_691) ;  /* 0x0000006000017945 */ /* 0x000fe20003800000 */
[----:B------:R-:W-:Y:S01]  /*6e90*/  PLOP3.LUT P0, PT, P0, PT, PT, 0x8, 0x80 ;  /* 0x000000000080781c */ /* 0x000fe2000070e170 */
[----:B------:R-:W-:-:S12]  /*6ea0*/  IMAD.MOV.U32 R28, RZ, RZ, -0x1 ;  /* 0xffffffffff1c7424 */ /* 0x000fd800078e00ff */
[----:B-----5:R-:W-:Y:S05]  /*6eb0*/  WARPSYNC.COLLECTIVE R28, `(.L_x_692) ;  /* 0x000000001c087348 */ /* 0x020fea0003c00000 */
[----:B------:R-:W-:Y:S01]  /*6ec0*/  VOTE.ANY P0, P0 ;  /* 0x0000000000ff7806 */ /* 0x000fe20000000100 */
[----:B-----5:R-:W-:-:S12]  /*6ed0*/  ENDCOLLECTIVE ;  /* 0x000000000000791b */ /* 0x020fd80003800000 */
.L_x_692:
[----:B------:R-:W-:Y:S05]  /*6ee0*/  BSYNC B1 ;  /* 0x0000000000017941 */ /* 0x000fea0003800000 */
.L_x_691:
[----:B------:R-:W-:Y:S05]  /*6ef0*/  BRA `(.L_x_693) ;  /* 0xffffffac00187947 */ /* 0x000fea000383ffff */
.L_x_537:
[----:B------:R-:W-:Y:S01]  /*6f00*/  BSSY B1, `(.L_x_694) ;  /* 0x0000006000017945 */ /* 0x000fe20003800000 */
[----:B------:R-:W-:Y:S01]  /*6f10*/  PLOP3.LUT P0, PT, P0, PT, PT, 0x8, 0x80 ;  /* 0x000000000080781c */ /* 0x000fe2000070e170 */
[----:B------:R-:W-:-:S12]  /*6f20*/  IMAD.MOV.U32 R28, RZ, RZ, -0x1 ;  /* 0xffffffffff1c7424 */ /* 0x000fd800078e00ff */
[----:B-----5:R-:W-:Y:S05]  /*6f30*/  WARPSYNC.COLLECTIVE R28, `(.L_x_695) ;  /* 0x000000001c087348 */ /* 0x020fea0003c00000 */
[----:B------:R-:W-:Y:S01]  /*6f40*/  VOTE.ANY P0, P0 ;  /* 0x0000000000ff7806 */ /* 0x000fe20000000100 */
[----:B-----5:R-:W-:-:S12]  /*6f50*/  ENDCOLLECTIVE ;  /* 0x000000000000791b */ /* 0x020fd80003800000 */
.L_x_695:
[----:B------:R-:W-:Y:S05]  /*6f60*/  BSYNC B1 ;  /* 0x0000000000017941 */ /* 0x000fea0003800000 */
.L_x_694:
[----:B------:R-:W-:Y:S05]  /*6f70*/  BRA `(.L_x_696) ;  /* 0xffffffac00287947 */ /* 0x000fea000383ffff */
.L_x_539:
[----:B------:R-:W0:Y:S01]  /*6f80*/  S2R R13, SR_GEMASK ;  /* 0x00000000000d7919 */ /* 0x000e220000003c00 */
[----:B------:R-:W-:Y:S01]  /*6f90*/  BSSY B1, `(.L_x_697) ;  /* 0x0000006000017945 */ /* 0x000fe20003800000 */
[----:B------:R-:W-:Y:S01]  /*6fa0*/  PLOP3.LUT P0, PT, P0, PT, PT, 0x8, 0x80 ;  /* 0x000000000080781c */ /* 0x000fe2000070e170 */
[----:B------:R-:W-:-:S12]  /*6fb0*/  IMAD.MOV.U32 R28, RZ, RZ, -0x1 ;  /* 0xffffffffff1c7424 */ /* 0x000fd800078e00ff */
[----:B0----5:R-:W-:Y:S05]  /*6fc0*/  WARPSYNC.COLLECTIVE R28, `(.L_x_698) ;  /* 0x000000001c087348 */ /* 0x021fea0003c00000 */
[----:B------:R-:W-:Y:S01]  /*6fd0*/  VOTE.ANY R28, PT, P0 ;  /* 0x00000000001c7806 */ /* 0x000fe200000e0100 */
[----:B0----5:R-:W-:Y:S06]  /*6fe0*/  ENDCOLLECTIVE ;  /* 0x000000000000791b */ /* 0x021fec0003800000 */
.L_x_698:
[----:B------:R-:W-:Y:S05]  /*6ff0*/  BSYNC B1 ;  /* 0x0000000000017941 */ /* 0x000fea0003800000 */
.L_x_697:
[----:B------:R-:W-:Y:S01]  /*7000*/  LOP3.LUT R28, R28, 0x80000000, R13, 0xec, !PT ;  /* 0x800000001c1c7812 */ /* 0x000fe200078eec0d */
[----:B------:R-:W-:Y:S01]  /*7010*/  IMAD.MOV.U32 R33, RZ, RZ, R23 ;  /* 0x000000ffff217224 */ /* 0x000fe200078e0017 */
[----:B------:R-:W-:Y:S01]  /*7020*/  ISETP.NE.AND P0, PT, R22, 0x65, PT ;  /* 0x000000651600780c */ /* 0x000fe20003f05270 */
[----:B------:R-:W-:Y:S02]  /*7030*/  IMAD.MOV.U32 R32, RZ, RZ, 0x1 ;  /* 0x00000001ff207424 */ /* 0x000fe400078e00ff */
[----:B------:R-:W-:Y:S02]  /*7040*/  VIADD R25, R28, 0xffffffff ;  /* 0xffffffff1c197836 */ /* 0x000fe40000000000 */
[C---:B------:R-:W-:Y:S02]  /*7050*/  VIADD R26, R0.reuse, 0x4 ;  /* 0x00000004001a7836 */ /* 0x040fe40000000000 */
[----:B------:R-:W-:Y:S01]  /*7060*/  VIADD R27, R0, 0x8 ;  /* 0x00000008001b7836 */ /* 0x000fe20000000000 */
[----:B------:R-:W-:Y:S01]  /*7070*/  LOP3.LUT R25, R28, R25, RZ, 0xc, !PT ;  /* 0x000000191c197212 */ /* 0x000fe200078e0cff */
[----:B------:R-:W-:-:S02]  /*7080*/  IMAD.MOV.U32 R28, RZ, RZ, -0x1 ;  /* 0xffffffffff1c7424 */ /* 0x000fc400078e00ff */
[----:B------:R-:W-:Y:S01]  /*7090*/  VIADD R22, R0, 0x10 ;  /* 0x0000001000167836 */ /* 0x000fe20000000000 */
[----:B------:R0:W1:Y:S06]  /*70a0*/  POPC R31, R25 ;  /* 0x00000019001f7309 */ /* 0x00006c0000000000 */
[----:B01----:R-:W-:Y:S05]  /*70b0*/  WARPSYNC.COLLECTIVE R28, `(.L_x_699) ;  /* 0x000000001c087348 */ /* 0x003fea0003c00000 */
[----:B-1----:R1:W2:Y:S02]  /*70c0*/  SHFL.DOWN P2, R34, R33, R32, R31 ;  /* 0x0800002021227389 */ /* 0x0022a4000004001f */
[----:B012---:R-:W-:Y:S05]  /*70d0*/  ENDCOLLECTIVE ;  /* 0x000000000000791b */ /* 0x007fea0003800000 */
.L_x_699:
[----:B------:R-:W-:Y:S01]  /*70e0*/  ISETP.GE.AND P1, PT, R0, R31, PT ;  /* 0x0000001f0000720c */ /* 0x000fe20003f26270 */
[----:B------:R-:W-:-:S03]  /*70f0*/  IMAD.MOV.U32 R32, RZ, RZ, 0x2 ;  /* 0x00000002ff207424 */ /* 0x000fc600078e00ff */
[----:B------:R-:W-:-:S05]  /*7100*/  SEL R24, R34, RZ, !P1 ;  /* 0x000000ff22187207 */ /* 0x000fca0004800000 */
[----:B------:R-:W-:Y:S02]  /*7110*/  IMAD.IADD R24, R24, 0x1, R23 ;  /* 0x0000000118187824 */ /* 0x000fe400078e0217 */
[----:B------:R-:W-:Y:S02]  /*7120*/  VIADD R23, R0, 0x2 ;  /* 0x0000000200177836 */ /* 0x000fe40000000000 */
[----:B------:R-:W-:-:S03]  /*7130*/  IMAD.MOV.U32 R33, RZ, RZ, R24 ;  /* 0x000000ffff217224 */ /* 0x000fc600078e0018 */
[----:B------:R-:W-:-:S13]  /*7140*/  ISETP.GT.AND P1, PT, R23, R31, PT ;  /* 0x0000001f1700720c */ /* 0x000fda0003f24270 */
[----:B------:R-:W-:Y:S05]  /*7150*/  WARPSYNC.COLLECTIVE R28, `(.L_x_700) ;  /* 0x000000001c087348 */ /* 0x000fea0003c00000 */
[----:B------:R0:W1:Y:S02]  /*7160*/  SHFL.DOWN P2, R34, R33, R32, R31 ;  /* 0x0800002021227389 */ /* 0x000064000004001f */
[----:B01----:R-:W-:Y:S05]  /*7170*/  ENDCOLLECTIVE ;  /* 0x000000000000791b */ /* 0x003fea0003800000 */
.L_x_700:
[----:B------:R-:W-:Y:S01]  /*7180*/  IMAD.MOV.U32 R32, RZ, RZ, 0x4 ;  /* 0x00000004ff207424 */ /* 0x000fe200078e00ff */
[----:B------:R-:W-:Y:S02]  /*7190*/  SEL R25, R34, RZ, !P1 ;  /* 0x000000ff22197207 */ /* 0x000fe40004800000 */
[----:B------:R-:W-:-:S03]  /*71a0*/  ISETP.GT.AND P1, PT, R26, R31, PT ;  /* 0x0000001f1a00720c */ /* 0x000fc60003f24270 */
[----:B------:R-:W-:Y:S02]  /*71b0*/  IMAD.IADD R30, R24, 0x1, R25 ;  /* 0x00000001181e7824 */ /* 0x000fe400078e0219 */
[----:B------:R-:W0:Y:S02]  /*71c0*/  LDC.64 R24, c[0x0][0x3a8] ;  /* 0x0000ea00ff187b82 */ /* 0x000e240000000a00 */
[----:B------:R-:W-:-:S07]  /*71d0*/  IMAD.MOV.U32 R33, RZ, RZ, R30 ;  /* 0x000000ffff217224 */ /* 0x000fce00078e001e */
[----:B0-----:R-:W-:Y:S05]  /*71e0*/  WARPSYNC.COLLECTIVE R28, `(.L_x_701) ;  /* 0x000000001c087348 */ /* 0x001fea0003c00000 */
[----:B------:R1:W2:Y:S02]  /*71f0*/  SHFL.DOWN P2, R34, R33, R32, R31 ;  /* 0x0800002021227389 */ /* 0x0002a4000004001f */
[----:B012---:R-:W-:Y:S05]  /*7200*/  ENDCOLLECTIVE ;  /* 0x000000000000791b */ /* 0x007fea0003800000 */
.L_x_701:
[----:B------:R-:W-:Y:S01]  /*7210*/  IMAD.MOV.U32 R32, RZ, RZ, 0x8 ;  /* 0x00000008ff207424 */ /* 0x000fe200078e00ff */
[----:B------:R-:W-:Y:S02]  /*7220*/  SEL R29, R34, RZ, !P1 ;  /* 0x000000ff221d7207 */ /* 0x000fe40004800000 */
[----:B------:R-:W-:-:S03]  /*7230*/  ISETP.GT.AND P1, PT, R27, R31, PT ;  /* 0x0000001f1b00720c */ /* 0x000fc60003f24270 */
[----:B------:R-:W-:-:S04]  /*7240*/  IMAD.IADD R29, R30, 0x1, R29 ;  /* 0x000000011e1d7824 */ /* 0x000fc800078e021d */
[----:B------:R-:W-:-:S07]  /*7250*/  IMAD.MOV.U32 R33, RZ, RZ, R29 ;  /* 0x000000ffff217224 */ /* 0x000fce00078e001d */
[----:B------:R-:W-:Y:S05]  /*7260*/  WARPSYNC.COLLECTIVE R28, `(.L_x_702) ;  /* 0x000000001c087348 */ /* 0x000fea0003c00000 */
[----:B------:R0:W1:Y:S02]  /*7270*/  SHFL.DOWN P2, R34, R33, R32, R31 ;  /* 0x0800002021227389 */ /* 0x000064000004001f */
[----:B01----:R-:W-:Y:S05]  /*7280*/  ENDCOLLECTIVE ;  /* 0x000000000000791b */ /* 0x003fea0003800000 */
.L_x_702:
[----:B------:R-:W-:Y:S01]  /*7290*/  IMAD.MOV.U32 R32, RZ, RZ, 0x10 ;  /* 0x00000010ff207424 */ /* 0x000fe200078e00ff */
[----:B------:R-:W-:Y:S02]  /*72a0*/  SEL R34, R34, RZ, !P1 ;  /* 0x000000ff22227207 */ /* 0x000fe40004800000 */
[----:B------:R-:W-:-:S03]  /*72b0*/  ISETP.GT.AND P1, PT, R22, R31, PT ;  /* 0x0000001f1600720c */ /* 0x000fc60003f24270 */
[----:B------:R-:W-:-:S10]  /*72c0*/  IMAD.IADD R33, R29, 0x1, R34 ;  /* 0x000000011d217824 */ /* 0x000fd400078e0222 */
[----:B------:R-:W-:Y:S05]  /*72d0*/  WARPSYNC.COLLECTIVE R28, `(.L_x_703) ;  /* 0x000000001c087348 */ /* 0x000fea0003c00000 */
[----:B------:R0:W1:Y:S02]  /*72e0*/  SHFL.DOWN P2, R34, R33, R32, R31 ;  /* 0x0800002021227389 */ /* 0x000064000004001f */
[----:B01----:R-:W-:Y:S05]  /*72f0*/  ENDCOLLECTIVE ;  /* 0x000000000000791b */ /* 0x003fea0003800000 */
.L_x_703:
[----:B------:R-:W-:Y:S05]  /*7300*/  WARPSYNC.COLLECTIVE R28, `(.L_x_704) ;  /* 0x000000001c087348 */ /* 0x000fea0003c00000 */
[----:B------:R-:W-:Y:S01]  /*7310*/  VOTE.ALL P0, P0 ;  /* 0x0000000000ff7806 */ /* 0x000fe20000000000 */
[----:B------:R-:W-:-:S12]  /*7320*/  ENDCOLLECTIVE ;  /* 0x000000000000791b */ /* 0x000fd80003800000 */
.L_x_704:
[----:B------:R-:W-:Y:S02]  /*7330*/  SEL R34, R34, RZ, !P1 ;  /* 0x000000ff22227207 */ /* 0x000fe40004800000 */
[----:B------:R-:W-:-:S03]  /*7340*/  IADD3 R30, P1, PT, R24, 0x100, RZ ;  /* 0x00000100181e7810 */ /* 0x000fc60007f3e0ff */
[----:B------:R-:W-:Y:S02]  /*7350*/  IMAD.IADD R29, R33, 0x1, R34 ;  /* 0x00000001211d7824 */ /* 0x000fe400078e0222 */
[----:B------:R-:W-:Y:S01]  /*7360*/  IMAD.X R35, RZ, RZ, R25, P1 ;  /* 0x000000ffff237224 */ /* 0x000fe200008e0619 */
[----:B------:R-:W-:Y:S07]  /*7370*/  BRA `(.L_x_705) ;  /* 0xffffffa800c47947 */ /* 0x000fee000383ffff */
.L_x_541:
[----:B------:R-:W-:Y:S01]  /*7380*/  BSSY B1, `(.L_x_706) ;  /* 0x0000006000017945 */ /* 0x000fe20003800000 */
[----:B------:R-:W-:Y:S01]  /*7390*/  PLOP3.LUT P0, PT, P0, PT, PT, 0x8, 0x80 ;  /* 0x000000000080781c */ /* 0x000fe2000070e170 */
[----:B------:R-:W-:-:S12]  /*73a0*/  IMAD.MOV.U32 R28, RZ, RZ, -0x1 ;  /* 0xffffffffff1c7424 */ /* 0x000fd800078e00ff */
[----:B-----5:R-:W-:Y:S05]  /*73b0*/  WARPSYNC.COLLECTIVE R28, `(.L_x_707) ;  /* 0x000000001c087348 */ /* 0x020fea0003c00000 */
[----:B------:R-:W-:Y:S01]  /*73c0*/  VOTE.ANY P0, P0 ;  /* 0x0000000000ff7806 */ /* 0x000fe20000000100 */
[----:B-----5:R-:W-:-:S12]  /*73d0*/  ENDCOLLECTIVE ;  /* 0x000000000000791b */ /* 0x020fd80003800000 */
.L_x_707:
[----:B------:R-:W-:Y:S05]  /*73e0*/  BSYNC B1 ;  /* 0x0000000000017941 */ /* 0x000fea0003800000 */
.L_x_706:
[----:B------:R-:W-:Y:S05]  /*73f0*/  BRA `(.L_x_708) ;  /* 0xffffffa800cc7947 */ /* 0x000fea000383ffff */
.L_x_545:
[----:B------:R-:W-:Y:S01]  /*7400*/  BSSY B1, `(.L_x_709) ;  /* 0x0000006000017945 */ /* 0x000fe20003800000 */
[----:B------:R-:W-:Y:S01]  /*7410*/  PLOP3.LUT P0, PT, P0, PT, PT, 0x8, 0x80 ;  /* 0x000000000080781c */ /* 0x000fe2000070e170 */
[----:B------:R-:W-:-:S12]  /*7420*/  IMAD.MOV.U32 R28, RZ, RZ, -0x1 ;  /* 0xffffffffff1c7424 */ /* 0x000fd800078e00ff */
[----:B-----5:R-:W-:Y:S05]  /*7430*/  WARPSYNC.COLLECTIVE R28, `(.L_x_710) ;  /* 0x000000001c087348 */ /* 0x020fea0003c00000 */
[----:B------:R-:W-:Y:S01]  /*7440*/  VOTE.ANY P0, P0 ;  /* 0x0000000000ff7806 */ /* 0x000fe20000000100 */
[----:B-----5:R-:W-:-:S12]  /*7450*/  ENDCOLLECTIVE ;  /* 0x000000000000791b */ /* 0x020fd80003800000 */
.L_x_710:
[----:B------:R-:W-:Y:S05]  /*7460*/  BSYNC B1 ;  /* 0x0000000000017941 */ /* 0x000fea0003800000 */
.L_x_709:
[----:B------:R-:W-:Y:S05]  /*7470*/  BRA `(.L_x_711) ;  /* 0xffffffa800e07947 */ /* 0x000fea000383ffff */
.L_x_547:
[----:B------:R-:W-:Y:S01]  /*7480*/  BSSY B1, `(.L_x_712) ;  /* 0x0000006000017945 */ /* 0x000fe20003800000 */
[----:B------:R-:W-:Y:S01]  /*7490*/  PLOP3.LUT P0, PT, P0, PT, PT, 0x8, 0x80 ;  /* 0x000000000080781c */ /* 0x000fe2000070e170 */
[----:B------:R-:W-:-:S12]  /*74a0*/  IMAD.MOV.U32 R28, RZ, RZ, -0x1 ;  /* 0xffffffffff1c7424 */ /* 0x000fd800078e00ff */
[----:B-----5:R-:W-:Y:S05]  /*74b0*/  WARPSYNC.COLLECTIVE R28, `(.L_x_713) ;  /* 0x000000001c087348 */ /* 0x020fea0003c00000 */
[----:B------:R-:W-:Y:S01]  /*74c0*/  VOTE.ANY R28, PT, P0 ;  /* 0x00000000001c7806 */ /* 0x000fe200000e0100 */
[----:B-----5:R-:W-:Y:S06]  /*74d0*/  ENDCOLLECTIVE ;  /* 0x000000000000791b */ /* 0x020fec0003800000 */
.L_x_713:
[----:B------:R-:W-:Y:S05]  /*74e0*/  BSYNC B1 ;  /* 0x0000000000017941 */ /* 0x000fea0003800000 */
.L_x_712:
[----:B------:R-:W-:Y:S01]  /*74f0*/  LOP3.LUT R28, R28, 0x80000000, R13, 0xec, !PT ;  /* 0x800000001c1c7812 */ /* 0x000fe200078eec0d */
[----:B------:R-:W-:Y:S02]  /*7500*/  IMAD.MOV.U32 R33, RZ, RZ, R25 ;  /* 0x000000ffff217224 */ /* 0x000fe400078e0019 */
[----:B------:R-:W-:Y:S02]  /*7510*/  IMAD.MOV.U32 R32, RZ, RZ, 0x1 ;  /* 0x00000001ff207424 */ /* 0x000fe400078e00ff */
[----:B------:R-:W-:Y:S02]  /*7520*/  VIADD R31, R28, 0xffffffff ;  /* 0xffffffff1c1f7836 */ /* 0x000fe40000000000 */
[----:B------:R-:W-:-:S03]  /*7530*/  VIADD R14, R14, 0xffffffe0 ;  /* 0xffffffe00e0e7836 */ /* 0x000fc60000000000 */
[----:B------:R-:W-:Y:S01]  /*7540*/  LOP3.LUT R31, R28, R31, RZ, 0xc, !PT ;  /* 0x0000001f1c1f7212 */ /* 0x000fe200078e0cff */
[----:B------:R-:W-:-:S05]  /*7550*/  IMAD.MOV.U32 R28, RZ, RZ, -0x1 ;  /* 0xffffffffff1c7424 */ /* 0x000fca00078e00ff */
[----:B------:R-:W0:Y:S02]  /*7560*/  POPC R31, R31 ;  /* 0x0000001f001f7309 */ /* 0x000e240000000000 */
[----:B0-----:R-:W-:Y:S05]  /*7570*/  WARPSYNC.COLLECTIVE R28, `(.L_x_714) ;  /* 0x000000001c087348 */ /* 0x001fea0003c00000 */
[----:B0-----:R0:W1:Y:S02]  /*7580*/  SHFL.DOWN P2, R34, R33, R32, R31 ;  /* 0x0800002021227389 */ /* 0x001064000004001f */
[----:B01----:R-:W-:Y:S05]  /*7590*/  ENDCOLLECTIVE ;  /* 0x000000000000791b */ /* 0x003fea0003800000 */
.L_x_714:
[----:B------:R-:W-:Y:S01]  /*75a0*/  ISETP.GE.AND P0, PT, R0, R31, PT ;  /* 0x0000001f0000720c */ /* 0x000fe20003f06270 */
[----:B------:R-:W-:-:S03]  /*75b0*/  IMAD.MOV.U32 R32, RZ, RZ, 0x2 ;  /* 0x00000002ff207424 */ /* 0x000fc600078e00ff */
[----:B------:R-:W-:Y:S02]  /*75c0*/  SEL R34, R34, RZ, !P0 ;  /* 0x000000ff22227207 */ /* 0x000fe40004000000 */
[----:B------:R-:W-:-:S03]  /*75d0*/  ISETP.GT.AND P0, PT, R23, R31, PT ;  /* 0x0000001f1700720c */ /* 0x000fc60003f04270 */
[----:B------:R-:W-:-:S10]  /*75e0*/  IMAD.IADD R33, R34, 0x1, R25 ;  /* 0x0000000122217824 */ /* 0x000fd400078e0219 */
[----:B------:R-:W-:Y:S05]  /*75f0*/  WARPSYNC.COLLECTIVE R28, `(.L_x_715) ;  /* 0x000000001c087348 */ /* 0x000fea0003c00000 */
[----:B------:R0:W1:Y:S02]  /*7600*/  SHFL.DOWN P2, R34, R33, R32, R31 ;  /* 0x0800002021227389 */ /* 0x000064000004001f */
[----:B01----:R-:W-:Y:S05]  /*7610*/  ENDCOLLECTIVE ;  /* 0x000000000000791b */ /* 0x003fea0003800000 */
.L_x_715:
        /* <DEDUP_REMOVED lines=8> */
.L_x_716:
        /* <DEDUP_REMOVED lines=8> */
.L_x_717:
[----:B------:R-:W-:Y:S01]  /*7720*/  IMAD.MOV.U32 R32, RZ, RZ, 0x10 ;  /* 0x00000010ff207424 */ /* 0x000fe200078e00ff */
[----:B------:R-:W-:Y:S02]  /*7730*/  SEL R34, R34, RZ, !P0 ;  /* 0x000000ff22227207 */ /* 0x000fe40004000000 */
[----:B------:R-:W-:-:S03]  /*7740*/  ISETP.GT.AND P0, PT, R22, R31, PT ;  /* 0x0000001f1600720c */ /* 0x000fc60003f04270 */
[----:B------:R-:W-:-:S10]  /*7750*/  IMAD.IADD R33, R25, 0x1, R34 ;  /* 0x0000000119217824 */ /* 0x000fd400078e0222 */
[----:B------:R-:W-:Y:S05]  /*7760*/  WARPSYNC.COLLECTIVE R28, `(.L_x_718) ;  /* 0x000000001c087348 */ /* 0x000fea0003c00000 */
[----:B------:R0:W1:Y:S02]  /*7770*/  SHFL.DOWN P2, R34, R33, R32, R31 ;  /* 0x0800002021227389 */ /* 0x000064000004001f */
[----:B01----:R-:W-:Y:S05]  /*7780*/  ENDCOLLECTIVE ;  /* 0x000000000000791b */ /* 0x003fea0003800000 */
.L_x_718:
[----:B------:R-:W-:Y:S02]  /*7790*/  SEL R34, R34, RZ, !P0 ;  /* 0x000000ff22227207 */ /* 0x000fe40004000000 */
[----:B------:R-:W-:Y:S02]  /*77a0*/  ISETP.NE.AND P0, PT, R24, 0x65, PT ;  /* 0x000000651800780c */ /* 0x000fe40003f05270 */
[----:B------:R-:W-:-:S11]  /*77b0*/  IADD3 R29, PT, PT, R33, R34, R29 ;  /* 0x00000022211d7210 */ /* 0x000fd60007ffe01d */
[----:B------:R-:W-:Y:S05]  /*77c0*/  WARPSYNC.COLLECTIVE R28, `(.L_x_719) ;  /* 0x000000001c087348 */ /* 0x000fea0003c00000 */
[----:B------:R-:W-:Y:S01]  /*77d0*/  VOTE.ALL P0, P0 ;  /* 0x0000000000ff7806 */ /* 0x000fe20000000000 */
[----:B------:R-:W-:-:S12]  /*77e0*/  ENDCOLLECTIVE ;  /* 0x000000000000791b */ /* 0x000fd80003800000 */
.L_x_719:
[----:B------:R-:W-:Y:S05]  /*77f0*/  BRA `(.L_x_720) ;  /* 0xffffffa800807947 */ /* 0x000fea000383ffff */
.L_x_629:
[----:B------:R-:W-:Y:S01]  /*7800*/  BSSY B1, `(.L_x_721) ;  /* 0x0000006000017945 */ /* 0x000fe20003800000 */
[----:B------:R-:W-:Y:S01]  /*7810*/  PLOP3.LUT P0, PT, P0, PT, PT, 0x8, 0x80 ;  /* 0x000000000080781c */ /* 0x000fe2000070e170 */
[----:B------:R-:W-:-:S12]  /*7820*/  IMAD.MOV.U32 R28, RZ, RZ, -0x1 ;  /* 0xffffffffff1c7424 */ /* 0x000fd800078e00ff */
[----:B-----5:R-:W-:Y:S05]  /*7830*/  WARPSYNC.COLLECTIVE R28, `(.L_x_722) ;  /* 0x000000001c087348 */ /* 0x020fea0003c00000 */
[----:B------:R-:W-:Y:S01]  /*7840*/  VOTE.ANY P0, P0 ;  /* 0x0000000000ff7806 */ /* 0x000fe20000000100 */
[----:B-----5:R-:W-:-:S12]  /*7850*/  ENDCOLLECTIVE ;  /* 0x000000000000791b */ /* 0x020fd80003800000 */
.L_x_722:
[----:B------:R-:W-:Y:S05]  /*7860*/  BSYNC B1 ;  /* 0x0000000000017941 */ /* 0x000fea0003800000 */
.L_x_721:
[----:B------:R-:W-:Y:S05]  /*7870*/  BRA `(.L_x_723) ;  /* 0xffffffd800947947 */ /* 0x000fea000383ffff */
.L_x_633:
[----:B------:R-:W-:Y:S01]  /*7880*/  BSSY B1, `(.L_x_724) ;  /* 0x0000006000017945 */ /* 0x000fe20003800000 */
[----:B------:R-:W-:Y:S01]  /*7890*/  PLOP3.LUT P0, PT, P0, PT, PT, 0x8, 0x80 ;  /* 0x000000000080781c */ /* 0x000fe2000070e170 */
[----:B------:R-:W-:-:S12]  /*78a0*/  IMAD.MOV.U32 R28, RZ, RZ, -0x1 ;  /* 0xffffffffff1c7424 */ /* 0x000fd800078e00ff */
[----:B-----5:R-:W-:Y:S05]  /*78b0*/  WARPSYNC.COLLECTIVE R28, `(.L_x_725) ;  /* 0x000000001c087348 */ /* 0x020fea0003c00000 */
[----:B------:R-:W-:Y:S01]  /*78c0*/  VOTE.ANY P0, P0 ;  /* 0x0000000000ff7806 */ /* 0x000fe20000000100 */
[----:B-----5:R-:W-:-:S12]  /*78d0*/  ENDCOLLECTIVE ;  /* 0x000000000000791b */ /* 0x020fd80003800000 */
.L_x_725:
[----:B------:R-:W-:Y:S05]  /*78e0*/  BSYNC B1 ;  /* 0x0000000000017941 */ /* 0x000fea0003800000 */
.L_x_724:
[----:B------:R-:W-:Y:S05]  /*78f0*/  BRA `(.L_x_726) ;  /* 0xffffffd800a47947 */ /* 0x000fea000383ffff */
.L_x_635:
[----:B------:R-:W0:Y:S01]  /*7900*/  S2R R14, SR_GEMASK ;  /* 0x00000000000e7919 */ /* 0x000e220000003c00 */
[----:B------:R-:W-:Y:S01]  /*7910*/  BSSY B1, `(.L_x_727) ;  /* 0x0000006000017945 */ /* 0x000fe20003800000 */
[----:B------:R-:W-:Y:S01]  /*7920*/  PLOP3.LUT P0, PT, P0, PT, PT, 0x8, 0x80 ;  /* 0x000000000080781c */ /* 0x000fe2000070e170 */
[----:B------:R-:W-:-:S12]  /*7930*/  IMAD.MOV.U32 R28, RZ, RZ, -0x1 ;  /* 0xffffffffff1c7424 */ /* 0x000fd800078e00ff */
[----:B0----5:R-:W-:Y:S05]  /*7940*/  WARPSYNC.COLLECTIVE R28, `(.L_x_728) ;  /* 0x000000001c087348 */ /* 0x021fea0003c00000 */
[----:B------:R-:W-:Y:S01]  /*7950*/  VOTE.ANY R28, PT, P0 ;  /* 0x00000000001c7806 */ /* 0x000fe200000e0100 */
[----:B0----5:R-:W-:Y:S06]  /*7960*/  ENDCOLLECTIVE ;  /* 0x000000000000791b */ /* 0x021fec0003800000 */
.L_x_728:
[----:B------:R-:W-:Y:S05]  /*7970*/  BSYNC B1 ;  /* 0x0000000000017941 */ /* 0x000fea0003800000 */
.L_x_727:
[----:B------:R-:W-:Y:S01]  /*7980*/  LOP3.LUT R28, R28, 0x80000000, R14, 0xec, !PT ;  /* 0x800000001c1c7812 */ /* 0x000fe200078eec0e */
[----:B------:R-:W-:Y:S02]  /*7990*/  IMAD.MOV.U32 R33, RZ, RZ, R13 ;  /* 0x000000ffff217224 */ /* 0x000fe400078e000d */
[----:B------:R-:W-:Y:S02]  /*79a0*/  IMAD.MOV.U32 R32, RZ, RZ, 0x1 ;  /* 0x00000001ff207424 */ /* 0x000fe400078e00ff */
[----:B------:R-:W-:Y:S02]  /*79b0*/  VIADD R23, R28, 0xffffffff ;  /* 0xffffffff1c177836 */ /* 0x000fe40000000000 */
[C---:B------:R-:W-:Y:S02]  /*79c0*/  VIADD R27, R20.reuse, 0x2 ;  /* 0x00000002141b7836 */ /* 0x040fe40000000000 */
[----:B------:R-:W-:Y:S01]  /*79d0*/  VIADD R26, R20, 0x8 ;  /* 0x00000008141a7836 */ /* 0x000fe20000000000 */
[----:B------:R-:W-:Y:S01]  /*79e0*/  LOP3.LUT R23, R28, R23, RZ, 0xc, !PT ;  /* 0x000000171c177212 */ /* 0x000fe200078e0cff */
[----:B------:R-:W-:-:S03]  /*79f0*/  IMAD.MOV.U32 R28, RZ, RZ, -0x1 ;  /* 0xffffffffff1c7424 */ /* 0x000fc600078e00ff */
[----:B------:R0:W1:Y:S02]  /*7a00*/  POPC R31, R23 ;  /* 0x00000017001f7309 */ /* 0x0000640000000000 */
[----:B0-----:R-:W-:-:S07]  /*7a10*/  VIADD R23, R20, 0x4 ;  /* 0x0000000414177836 */ /* 0x001fce0000000000 */
[----:B-1----:R-:W-:Y:S05]  /*7a20*/  WARPSYNC.COLLECTIVE R28, `(.L_x_729) ;  /* 0x000000001c087348 */ /* 0x002fea0003c00000 */
[----:B-1----:R0:W1:Y:S02]  /*7a30*/  SHFL.DOWN P2, R34, R33, R32, R31 ;  /* 0x0800002021227389 */ /* 0x002064000004001f */
[----:B01----:R-:W-:Y:S05]  /*7a40*/  ENDCOLLECTIVE ;  /* 0x000000000000791b */ /* 0x003fea0003800000 */
.L_x_729:
[----:B------:R-:W-:Y:S01]  /*7a50*/  ISETP.GE.AND P0, PT, R20, R31, PT ;  /* 0x0000001f1400720c */ /* 0x000fe20003f06270 */
[----:B------:R-:W-:-:S03]  /*7a60*/  IMAD.MOV.U32 R32, RZ, RZ, 0x2 ;  /* 0x00000002ff207424 */ /* 0x000fc600078e00ff */
[----:B------:R-:W-:Y:S02]  /*7a70*/  SEL R24, R34, RZ, !P0 ;  /* 0x000000ff22187207 */ /* 0x000fe40004000000 */
[----:B------:R-:W-:Y:S01]  /*7a80*/  ISETP.NE.AND P0, PT, R12, 0x65, PT ;  /* 0x000000650c00780c */ /* 0x000fe20003f05270 */
[----:B------:R-:W-:Y:S02]  /*7a90*/  VIADD R12, R20, 0x10 ;  /* 0x00000010140c7836 */ /* 0x000fe40000000000 */
[----:B------:R-:W-:-:S04]  /*7aa0*/  IMAD.IADD R24, R24, 0x1, R13 ;  /* 0x0000000118187824 */ /* 0x000fc800078e020d */
[----:B------:R-:W-:-:S07]  /*7ab0*/  IMAD.MOV.U32 R33, RZ, RZ, R24 ;  /* 0x000000ffff217224 */ /* 0x000fce00078e0018 */
[----:B------:R-:W-:Y:S05]  /*7ac0*/  WARPSYNC.COLLECTIVE R28, `(.L_x_730) ;  /* 0x000000001c087348 */ /* 0x000fea0003c00000 */
[----:B------:R0:W1:Y:S02]  /*7ad0*/  SHFL.DOWN P2, R34, R33, R32, R31 ;  /* 0x0800002021227389 */ /* 0x000064000004001f */
[----:B01----:R-:W-:Y:S05]  /*7ae0*/  ENDCOLLECTIVE ;  /* 0x000000000000791b */ /* 0x003fea0003800000 */
.L_x_730:
[----:B------:R-:W-:Y:S01]  /*7af0*/  IMAD.MOV.U32 R32, RZ, RZ, 0x4 ;  /* 0x00000004ff207424 */ /* 0x000fe200078e00ff */
[----:B------:R-:W-:-:S04]  /*7b00*/  ISETP.GT.AND P2, PT, R27, R31, PT ;  /* 0x0000001f1b00720c */ /* 0x000fc80003f44270 */
[----:B------:R-:W-:-:S05]  /*7b10*/  SEL R29, R34, RZ, !P2 ;  /* 0x000000ff221d7207 */ /* 0x000fca0005000000 */
[----:B------:R-:W-:-:S04]  /*7b20*/  IMAD.IADD R29, R24, 0x1, R29 ;  /* 0x00000001181d7824 */ /* 0x000fc800078e021d */
[----:B------:R-:W-:-:S07]  /*7b30*/  IMAD.MOV.U32 R33, RZ, RZ, R29 ;  /* 0x000000ffff217224 */ /* 0x000fce00078e001d */
[----:B------:R-:W-:Y:S05]  /*7b40*/  WARPSYNC.COLLECTIVE R28, `(.L_x_731) ;  /* 0x000000001c087348 */ /* 0x000fea0003c00000 */
[----:B------:R0:W1:Y:S02]  /*7b50*/  SHFL.DOWN P2, R34, R33, R32, R31 ;  /* 0x0800002021227389 */ /* 0x000064000004001f */
[----:B01----:R-:W-:Y:S05]  /*7b60*/  ENDCOLLECTIVE ;  /* 0x000000000000791b */ /* 0x003fea0003800000 */
.L_x_731:
        /* <DEDUP_REMOVED lines=8> */
.L_x_732:
        /* <DEDUP_REMOVED lines=8> */
.L_x_733:
[----:B------:R-:W-:Y:S05]  /*7c70*/  WARPSYNC.COLLECTIVE R28, `(.L_x_734) ;  /* 0x000000001c087348 */ /* 0x000fea0003c00000 */
[----:B------:R-:W-:Y:S01]  /*7c80*/  VOTE.ALL P0, P0 ;  /* 0x0000000000ff7806 */ /* 0x000fe20000000000 */
[----:B------:R-:W-:-:S12]  /*7c90*/  ENDCOLLECTIVE ;  /* 0x000000000000791b */ /* 0x000fd80003800000 */
.L_x_734:
[----:B------:R-:W-:Y:S02]  /*7ca0*/  ISETP.GT.AND P2, PT, R12, R31, PT ;  /* 0x0000001f0c00720c */ /* 0x000fe40003f44270 */
[----:B------:R-:W0:Y:S02]  /*7cb0*/  LDC.64 R12, c[0x0][0x3a8] ;  /* 0x0000ea00ff0c7b82 */ /* 0x000e240000000a00 */
[----:B------:R-:W-:-:S05]  /*7cc0*/  SEL R25, R34, RZ, !P2 ;  /* 0x000000ff22197207 */ /* 0x000fca0005000000 */
[----:B------:R-:W-:Y:S01]  /*7cd0*/  IMAD.IADD R25, R30, 0x1, R25 ;  /* 0x000000011e197824 */ /* 0x000fe200078e0219 */
[----:B0-----:R-:W-:-:S05]  /*7ce0*/  IADD3 R24, P2, PT, R12, 0x100, RZ ;  /* 0x000001000c187810 */ /* 0x001fca0007f5e0ff */
[----:B------:R-:W-:Y:S01]  /*7cf0*/  IMAD.X R29, RZ, RZ, R13, P2 ;  /* 0x000000ffff1d7224 */ /* 0x000fe200010e060d */
[----:B------:R-:W-:Y:S07]  /*7d00*/  BRA `(.L_x_735) ;  /* 0xffffffd8003c7947 */ /* 0x000fee000383ffff */
.L_x_637:
[----:B------:R-:W-:Y:S01]  /*7d10*/  BSSY B1, `(.L_x_736) ;  /* 0x0000006000017945 */ /* 0x000fe20003800000 */
[----:B------:R-:W-:Y:S01]  /*7d20*/  PLOP3.LUT P0, PT, P0, PT, PT, 0x8, 0x80 ;  /* 0x000000000080781c */ /* 0x000fe2000070e170 */
[----:B------:R-:W-:-:S12]  /*7d30*/  IMAD.MOV.U32 R28, RZ, RZ, -0x1 ;  /* 0xffffffffff1c7424 */ /* 0x000fd800078e00ff */
[----:B-----5:R-:W-:Y:S05]  /*7d40*/  WARPSYNC.COLLECTIVE R28, `(.L_x_737) ;  /* 0x000000001c087348 */ /* 0x020fea0003c00000 */
[----:B------:R-:W-:Y:S01]  /*7d50*/  VOTE.ANY P0, P0 ;  /* 0x0000000000ff7806 */ /* 0x000fe20000000100 */
[----:B-----5:R-:W-:-:S12]  /*7d60*/  ENDCOLLECTIVE ;  /* 0x000000000000791b */ /* 0x020fd80003800000 */
.L_x_737:
[----:B------:R-:W-:Y:S05]  /*7d70*/  BSYNC B1 ;  /* 0x0000000000017941 */ /* 0x000fea0003800000 */
.L_x_736:
[----:B------:R-:W-:Y:S05]  /*7d80*/  BRA `(.L_x_738) ;  /* 0xffffffd800447947 */ /* 0x000fea000383ffff */
.L_x_641:
[----:B------:R-:W-:Y:S01]  /*7d90*/  BSSY B1, `(.L_x_739) ;  /* 0x0000006000017945 */ /* 0x000fe20003800000 */
[----:B------:R-:W-:Y:S01]  /*7da0*/  PLOP3.LUT P0, PT, P0, PT, PT, 0x8, 0x80 ;  /* 0x000000000080781c */ /* 0x000fe2000070e170 */
[----:B------:R-:W-:-:S12]  /*7db0*/  IMAD.MOV.U32 R28, RZ, RZ, -0x1 ;  /* 0xffffffffff1c7424 */ /* 0x000fd800078e00ff */
[----:B-----5:R-:W-:Y:S05]  /*7dc0*/  WARPSYNC.COLLECTIVE R28, `(.L_x_740) ;  /* 0x000000001c087348 */ /* 0x020fea0003c00000 */
[----:B------:R-:W-:Y:S01]  /*7dd0*/  VOTE.ANY P0, P0 ;  /* 0x0000000000ff7806 */ /* 0x000fe20000000100 */
[----:B-----5:R-:W-:-:S12]  /*7de0*/  ENDCOLLECTIVE ;  /* 0x000000000000791b */ /* 0x020fd80003800000 */
.L_x_740:
[----:B------:R-:W-:Y:S05]  /*7df0*/  BSYNC B1 ;  /* 0x0000000000017941 */ /* 0x000fea0003800000 */
.L_x_739:
[----:B------:R-:W-:Y:S05]  /*7e00*/  BRA `(.L_x_741) ;  /* 0xffffffd800547947 */ /* 0x000fea000383ffff */
.L_x_643:
[----:B------:R-:W-:Y:S01]  /*7e10*/  BSSY B1, `(.L_x_742) ;  /* 0x0000006000017945 */ /* 0x000fe20003800000 */
[----:B------:R-:W-:Y:S01]  /*7e20*/  PLOP3.LUT P0, PT, P0, PT, PT, 0x8, 0x80 ;  /* 0x000000000080781c */ /* 0x000fe2000070e170 */
[----:B------:R-:W-:-:S12]  /*7e30*/  IMAD.MOV.U32 R28, RZ, RZ, -0x1 ;  /* 0xffffffffff1c7424 */ /* 0x000fd800078e00ff */
[----:B-----5:R-:W-:Y:S05]  /*7e40*/  WARPSYNC.COLLECTIVE R28, `(.L_x_743) ;  /* 0x000000001c087348 */ /* 0x020fea0003c00000 */
[----:B------:R-:W-:Y:S01]  /*7e50*/  VOTE.ANY R28, PT, P0 ;  /* 0x00000000001c7806 */ /* 0x000fe200000e0100 */
[----:B-----5:R-:W-:Y:S06]  /*7e60*/  ENDCOLLECTIVE ;  /* 0x000000000000791b */ /* 0x020fec0003800000 */
.L_x_743:
[----:B------:R-:W-:Y:S05]  /*7e70*/  BSYNC B1 ;  /* 0x0000000000017941 */ /* 0x000fea0003800000 */
.L_x_742:
[----:B------:R-:W-:Y:S01]  /*7e80*/  LOP3.LUT R28, R28, 0x80000000, R14, 0xec, !PT ;  /* 0x800000001c1c7812 */ /* 0x000fe200078eec0e */
[----:B------:R-:W-:Y:S02]  /*7e90*/  IMAD.MOV.U32 R33, RZ, RZ, R13 ;  /* 0x000000ffff217224 */ /* 0x000fe400078e000d */
[----:B------:R-:W-:Y:S02]  /*7ea0*/  IMAD.MOV.U32 R32, RZ, RZ, 0x1 ;  /* 0x00000001ff207424 */ /* 0x000fe400078e00ff */
[----:B------:R-:W-:Y:S02]  /*7eb0*/  VIADD R31, R28, 0xffffffff ;  /* 0xffffffff1c1f7836 */ /* 0x000fe40000000000 */
[----:B------:R-:W-:-:S03]  /*7ec0*/  VIADD R22, R22, 0xffffffe0 ;  /* 0xffffffe016167836 */ /* 0x000fc60000000000 */
[----:B------:R-:W-:Y:S01]  /*7ed0*/  LOP3.LUT R35, R28, R31, RZ, 0xc, !PT ;  /* 0x0000001f1c237212 */ /* 0x000fe200078e0cff */
[----:B------:R-:W-:-:S03]  /*7ee0*/  IMAD.MOV.U32 R28, RZ, RZ, -0x1 ;  /* 0xffffffffff1c7424 */ /* 0x000fc600078e00ff */
[----:B------:R0:W1:Y:S04]  /*7ef0*/  POPC R31, R35 ;  /* 0x00000023001f7309 */ /* 0x0000680000000000 */
[----:B01----:R-:W-:Y:S05]  /*7f00*/  WARPSYNC.COLLECTIVE R28, `(.L_x_744) ;  /* 0x000000001c087348 */ /* 0x003fea0003c00000 */
[----:B-1----:R1:W2:Y:S02]  /*7f10*/  SHFL.DOWN P2, R34, R33, R32, R31 ;  /* 0x0800002021227389 */ /* 0x0022a4000004001f */
[----:B012---:R-:W-:Y:S05]  /*7f20*/  ENDCOLLECTIVE ;  /* 0x000000000000791b */ /* 0x007fea0003800000 */
.L_x_744:
[----:B------:R-:W-:Y:S01]  /*7f30*/  ISETP.GE.AND P0, PT, R20, R31, PT ;  /* 0x0000001f1400720c */ /* 0x000fe20003f06270 */
[----:B------:R-:W-:-:S03]  /*7f40*/  IMAD.MOV.U32 R32, RZ, RZ, 0x2 ;  /* 0x00000002ff207424 */ /* 0x000fc600078e00ff */
[----:B------:R-:W-:Y:S02]  /*7f50*/  SEL R30, R34, RZ, !P0 ;  /* 0x000000ff221e7207 */ /* 0x000fe40004000000 */
[----:B------:R-:W-:-:S03]  /*7f60*/  ISETP.GT.AND P0, PT, R27, R31, PT ;  /* 0x0000001f1b00720c */ /* 0x000fc60003f04270 */
[----:B------:R-:W-:-:S04]  /*7f70*/  IMAD.IADD R30, R30, 0x1, R13 ;  /* 0x000000011e1e7824 */ /* 0x000fc800078e020d */
[----:B------:R-:W-:-:S07]  /*7f80*/  IMAD.MOV.U32 R33, RZ, RZ, R30 ;  /* 0x000000ffff217224 */ /* 0x000fce00078e001e */
[----:B------:R-:W-:Y:S05]  /*7f90*/  WARPSYNC.COLLECTIVE R28, `(.L_x_745) ;  /* 0x000000001c087348 */ /* 0x000fea0003c00000 */
[----:B------:R0:W1:Y:S02]  /*7fa0*/  SHFL.DOWN P2, R34, R33, R32, R31 ;  /* 0x0800002021227389 */ /* 0x000064000004001f */
[----:B01----:R-:W-:Y:S05]  /*7fb0*/  ENDCOLLECTIVE ;  /* 0x000000000000791b */ /* 0x003fea0003800000 */
.L_x_745:
        /* <DEDUP_REMOVED lines=8> */
.L_x_746:
        /* <DEDUP_REMOVED lines=8> */
.L_x_747:
[----:B------:R-:W-:Y:S01]  /*80c0*/  IMAD.MOV.U32 R32, RZ, RZ, 0x10 ;  /* 0x00000010ff207424 */ /* 0x000fe200078e00ff */
        /* <DEDUP_REMOVED lines=8> */
.L_x_748:
[----:B------:R-:W-:Y:S02]  /*8150*/  SEL R34, R34, RZ, !P0 ;  /* 0x000000ff22227207 */ /* 0x000fe40004000000 */
[----:B------:R-:W-:Y:S02]  /*8160*/  ISETP.NE.AND P0, PT, R12, 0x65, PT ;  /* 0x000000650c00780c */ /* 0x000fe40003f05270 */
[----:B------:R-:W-:-:S11]  /*8170*/  IADD3 R25, PT, PT, R30, R34, R25 ;  /* 0x000000221e197210 */ /* 0x000fd60007ffe019 */
[----:B------:R-:W-:Y:S05]  /*8180*/  WARPSYNC.COLLECTIVE R28, `(.L_x_749) ;  /* 0x000000001c087348 */ /* 0x000fea0003c00000 */
[----:B------:R-:W-:Y:S01]  /*8190*/  VOTE.ALL P0, P0 ;  /* 0x0000000000ff7806 */ /* 0x000fe20000000000 */
[----:B------:R-:W-:-:S12]  /*81a0*/  ENDCOLLECTIVE ;  /* 0x000000000000791b */ /* 0x000fd80003800000 */
.L_x_749:
[----:B------:R-:W-:Y:S05]  /*81b0*/  BRA `(.L_x_750) ;  /* 0xffffffd400ec7947 */ /* 0x000fea000383ffff */
.L_x_751:
        /* <DEDUP_REMOVED lines=12> */
.L_x_883:


//--------------------- .text._ZN3cub18CUB_300001_SM_10006detail6select23DeviceSelectSweepKernelINS2_10policy_hubIN4cuda3std3__45tupleIJiiEEEiiLb0ELNS0_10SelectImplE2EE10Policy1000EPS9_N6thrust24THRUST_300001_SM_1000_NS6detail15normal_iteratorINSF_10device_ptrIiEEEENSF_12zip_iteratorINS8_IJSK_SK_EEEEEPiNS0_13ScanTileStateIiLb1EEE11is_positiveNS0_8NullTypeEiNS2_19streaming_context_tIiLb0EEELSA_2EEEvT0_T1_T2_T3_T4_T5_T6_T7_iT8_NS1_7vsmem_tE --------------------------
	.section	.text._ZN3cub18CUB_300001_SM_10006detail6select23DeviceSelectSweepKernelINS2_10policy_hubIN4cuda3std3__45tupleIJiiEEEiiLb0ELNS0_10SelectImplE2EE10Policy1000EPS9_N6thrust24THRUST_300001_SM_1000_NS6detail15normal_iteratorINSF_10device_ptrIiEEEENSF_12zip_iteratorINS8_IJSK_SK_EEEEEPiNS0_13ScanTileStateIiLb1EEE11is_positiveNS0_8NullTypeEiNS2_19streaming_context_tIiLb0EEELSA_2EEEvT0_T1_T2_T3_T4_T5_T6_T7_iT8_NS1_7vsmem_tE,"ax",@progbits
	.align	128
        .global         _ZN3cub18CUB_300001_SM_10006detail6select23DeviceSelectSweepKernelINS2_10policy_hubIN4cuda3std3__45tupleIJiiEEEiiLb0ELNS0_10SelectImplE2EE10Policy1000EPS9_N6thrust24THRUST_300001_SM_1000_NS6detail15normal_iteratorINSF_10device_ptrIiEEEENSF_12zip_iteratorINS8_IJSK_SK_EEEEEPiNS0_13ScanTileStateIiLb1EEE11is_positiveNS0_8NullTypeEiNS2_19streaming_context_tIiLb0EEELSA_2EEEvT0_T1_T2_T3_T4_T5_T6_T7_iT8_NS1_7vsmem_tE
        .type           _ZN3cub18CUB_300001_SM_10006detail6select23DeviceSelectSweepKernelINS2_10policy_hubIN4cuda3std3__45tupleIJiiEEEiiLb0ELNS0_10SelectImplE2EE10Policy1000EPS9_N6thrust24THRUST_300001_SM_1000_NS6detail15normal_iteratorINSF_10device_ptrIiEEEENSF_12zip_iteratorINS8_IJSK_SK_EEEEEPiNS0_13ScanTileStateIiLb1EEE11is_positiveNS0_8NullTypeEiNS2_19streaming_context_tIiLb0EEELSA_2EEEvT0_T1_T2_T3_T4_T5_T6_T7_iT8_NS1_7vsmem_tE,@function
        .size           _ZN3cub18CUB_300001_SM_10006detail6select23DeviceSelectSweepKernelINS2_10policy_hubIN4cuda3std3__45tupleIJiiEEEiiLb0ELNS0_10SelectImplE2EE10Policy1000EPS9_N6thrust24THRUST_300001_SM_1000_NS6detail15normal_iteratorINSF_10device_ptrIiEEEENSF_12zip_iteratorINS8_IJSK_SK_EEEEEPiNS0_13ScanTileStateIiLb1EEE11is_positiveNS0_8NullTypeEiNS2_19streaming_context_tIiLb0EEELSA_2EEEvT0_T1_T2_T3_T4_T5_T6_T7_iT8_NS1_7vsmem_tE,(.L_x_884 - _ZN3cub18CUB_300001_SM_10006detail6select23DeviceSelectSweepKernelINS2_10policy_hubIN4cuda3std3__45tupleIJiiEEEiiLb0ELNS0_10SelectImplE2EE10Policy1000EPS9_N6thrust24THRUST_300001_SM_1000_NS6detail15normal_iteratorINSF_10device_ptrIiEEEENSF_12zip_iteratorINS8_IJSK_SK_EEEEEPiNS0_13ScanTileStateIiLb1EEE11is_positiveNS0_8NullTypeEiNS2_19streaming_context_tIiLb0EEELSA_2EEEvT0_T1_T2_T3_T4_T5_T6_T7_iT8_NS1_7vsmem_tE)
        .other          _ZN3cub18CUB_300001_SM_10006detail6select23DeviceSelectSweepKernelINS2_10policy_hubIN4cuda3std3__45tupleIJiiEEEiiLb0ELNS0_10SelectImplE2EE10Policy1000EPS9_N6thrust24THRUST_300001_SM_1000_NS6detail15normal_iteratorINSF_10device_ptrIiEEEENSF_12zip_iteratorINS8_IJSK_SK_EEEEEPiNS0_13ScanTileStateIiLb1EEE11is_positiveNS0_8NullTypeEiNS2_19streaming_context_tIiLb0EEELSA_2EEEvT0_T1_T2_T3_T4_T5_T6_T7_iT8_NS1_7vsmem_tE,@"STO_CUDA_ENTRY STV_DEFAULT"
_ZN3cub18CUB_300001_SM_10006detail6select23DeviceSelectSweepKernelINS2_10policy_hubIN4cuda3std3__45tupleIJiiEEEiiLb0ELNS0_10SelectImplE2EE10Policy1000EPS9_N6thrust24THRUST_300001_SM_1000_NS6detail15normal_iteratorINSF_10device_ptrIiEEEENSF_12zip_iteratorINS8_IJSK_SK_EEEEEPiNS0_13ScanTileStateIiLb1EEE11is_positiveNS0_8NullTypeEiNS2_19streaming_context_tIiLb0EEELSA_2EEEvT0_T1_T2_T3_T4_T5_T6_T7_iT8_NS1_7vsmem_tE:
.text._ZN3cub18CUB_300001_SM_10006detail6select23DeviceSelectSweepKernelINS2_10policy_hubIN4cuda3std3__45tupleIJiiEEEiiLb0ELNS0_10SelectImplE2EE10Policy1000EPS9_N6thrust24THRUST_300001_SM_1000_NS6detail15normal_iteratorINSF_10device_ptrIiEEEENSF_12zip_iteratorINS8_IJSK_SK_EEEEEPiNS0_13ScanTileStateIiLb1EEE11is_positiveNS0_8NullTypeEiNS2_19streaming_context_tIiLb0EEELSA_2EEEvT0_T1_T2_T3_T4_T5_T6_T7_iT8_NS1_7vsmem_tE:
[----:B------:R-:W-:Y:S01]  /*0000*/  LDC R1, c[0x0][0x37c] ;  /* 0x0000df00ff017b82 */ /* 0x000fe20000000800 */
[----:B------:R-:W0:Y:S07]  /*0010*/  S2R R0, SR_CTAID.Y ;  /* 0x0000000000007919 */ /* 0x000e2e0000002600 */
[----:B------:R-:W0:Y:S01]  /*0020*/  S2UR UR5, SR_CTAID.X ;  /* 0x00000000000579c3 */ /* 0x000e220000002500 */
[----:B------:R-:W1:Y:S01]  /*0030*/  LDCU UR4, c[0x0][0x3b8] ;  /* 0x00007700ff0477ac */ /* 0x000e620008000800 */
[----:B------:R-:W2:Y:S06]  /*0040*/  LDCU.64 UR8, c[0x0][0x358] ;  /* 0x00006b00ff0877ac */ /* 0x000eac0008000a00 */
[----:B------:R-:W0:Y:S01]  /*0050*/  LDC R7, c[0x0][0x374] ;  /* 0x0000dd00ff077b82 */ /* 0x000e220000000800 */
[----:B-1----:R-:W-:Y:S01]  /*0060*/  UIADD3 UR4, UPT, UPT, UR4, -0x1, URZ ;  /* 0xffffffff04047890 */ /* 0x002fe2000fffe0ff */
[----:B0-----:R-:W-:-:S04]  /*0070*/  IMAD R7, R7, UR5, R0 ;  /* 0x0000000507077c24 */ /* 0x001fc8000f8e0200 */
[C---:B------:R-:W-:Y:S01]  /*0080*/  IMAD R0, R7.reuse, 0x280, RZ ;  /* 0x0000028007007824 */ /* 0x040fe200078e02ff */
[----:B------:R-:W-:-:S13]  /*0090*/  ISETP.GE.AND P0, PT, R7, UR4, PT ;  /* 0x0000000407007c0c */ /* 0x000fda000bf06270 */
[----:B--2---:R-:W-:Y:S05]  /*00a0*/  @P0 BRA `(.L_x_752) ;  /* 0x0000001c00b00947 */ /* 0x004fea0003800000 */
[----:B------:R-:W-:-:S13]  /*00b0*/  ISETP.NE.AND P0, PT, R7, RZ, PT ;  /* 0x000000ff0700720c */ /* 0x000fda0003f05270 */
[----:B------:R-:W-:Y:S05]  /*00c0*/  @P0 BRA `(.L_x_753) ;  /* 0x0000000800880947 */ /* 0x000fea0003800000 */
[----:B------:R-:W0:Y:S01]  /*00d0*/  S2R R3, SR_TID.X ;  /* 0x0000000000037919 */ /* 0x000e220000002100 */
[----:B------:R-:W1:Y:S08]  /*00e0*/  LDC.64 R4, c[0x0][0x380] ;  /* 0x0000e000ff047b82 */ /* 0x000e700000000a00 */
[----:B------:R-:W2:Y:S01]  /*00f0*/  LDC.64 R6, c[0x0][0x388] ;  /* 0x0000e200ff067b82 */ /* 0x000ea20000000a00 */
[----:B0-----:R-:W-:-:S04]  /*0100*/  IMAD R9, R3, 0x5, R0 ;  /* 0x0000000503097824 */ /* 0x001fc800078e0200 */
[----:B-1----:R-:W-:-:S04]  /*0110*/  IMAD.WIDE.U32 R4, R9, 0x8, R4 ;  /* 0x0000000809047825 */ /* 0x002fc800078e0004 */
[----:B--2---:R-:W-:Y:S01]  /*0120*/  IMAD.WIDE.U32 R6, R9, 0x4, R6 ;  /* 0x0000000409067825 */ /* 0x004fe200078e0006 */
        /* <DEDUP_REMOVED lines=20> */
[C---:B------:R-:W-:Y:S01]  /*0270*/  ISETP.GE.U32.AND P3, PT, R3.reuse, 0x20, PT ;  /* 0x000000200300780c */ /* 0x040fe20003f66070 */
[----:B------:R-:W-:Y:S01]  /*0280*/  VIADD R35, R3, 0x200 ;  /* 0x0000020003237836 */ /* 0x000fe20000000000 */
        /* <DEDUP_REMOVED lines=15> */
[----:B------:R-:W-:-:S02]  /*0380*/  LEA.HI R28, R28, R21, RZ, 0x1 ;  /* 0x000000151c1c7211 */ /* 0x000fc400078f08ff */
[----:B------:R-:W-:-:S03]  /*0390*/  ISETP.GT.AND P5, PT, R22, -0x1, PT ;  /* 0xffffffff1600780c */ /* 0x000fc60003fa4270 */
        /* <DEDUP_REMOVED lines=14> */
[----:B------:R-:W-:Y:S01]  /*0480*/  ISETP.NE.AND P1, PT, R29, 0x3, PT ;  /* 0x000000031d00780c */ /* 0x000fe20003f25270 */
[----:B------:R-:W-:-:S04]  /*0490*/  VIADD R29, R3, 0x180 ;  /* 0x00000180031d7836 */ /* 0x000fc80000000000 */
        /* <DEDUP_REMOVED lines=10> */
[----:B------:R-:W-:Y:S01]  /*0540*/  IADD3 R0, PT, PT, -R7, 0x280, RZ ;  /* 0x0000028007007810 */ /* 0x000fe20007ffe1ff */
[----:B------:R-:W-:Y:S01]  /*0550*/  IMAD.IADD R6, R4, 0x1, R5 ;  /* 0x0000000104067824 */ /* 0x000fe200078e0205 */
[----:B------:R-:W-:Y:S01]  /*0560*/  ISETP.GT.AND P1, PT, R24, -0x1, PT ;  /* 0xffffffff1800780c */ /* 0x000fe20003f24270 */
[----:B------:R-:W0:Y:S01]  /*0570*/  @!P0 LDC.64 R4, c[0x0][0x3a8] ;  /* 0x0000ea00ff048b82 */ /* 0x000e220000000a00 */
[----:B------:R-:W-:Y:S01]  /*0580*/  ISETP.GT.AND P3, PT, R27, -0x1, PT ;  /* 0xffffffff1b00780c */ /* 0x000fe20003f64270 */
[--C-:B------:R-:W-:Y:S01]  /*0590*/  IMAD.IADD R26, R20, 0x1, R6.reuse ;  /* 0x00000001141a7824 */ /* 0x100fe200078e0206 */
[----:B------:R-:W-:Y:S01]  /*05a0*/  LEA R27, R3, UR4, 0x3 ;  /* 0x00000004031b7c11 */ /* 0x000fe2000f8e18ff */
[----:B------:R-:W-:Y:S02]  /*05b0*/  IMAD.IADD R24, R23, 0x1, R6 ;  /* 0x0000000117187824 */ /* 0x000fe400078e0206 */
[----:B------:R-:W-:Y:S02]  /*05c0*/  IMAD.IADD R22, R6, 0x1, R0 ;  /* 0x0000000106167824 */ /* 0x000fe400078e0200 */
[----:B------:R-:W-:-:S02]  /*05d0*/  IMAD.IADD R28, R25, 0x1, R6 ;  /* 0x00000001191c7824 */ /* 0x000fc400078e0206 */
[--C-:B------:R-:W-:Y:S02]  /*05e0*/  IMAD R20, R3, 0x5, -R6.reuse ;  /* 0x0000000503147824 */ /* 0x100fe400078e0a06 */
[----:B------:R-:W-:Y:S02]  /*05f0*/  IMAD.IADD R6, R21, 0x1, R6 ;  /* 0x0000000115067824 */ /* 0x000fe400078e0206 */
[----:B------:R-:W-:Y:S01]  /*0600*/  IMAD.IADD R23, R23, 0x1, R22 ;  /* 0x0000000117177824 */ /* 0x000fe200078e0216 */
[----:B------:R-:W-:Y:S01]  /*0610*/  SEL R20, R22, R20, P1 ;  /* 0x0000001416147207 */ /* 0x000fe20000800000 */
[C---:B------:R-:W-:Y:S02]  /*0620*/  IMAD R6, R3.reuse, 0x5, -R6 ;  /* 0x0000000503067824 */ /* 0x040fe400078e0a06 */
[----:B------:R-:W-:Y:S01]  /*0630*/  IMAD R26, R3, 0x5, -R26 ;  /* 0x00000005031a7824 */ /* 0x000fe200078e0a1a */
[----:B------:R-:W-:Y:S01]  /*0640*/  LEA.HI R18, R18, R23, RZ, 0x1 ;  /* 0x0000001712127211 */ /* 0x000fe200078f08ff */
[----:B------:R-:W-:Y:S01]  /*0650*/  VIADD R22, R6, 0x4 ;  /* 0x0000000406167836 */ /* 0x000fe20000000000 */
[----:B------:R-:W-:Y:S01]  /*0660*/  LEA R20, R20, UR4, 0x3 ;  /* 0x0000000414147c11 */ /* 0x000fe2000f8e18ff */
[----:B------:R-:W-:Y:S01]  /*0670*/  @!P0 IMAD.MOV.U32 R6, RZ, RZ, 0x65 ;  /* 0x00000065ff068424 */ /* 0x000fe200078e00ff */
[----:B------:R-:W-:Y:S01]  /*0680*/  LEA.HI R19, R19, R18, RZ, 0x1 ;  /* 0x0000001213137211 */ /* 0x000fe200078f08ff */
[----:B------:R-:W-:-:S02]  /*0690*/  VIADD R26, R26, 0x2 ;  /* 0x000000021a1a7836 */ /* 0x000fc40000000000 */
[C---:B------:R-:W-:Y:S01]  /*06a0*/  IMAD R28, R3.reuse, 0x5, -R28 ;  /* 0x00000005031c7824 */ /* 0x040fe200078e0a1c */
[----:B0-----:R0:W-:Y:S01]  /*06b0*/  @!P0 ST.E.64.STRONG.GPU desc[UR8][R4.64+0x100], R6 ;  /* 0x0001000604008985 */ /* 0x0011e2000c10fb08 */
[C---:B------:R-:W-:Y:S01]  /*06c0*/  IMAD R24, R3.reuse, 0x5, -R24 ;  /* 0x0000000503187824 */ /* 0x040fe200078e0a18 */
[----:B------:R-:W-:Y:S01]  /*06d0*/  SEL R26, R18, R26, P5 ;  /* 0x0000001a121a7207 */ /* 0x000fe20002800000 */
[----:B------:R-:W-:Y:S01]  /*06e0*/  VIADD R18, R28, 0x3 ;  /* 0x000000031c127836 */ /* 0x000fe20000000000 */
[----:B------:R-:W-:Y:S01]  /*06f0*/  BAR.SYNC.DEFER_BLOCKING 0x0 ;  /* 0x0000000000007b1d */ /* 0x000fe20000010000 */
[----:B------:R-:W-:Y:S01]  /*0700*/  VIADD R24, R24, 0x1 ;  /* 0x0000000118187836 */ /* 0x000fe20000000000 */
[----:B------:R-:W-:Y:S01]  /*0710*/  LEA R26, R26, UR4, 0x3 ;  /* 0x000000041a1a7c11 */ /* 0x000fe2000f8e18ff */
[----:B------:R-:W-:Y:S01]  /*0720*/  IMAD.IADD R25, R3, 0x1, -R0 ;  /* 0x0000000103197824 */ /* 0x000fe200078e0a00 */
[----:B------:R-:W-:Y:S01]  /*0730*/  SEL R21, R19, R18, P4 ;  /* 0x0000001213157207 */ /* 0x000fe20002000000 */
[----:B------:R-:W-:Y:S01]  /*0740*/  @P3 IMAD.MOV.U32 R18, RZ, RZ, RZ ;  /* 0x000000ffff123224 */ /* 0x000fe200078e00ff */
[----:B------:R-:W-:-:S02]  /*0750*/  SEL R24, R23, R24, P2 ;  /* 0x0000001817187207 */ /* 0x000fc40001000000 */
[-C--:B------:R-:W-:Y:S01]  /*0760*/  ISETP.GE.AND P0, PT, R3, R0.reuse, PT ;  /* 0x000000000300720c */ /* 0x080fe20003f06270 */
[----:B------:R-:W-:Y:S01]  /*0770*/  @P3 IMAD.HI.U32 R22, R2, 0x2, R18 ;  /* 0x0000000202163827 */ /* 0x000fe200078e0012 */
[----:B------:R-:W-:Y:S01]  /*0780*/  LEA R24, R24, UR4, 0x3 ;  /* 0x0000000418187c11 */ /* 0x000fe2000f8e18ff */
[----:B0-----:R-:W0:Y:S01]  /*0790*/  LDC.64 R6, c[0x0][0x398] ;  /* 0x0000e600ff067b82 */ /* 0x001e220000000a00 */
[----:B------:R-:W-:Y:S02]  /*07a0*/  LEA R2, R21, UR4, 0x3 ;  /* 0x0000000415027c11 */ /* 0x000fe4000f8e18ff */
[----:B------:R-:W-:Y:S01]  /*07b0*/  LEA R22, R22, UR4, 0x3 ;  /* 0x0000000416167c11 */ /* 0x000fe2000f8e18ff */
[----:B------:R-:W1:Y:S01]  /*07c0*/  LDCU UR4, c[0x0][0x3b4] ;  /* 0x00007680ff0477ac */ /* 0x000e620008000800 */
[-C--:B------:R-:W-:Y:S02]  /*07d0*/  ISETP.GE.AND P3, PT, R29, R0.reuse, PT ;  /* 0x000000001d00720c */ /* 0x080fe40003f66270 */
[----:B------:R-:W-:-:S02]  /*07e0*/  ISETP.GE.AND P4, PT, R35, R0, PT ;  /* 0x000000002300720c */ /* 0x000fc40003f86270 */
[----:B------:R-:W-:Y:S01]  /*07f0*/  LOP3.LUT R23, RZ, R3, RZ, 0x33, !PT ;  /* 0x00000003ff177212 */ /* 0x000fe200078e33ff */
[----:B------:R2:W-:Y:S04]  /*0800*/  STS.64 [R20], R16 ;  /* 0x0000001014007388 */ /* 0x0005e80000000a00 */
[----:B------:R-:W-:Y:S04]  /*0810*/  STS.64 [R24], R14 ;  /* 0x0000000e18007388 */ /* 0x000fe80000000a00 */
[----:B------:R-:W-:Y:S01]  /*0820*/  STS.64 [R26], R12 ;  /* 0x0000000c1a007388 */ /* 0x000fe20000000a00 */
[----:B-1----:R-:W-:-:S02]  /*0830*/  @!P0 VIADD R25, R23, UR4 ;  /* 0x0000000417198c36 */ /* 0x002fc40008000000 */
[----:B------:R-:W-:Y:S01]  /*0840*/  IMAD.IADD R23, R35, 0x1, -R0 ;  /* 0x0000000123177824 */ /* 0x000fe200078e0a00 */
[----:B------:R1:W-:Y:S01]  /*0850*/  STS.64 [R2], R10 ;  /* 0x0000000a02007388 */ /* 0x0003e20000000a00 */
[----:B--2---:R-:W2:Y:S03]  /*0860*/  LDC.64 R20, c[0x0][0x390] ;  /* 0x0000e400ff147b82 */ /* 0x004ea60000000a00 */
[----:B------:R3:W-:Y:S05]  /*0870*/  STS.64 [R22], R8 ;  /* 0x0000000816007388 */ /* 0x0007ea0000000a00 */
[----:B------:R-:W-:Y:S01]  /*0880*/  BAR.SYNC.DEFER_BLOCKING 0x0 ;  /* 0x0000000000007b1d */ /* 0x000fe20000010000 */
[----:B-1----:R-:W-:-:S02]  /*0890*/  VIADD R11, R3, 0x100 ;  /* 0x00000100030b7836 */ /* 0x002fc40000000000 */
[----:B---3--:R-:W-:-:S03]  /*08a0*/  VIADD R9, R3, 0x80 ;  /* 0x0000008003097836 */ /* 0x008fc60000000000 */
[CC--:B------:R-:W-:Y:S01]  /*08b0*/  ISETP.GE.AND P2, PT, R11.reuse, R0.reuse, PT ;  /* 0x000000000b00720c */ /* 0x0c0fe20003f46270 */
[--C-:B------:R-:W-:Y:S01]  /*08c0*/  IMAD.IADD R33, R11, 0x1, -R0.reuse ;  /* 0x000000010b217824 */ /* 0x100fe200078e0a00 */
[----:B------:R-:W-:Y:S01]  /*08d0*/  IADD3 R3, PT, PT, -R3, UR4, RZ ;  /* 0x0000000403037c10 */ /* 0x000fe2000fffe1ff */
[C---:B------:R-:W-:Y:S01]  /*08e0*/  IMAD.IADD R31, R9.reuse, 0x1, -R0 ;  /* 0x00000001091f7824 */ /* 0x040fe200078e0a00 */
[----:B------:R-:W-:-:S03]  /*08f0*/  ISETP.GE.AND P1, PT, R9, R0, PT ;  /* 0x000000000900720c */ /* 0x000fc60003f26270 */
[----:B------:R-:W-:-:S06]  /*0900*/  @!P4 VIADD R23, R3, 0xfffffdff ;  /* 0xfffffdff0317c836 */ /* 0x000fcc0000000000 */
[C---:B------:R-:W-:Y:S01]  /*0910*/  @!P2 VIADD R33, R3.reuse, 0xfffffeff ;  /* 0xfffffeff0321a836 */ /* 0x040fe20000000000 */
[----:B------:R-:W1:Y:S03]  /*0920*/  LDS.64 R18, [R27] ;  /* 0x000000001b127984 */ /* 0x000e660000000a00 */
[----:B------:R-:W-:Y:S01]  /*0930*/  @!P1 VIADD R31, R3, 0xffffff7f ;  /* 0xffffff7f031f9836 */ /* 0x000fe20000000000 */
[----:B------:R-:W3:Y:S01]  /*0940*/  LDS.64 R16, [R27+0x400] ;  /* 0x000400001b107984 */ /* 0x000ee20000000a00 */
[----:B--2---:R-:W-:-:S03]  /*0950*/  IMAD.WIDE R8, R33, 0x4, R20 ;  /* 0x0000000421087825 */ /* 0x004fc600078e0214 */
[----:B------:R-:W2:Y:S01]  /*0960*/  LDS.64 R14, [R27+0x800] ;  /* 0x000800001b0e7984 */ /* 0x000ea20000000a00 */
[----:B0-----:R-:W-:-:S03]  /*0970*/  IMAD.WIDE R32, R33, 0x4, R6 ;  /* 0x0000000421207825 */ /* 0x001fc600078e0206 */
[----:B------:R-:W0:Y:S04]  /*0980*/  LDS.64 R12, [R27+0xc00] ;  /* 0x000c00001b0c7984 */ /* 0x000e280000000a00 */
[----:B------:R4:W5:Y:S02]  /*0990*/  LDS.64 R4, [R27+0x1000] ;  /* 0x001000001b047984 */ /* 0x0009640000000a00 */
[----:B----4-:R-:W-:Y:S02]  /*09a0*/  IMAD.IADD R27, R29, 0x1, -R0 ;  /* 0x000000011d1b7824 */ /* 0x010fe400078e0a00 */
[----:B------:R-:W-:-:S04]  /*09b0*/  IMAD.WIDE R28, R25, 0x4, R20 ;  /* 0x00000004191c7825 */ /* 0x000fc800078e0214 */
[----:B------:R-:W-:Y:S02]  /*09c0*/  @!P3 VIADD R27, R3, 0xfffffe7f ;  /* 0xfffffe7f031bb836 */ /* 0x000fe40000000000 */
[----:B------:R-:W-:-:S04]  /*09d0*/  IMAD.WIDE R24, R25, 0x4, R6 ;  /* 0x0000000419187825 */ /* 0x000fc800078e0206 */
[----:B------:R-:W-:-:S04]  /*09e0*/  IMAD.WIDE R2, R31, 0x4, R20 ;  /* 0x000000041f027825 */ /* 0x000fc800078e0214 */
[----:B------:R-:W-:Y:S01]  /*09f0*/  IMAD.WIDE R30, R31, 0x4, R6 ;  /* 0x000000041f1e7825 */ /* 0x000fe200078e0206 */
[----:B-1----:R-:W-:Y:S03]  /*0a00*/  STG.E desc[UR8][R28.64], R18 ;  /* 0x000000121c007986 */ /* 0x002fe6000c101908 */
[C---:B------:R-:W-:Y:S01]  /*0a10*/  IMAD.WIDE R10, R27.reuse, 0x4, R20 ;  /* 0x000000041b0a7825 */ /* 0x040fe200078e0214 */
[----:B------:R-:W-:Y:S03]  /*0a20*/  STG.E desc[UR8][R24.64], R19 ;  /* 0x0000001318007986 */ /* 0x000fe6000c101908 */
[----:B------:R-:W-:Y:S01]  /*0a30*/  IMAD.WIDE R26, R27, 0x4, R6 ;  /* 0x000000041b1a7825 */ /* 0x000fe200078e0206 */
[----:B---3--:R-:W-:Y:S03]  /*0a40*/  STG.E desc[UR8][R2.64], R16 ;  /* 0x0000001002007986 */ /* 0x008fe6000c101908 */
[C---:B------:R-:W-:Y:S01]  /*0a50*/  IMAD.WIDE R20, R23.reuse, 0x4, R20 ;  /* 0x0000000417147825 */ /* 0x040fe200078e0214 */
[----:B------:R-:W-:Y:S03]  /*0a60*/  STG.E desc[UR8][R30.64], R17 ;  /* 0x000000111e007986 */ /* 0x000fe6000c101908 */
[----:B------:R-:W-:Y:S01]  /*0a70*/  IMAD.WIDE R6, R23, 0x4, R6 ;  /* 0x0000000417067825 */ /* 0x000fe200078e0206 */
[----:B--2---:R-:W-:Y:S04]  /*0a80*/  STG.E desc[UR8][R8.64], R14 ;  /* 0x0000000e08007986 */ /* 0x004fe8000c101908 */
[----:B------:R-:W-:Y:S04]  /*0a90*/  STG.E desc[UR8][R32.64], R15 ;  /* 0x0000000f20007986 */ /* 0x000fe8000c101908 */
[----:B0-----:R-:W-:Y:S04]  /*0aa0*/  STG.E desc[UR8][R10.64], R12 ;  /* 0x0000000c0a007986 */ /* 0x001fe8000c101908 */
[----:B------:R-:W-:Y:S04]  /*0ab0*/  STG.E desc[UR8][R26.64], R13 ;  /* 0x0000000d1a007986 */ /* 0x000fe8000c101908 */
[----:B-----5:R-:W-:Y:S04]  /*0ac0*/  STG.E desc[UR8][R20.64], R4 ;  /* 0x0000000414007986 */ /* 0x020fe8000c101908 */
[----:B------:R-:W-:Y:S01]  /*0ad0*/  STG.E desc[UR8][R6.64], R5 ;  /* 0x0000000506007986 */ /* 0x000fe2000c101908 */
[----:B------:R-:W-:Y:S05]  /*0ae0*/  EXIT ;  /* 0x000000000000794d */ /* 0x000fea0003800000 */
.L_x_753:
[----:B------:R-:W0:Y:S01]  /*0af0*/  S2R R24, SR_TID.X ;  /* 0x0000000000187919 */ /* 0x000e220000002100 */
[----:B------:R-:W1:Y:S01]  /*0b00*/  LDCU.64 UR4, c[0x0][0x380] ;  /* 0x00007000ff0477ac */ /* 0x000e620008000a00 */
[----:B------:R-:W2:Y:S01]  /*0b10*/  LDCU.64 UR6, c[0x0][0x388] ;  /* 0x00007100ff0677ac */ /* 0x000ea20008000a00 */
[----:B0-----:R-:W-:-:S05]  /*0b20*/  IMAD R3, R24, 0x5, RZ ;  /* 0x0000000518037824 */ /* 0x001fca00078e02ff */
[----:B------:R-:W-:-:S04]  /*0b30*/  IADD3 R3, P0, PT, R0, R3, RZ ;  /* 0x0000000300037210 */ /* 0x000fc80007f1e0ff */
[----:B------:R-:W-:Y:S02]  /*0b40*/  LEA.HI.X.SX32 R2, R0, RZ, 0x1, P0 ;  /* 0x000000ff00027211 */ /* 0x000fe400000f0eff */
[C---:B-1----:R-:W-:Y:S02]  /*0b50*/  LEA R12, P0, R3.reuse, UR4, 0x3 ;  /* 0x00000004030c7c11 */ /* 0x042fe4000f8018ff */
[C---:B--2---:R-:W-:Y:S02]  /*0b60*/  LEA R14, P1, R3.reuse, UR6, 0x2 ;  /* 0x00000006030e7c11 */ /* 0x044fe4000f8210ff */
        /* <DEDUP_REMOVED lines=20> */
[----:B------:R-:W0:Y:S01]  /*0cb0*/  S2R R36, SR_LANEID ;  /* 0x0000000000247919 */ /* 0x000e220000000000 */
[----:B-1----:R-:W-:-:S05]  /*0cc0*/  ULEA UR4, UR5, UR4, 0x18 ;  /* 0x0000000405047291 */ /* 0x002fca000f8ec0ff */
[----:B------:R-:W-:Y:S01]  /*0cd0*/  BAR.SYNC.DEFER_BLOCKING 0x0 ;  /* 0x0000000000007b1d */ /* 0x000fe20000010000 */
[C---:B0-----:R-:W-:Y:S02]  /*0ce0*/  ISETP.NE.AND P1, PT, R36.reuse, 0x1f, PT ;  /* 0x0000001f2400780c */ /* 0x041fe40003f25270 */
[----:B------:R-:W-:Y:S02]  /*0cf0*/  ISETP.NE.AND P2, PT, R36, RZ, PT ;  /* 0x000000ff2400720c */ /* 0x000fe40003f45270 */
[----:B--2---:R-:W-:Y:S02]  /*0d00*/  LOP3.LUT R5, RZ, R28, RZ, 0x33, !PT ;  /* 0x0000001cff057212 */ /* 0x004fe400078e33ff */
[----:B---3--:R-:W-:Y:S02]  /*0d10*/  LOP3.LUT R6, RZ, R4, RZ, 0x33, !PT ;  /* 0x00000004ff067212 */ /* 0x008fe400078e33ff */
[----:B------:R-:W-:-:S04]  /*0d20*/  SHF.R.U32.HI R5, RZ, 0x1f, R5 ;  /* 0x0000001fff057819 */ /* 0x000fc80000011605 */
[----:B------:R-:W-:Y:S02]  /*0d30*/  LEA.HI R22, R6, R5, RZ, 0x1 ;  /* 0x0000000506167211 */ /* 0x000fe400078f08ff */
[----:B----4-:R-:W-:Y:S02]  /*0d40*/  LOP3.LUT R5, RZ, R3, RZ, 0x33, !PT ;  /* 0x00000003ff057212 */ /* 0x010fe400078e33ff */
[----:B------:R-:W-:Y:S02]  /*0d50*/  LOP3.LUT R6, RZ, R2, RZ, 0x33, !PT ;  /* 0x00000002ff067212 */ /* 0x000fe400078e33ff */
[----:B------:R-:W-:Y:S02]  /*0d60*/  LEA.HI R13, R5, R22, RZ, 0x1 ;  /* 0x00000016050d7211 */ /* 0x000fe400078f08ff */
[----:B------:R-:W-:Y:S02]  /*0d70*/  LOP3.LUT R5, RZ, R30, RZ, 0x33, !PT ;  /* 0x0000001eff057212 */ /* 0x000fe400078e33ff */
[----:B------:R-:W-:-:S04]  /*0d80*/  LEA.HI R6, R6, R13, RZ, 0x1 ;  /* 0x0000000d06067211 */ /* 0x000fc800078f08ff */
[----:B------:R-:W-:-:S05]  /*0d90*/  LEA.HI R5, R5, R6, RZ, 0x1 ;  /* 0x0000000605057211 */ /* 0x000fca00078f08ff */
[----:B------:R-:W0:Y:S02]  /*0da0*/  SHFL.UP P0, R6, R5, 0x1, RZ ;  /* 0x0420000005067989 */ /* 0x000e2400000000ff */
[----:B0-----:R-:W-:-:S05]  /*0db0*/  @P0 IMAD.IADD R6, R5, 0x1, R6 ;  /* 0x0000000105060824 */ /* 0x001fca00078e0206 */
[----:B------:R-:W0:Y:S02]  /*0dc0*/  SHFL.UP P0, R13, R6, 0x2, RZ ;  /* 0x04400000060d7989 */ /* 0x000e2400000000ff */
[----:B0-----:R-:W-:Y:S01]  /*0dd0*/  @P0 IMAD.IADD R13, R6, 0x1, R13 ;  /* 0x00000001060d0824 */ /* 0x001fe200078e020d */
[----:B------:R-:W-:-:S04]  /*0de0*/  SHF.R.U32.HI R6, RZ, 0x5, R24 ;  /* 0x00000005ff067819 */ /* 0x000fc80000011618 */
[----:B------:R-:W0:Y:S01]  /*0df0*/  SHFL.UP P0, R12, R13, 0x4, RZ ;  /* 0x048000000d0c7989 */ /* 0x000e2200000000ff */
[----:B------:R-:W-:Y:S01]  /*0e00*/  @!P1 LEA R25, R6, UR4, 0x2 ;  /* 0x0000000406199c11 */ /* 0x000fe2000f8e10ff */
        /* <DEDUP_REMOVED lines=22> */
[----:B------:R-:W0:Y:S01]  /*0f70*/  LDC.64 R22, c[0x0][0x3a8] ;  /* 0x0000ea00ff167b82 */ /* 0x000e220000000a00 */
[----:B------:R-:W-:Y:S02]  /*0f80*/  ISETP.NE.AND P0, PT, R24, RZ, PT ;  /* 0x000000ff1800720c */ /* 0x000fe40003f05270 */
[----:B------:R-:W-:-:S05]  /*0f90*/  LOP3.LUT R6, RZ, R24, RZ, 0x33, !PT ;  /* 0x00000018ff067212 */ /* 0x000fca00078e33ff */
[----:B------:R-:W1:Y:S06]  /*0fa0*/  LDC R5, c[0x0][0x370] ;  /* 0x0000dc00ff057b82 */ /* 0x000e6c0000000800 */
[----:B------:R-:W-:Y:S01]  /*0fb0*/  @!P0 IMAD.MOV.U32 R14, RZ, RZ, 0x64 ;  /* 0x00000064ff0e8424 */ /* 0x000fe200078e00ff */
[----:B------:R2:W-:Y:S01]  /*0fc0*/  @!P0 STS [UR4+0x2c], R15 ;  /* 0x00002c0fff008988 */ /* 0x0005e20008000804 */
[----:B0-----:R-:W-:-:S04]  /*0fd0*/  IMAD.WIDE R34, R7, 0x8, R22 ;  /* 0x0000000807227825 */ /* 0x001fc800078e0216 */
[----:B------:R-:W-:Y:S01]  /*0fe0*/  IMAD.IADD R7, R7, 0x1, R6 ;  /* 0x0000000107077824 */ /* 0x000fe200078e0206 */
[----:B------:R2:W-:Y:S01]  /*0ff0*/  @!P0 ST.E.64.STRONG.GPU desc[UR8][R34.64+0x100], R14 ;  /* 0x0001000e22008985 */ /* 0x0005e2000c10fb08 */
[----:B-1----:R-:W-:-:S13]  /*1000*/  ISETP.GT.U32.AND P1, PT, R5, 0x1f3, PT ;  /* 0x000001f30500780c */ /* 0x002fda0003f24070 */
[----:B--2---:R-:W-:Y:S05]  /*1010*/  @P1 BRA `(.L_x_755) ;  /* 0x0000000000081947 */ /* 0x004fea0003800000 */
[----:B------:R0:W-:Y:S06]  /*1020*/  MEMBAR.SC.CTA ;  /* 0x0000000000007992 */ /* 0x0001ec0000000000 */
[----:B0-----:R-:W-:Y:S05]  /*1030*/  BRA `(.L_x_756) ;  /* 0x0000000000087947 */ /* 0x001fea0003800000 */
.L_x_755:
[----:B------:R-:W-:Y:S05]  /*1040*/  NANOSLEEP 0x1c2 ;  /* 0x000001c20000795d */ /* 0x000fea0003800000 */
[----:B------:R-:W-:Y:S01]  /*1050*/  NOP ;  /* 0x0000000000007918 */ /* 0x000fe20000000000 */
.L_x_756:
[----:B------:R-:W-:-:S05]  /*1060*/  IMAD.WIDE R22, R7, 0x8, R22 ;  /* 0x0000000807167825 */ /* 0x000fca00078e0216 */
[----:B------:R-:W2:Y:S01]  /*1070*/  LD.E.64.STRONG.GPU R12, desc[UR8][R22.64+0x100] ;  /* 0x00010008160c7980 */ /* 0x000ea2000c10fb00 */
[----:B------:R-:W-:Y:S01]  /*1080*/  UMOV UR5, 0xffffffff ;  /* 0xffffffff00057882 */ /* 0x000fe20000000000 */
[----:B--2---:R-:W-:Y:S02]  /*1090*/  ISETP.NE.AND P0, PT, R12, 0x63, PT ;  /* 0x000000630c00780c */ /* 0x004fe40003f05270 */
[----:B------:R-:W-:Y:S11]  /*10a0*/  BRA.DIV UR5, `(.L_x_757) ;  /* 0x0000003205c87947 */ /* 0x000ff6000b800000 */
[----:B------:R-:W-:-:S13]  /*10b0*/  VOTE.ANY P0, !P0 ;  /* 0x0000000000ff7806 */ /* 0x000fda0004000100 */
.L_x_811:
[----:B------:R-:W-:Y:S05]  /*10c0*/  @!P0 BRA `(.L_x_758) ;  /* 0x0000000000308947 */ /* 0x000fea0003800000 */
.L_x_762:
[----:B------:R-:W-:Y:S05]  /*10d0*/  YIELD ;  /* 0x0000000000007946 */ /* 0x000fea0003800000 */
[----:B------:R-:W-:Y:S05]  /*10e0*/  @P1 BRA `(.L_x_759) ;  /* 0x0000000000081947 */ /* 0x000fea0003800000 */
[----:B------:R0:W-:Y:S06]  /*10f0*/  MEMBAR.SC.CTA ;  /* 0x0000000000007992 */ /* 0x0001ec0000000000 */
[----:B0-----:R-:W-:Y:S05]  /*1100*/  BRA `(.L_x_760) ;  /* 0x0000000000087947 */ /* 0x001fea0003800000 */
.L_x_759:
[----:B------:R-:W-:Y:S05]  /*1110*/  NANOSLEEP 0x15e ;  /* 0x0000015e0000795d */ /* 0x000fea0003800000 */
[----:B------:R-:W-:Y:S01]  /*1120*/  NOP ;  /* 0x0000000000007918 */ /* 0x000fe20000000000 */
.L_x_760:
[----:B------:R-:W2:Y:S01]  /*1130*/  LD.E.64.STRONG.GPU R12, desc[UR8][R22.64+0x100] ;  /* 0x00010008160c7980 */ /* 0x000ea2000c10fb00 */
[----:B------:R-:W-:Y:S01]  /*1140*/  UMOV UR5, 0xffffffff ;  /* 0xffffffff00057882 */ /* 0x000fe20000000000 */
[----:B--2---:R-:W-:Y:S02]  /*1150*/  ISETP.NE.AND P0, PT, R12, 0x63, PT ;  /* 0x000000630c00780c */ /* 0x004fe40003f05270 */
[----:B------:R-:W-:Y:S11]  /*1160*/  BRA.DIV UR5, `(.L_x_761) ;  /* 0x0000003205b87947 */ /* 0x000ff6000b800000 */
[----:B------:R-:W-:-:S13]  /*1170*/  VOTE.ANY P0, !P0 ;  /* 0x0000000000ff7806 */ /* 0x000fda0004000100 */
.L_x_814:
[----:B------:R-:W-:Y:S05]  /*1180*/  @P0 BRA `(.L_x_762) ;  /* 0xfffffffc00d00947 */ /* 0x000fea000383ffff */
.L_x_758:
[----:B------:R-:W-:Y:S01]  /*1190*/  UMOV UR5, 0xffffffff ;  /* 0xffffffff00057882 */ /* 0x000fe20000000000 */
[----:B------:R-:W-:Y:S02]  /*11a0*/  ISETP.NE.AND P2, PT, R12, 0x65, PT ;  /* 0x000000650c00780c */ /* 0x000fe40003f45270 */
[----:B------:R-:W-:Y:S11]  /*11b0*/  BRA.DIV UR5, `(.L_x_763) ;  /* 0x0000003205c47947 */ /* 0x000ff6000b800000 */
[----:B------:R-:W0:Y:S01]  /*11c0*/  S2R R37, SR_GEMASK ;  /* 0x0000000000257919 */ /* 0x000e220000003c00 */
[----:B------:R-:W-:Y:S01]  /*11d0*/  VOTE.ANY R29, PT, !P2 ;  /* 0x00000000001d7806 */ /* 0x000fe200050e0100 */
[----:B------:R-:W-:Y:S01]  /*11e0*/  VIADD R5, R36, 0x2 ;  /* 0x0000000224057836 */ /* 0x000fe20000000000 */
[----:B------:R-:W1:Y:S02]  /*11f0*/  LDC.64 R22, c[0x0][0x3a8] ;  /* 0x0000ea00ff167b82 */ /* 0x000e640000000a00 */
[----:B0-----:R-:W-:-:S05]  /*1200*/  LOP3.LUT R29, R29, 0x80000000, R37, 0xec, !PT ;  /* 0x800000001d1d7812 */ /* 0x001fca00078eec25 */
[----:B------:R-:W-:-:S05]  /*1210*/  VIADD R6, R29, 0xffffffff ;  /* 0xffffffff1d067836 */ /* 0x000fca0000000000 */
[----:B------:R-:W-:-:S04]  /*1220*/  LOP3.LUT R6, R29, R6, RZ, 0xc, !PT ;  /* 0x000000061d067212 */ /* 0x000fc800078e0cff */
[----:B------:R0:W2:Y:S02]  /*1230*/  POPC R25, R6 ;  /* 0x0000000600197309 */ /* 0x0000a40000000000 */
[C---:B0-----:R-:W-:Y:S01]  /*1240*/  VIADD R6, R36.reuse, 0x4 ;  /* 0x0000000424067836 */ /* 0x041fe20000000000 */
[----:B--2---:R-:W0:Y:S01]  /*1250*/  SHFL.DOWN PT, R31, R13, 0x1, R25 ;  /* 0x082000000d1f7989 */ /* 0x004e2200000e0019 */
        /* <DEDUP_REMOVED lines=13> */
[----:B------:R-:W-:-:S03]  /*1330*/  VIADD R24, R36, 0x10 ;  /* 0x0000001024187836 */ /* 0x000fc60000000000 */
[----:B------:R-:W0:Y:S02]  /*1340*/  SHFL.DOWN PT, R31, R26, 0x8, R25 ;  /* 0x090000001a1f7989 */ /* 0x000e2400000e0019 */
[----:B------:R-:W-:Y:S02]  /*1350*/  ISETP.GT.AND P2, PT, R24, R25, PT ;  /* 0x000000191800720c */ /* 0x000fe40003f44270 */
[----:B0-----:R-:W-:Y:S02]  /*1360*/  SEL R13, R31, RZ, !P0 ;  /* 0x000000ff1f0d7207 */ /* 0x001fe40004000000 */
[----:B------:R-:W-:-:S03]  /*1370*/  ISETP.NE.AND P0, PT, R12, 0x65, PT ;  /* 0x000000650c00780c */ /* 0x000fc60003f05270 */
[----:B------:R-:W-:Y:S01]  /*1380*/  IMAD.IADD R13, R26, 0x1, R13 ;  /* 0x000000011a0d7824 */ /* 0x000fe200078e020d */
[----:B-1----:R-:W-:-:S04]  /*1390*/  IADD3 R26, P3, PT, R22, 0x100, RZ ;  /* 0x00000100161a7810 */ /* 0x002fc80007f7e0ff */
[----:B------:R-:W0:Y:S01]  /*13a0*/  SHFL.DOWN PT, R31, R13, 0x10, R25 ;  /* 0x0a0000000d1f7989 */ /* 0x000e2200000e0019 */
[----:B------:R-:W-:-:S04]  /*13b0*/  IMAD.X R27, RZ, RZ, R23, P3 ;  /* 0x000000ffff1b7224 */ /* 0x000fc800018e0617 */
[----:B------:R-:W-:Y:S02]  /*13c0*/  VOTE.ALL P0, P0 ;  /* 0x0000000000ff7806 */ /* 0x000fe40000000000 */
[----:B0-----:R-:W-:-:S05]  /*13d0*/  SEL R12, R31, RZ, !P2 ;  /* 0x000000ff1f0c7207 */ /* 0x001fca0005000000 */
[----:B------:R-:W-:-:S07]  /*13e0*/  IMAD.IADD R25, R13, 0x1, R12 ;  /* 0x000000010d197824 */ /* 0x000fce00078e020c */
.L_x_823:
[----:B------:R-:W-:Y:S05]  /*13f0*/  @!P0 BRA `(.L_x_764) ;  /* 0x0000000000d88947 */ /* 0x000fea0003800000 */
.L_x_772:
        /* <DEDUP_REMOVED lines=9> */
.L_x_826:
[----:B------:R-:W-:Y:S05]  /*1490*/  @!P0 BRA `(.L_x_766) ;  /* 0x0000000000308947 */ /* 0x000fea0003800000 */
.L_x_770:
[----:B------:R-:W-:Y:S05]  /*14a0*/  YIELD ;  /* 0x0000000000007946 */ /* 0x000fea0003800000 */
[----:B------:R-:W-:Y:S05]  /*14b0*/  @P1 BRA `(.L_x_767) ;  /* 0x0000000000081947 */ /* 0x000fea0003800000 */
[----:B------:R0:W-:Y:S06]  /*14c0*/  MEMBAR.SC.CTA ;  /* 0x0000000000007992 */ /* 0x0001ec0000000000 */
[----:B0-----:R-:W-:Y:S05]  /*14d0*/  BRA `(.L_x_768) ;  /* 0x0000000000087947 */ /* 0x001fea0003800000 */
.L_x_767:
[----:B------:R-:W-:Y:S05]  /*14e0*/  NANOSLEEP 0x15e ;  /* 0x0000015e0000795d */ /* 0x000fea0003800000 */
[----:B------:R-:W-:Y:S01]  /*14f0*/  NOP ;  /* 0x0000000000007918 */ /* 0x000fe20000000000 */
.L_x_768:
[----:B------:R-:W2:Y:S01]  /*1500*/  LD.E.64.STRONG.GPU R12, desc[UR8][R22.64+-0x100] ;  /* 0xffff0008160c7980 */ /* 0x000ea2000c10fb00 */
[----:B------:R-:W-:Y:S01]  /*1510*/  UMOV UR5, 0xffffffff ;  /* 0xffffffff00057882 */ /* 0x000fe20000000000 */
[----:B--2---:R-:W-:Y:S02]  /*1520*/  ISETP.NE.AND P0, PT, R12, 0x63, PT ;  /* 0x000000630c00780c */ /* 0x004fe40003f05270 */
[----:B------:R-:W-:Y:S11]  /*1530*/  BRA.DIV UR5, `(.L_x_769) ;  /* 0x00000036050c7947 */ /* 0x000ff6000b800000 */
[----:B------:R-:W-:-:S13]  /*1540*/  VOTE.ANY P0, !P0 ;  /* 0x0000000000ff7806 */ /* 0x000fda0004000100 */
.L_x_829:
[----:B------:R-:W-:Y:S05]  /*1550*/  @P0 BRA `(.L_x_770) ;  /* 0xfffffffc00d00947 */ /* 0x000fea000383ffff */
.L_x_766:
[----:B------:R-:W-:Y:S01]  /*1560*/  UMOV UR5, 0xffffffff ;  /* 0xffffffff00057882 */ /* 0x000fe20000000000 */
[----:B------:R-:W-:Y:S02]  /*1570*/  ISETP.NE.AND P0, PT, R12, 0x65, PT ;  /* 0x000000650c00780c */ /* 0x000fe40003f05270 */
[----:B------:R-:W-:Y:S11]  /*1580*/  BRA.DIV UR5, `(.L_x_771) ;  /* 0x0000003605187947 */ /* 0x000ff6000b800000 */
[----:B------:R-:W-:Y:S01]  /*1590*/  VOTE.ANY R29, PT, !P0 ;  /* 0x00000000001d7806 */ /* 0x000fe200040e0100 */
[----:B------:R-:W-:-:S03]  /*15a0*/  VIADD R7, R7, 0xffffffe0 ;  /* 0xffffffe007077836 */ /* 0x000fc60000000000 */
[----:B------:R-:W-:-:S05]  /*15b0*/  LOP3.LUT R29, R29, 0x80000000, R37, 0xec, !PT ;  /* 0x800000001d1d7812 */ /* 0x000fca00078eec25 */
[----:B------:R-:W-:-:S05]  /*15c0*/  VIADD R22, R29, 0xffffffff ;  /* 0xffffffff1d167836 */ /* 0x000fca0000000000 */
[----:B------:R-:W-:-:S04]  /*15d0*/  LOP3.LUT R22, R29, R22, RZ, 0xc, !PT ;  /* 0x000000161d167212 */ /* 0x000fc800078e0cff */
        /* <DEDUP_REMOVED lines=23> */
.L_x_838:
[----:B------:R-:W-:Y:S05]  /*1750*/  @P0 BRA `(.L_x_772) ;  /* 0xfffffffc00280947 */ /* 0x000fea000383ffff */
.L_x_764:
[----:B------:R-:W0:Y:S01]  /*1760*/  S2R R12, SR_TID.X ;  /* 0x00000000000c7919 */ /* 0x000e220000002100 */
[----:B------:R-:W-:-:S13]  /*1770*/  ISETP.NE.AND P0, PT, R36, RZ, PT ;  /* 0x000000ff2400720c */ /* 0x000fda0003f05270 */
[----:B------:R-:W-:Y:S02]  /*1780*/  @!P0 MOV R7, 0x400 ;  /* 0x0000040000078802 */ /* 0x000fe40000000f00 */
[----:B0-----:R-:W-:Y:S02]  /*1790*/  ISETP.NE.AND P1, PT, R12, RZ, PT ;  /* 0x000000ff0c00720c */ /* 0x001fe40003f25270 */
[----:B------:R-:W0:Y:S11]  /*17a0*/  @!P0 S2R R12, SR_CgaCtaId ;  /* 0x00000000000c8919 */ /* 0x000e360000008800 */
[----:B------:R-:W1:Y:S01]  /*17b0*/  @!P1 S2R R6, SR_CgaCtaId ;  /* 0x0000000000069919 */ /* 0x000e620000008800 */
[----:B------:R-:W-:Y:S01]  /*17c0*/  @!P1 MOV R5, 0x400 ;  /* 0x0000040000059802 */ /* 0x000fe20000000f00 */
[----:B------:R-:W-:-:S02]  /*17d0*/  @!P1 IMAD.IADD R15, R15, 0x1, R25 ;  /* 0x000000010f0f9824 */ /* 0x000fc400078e0219 */
[----:B------:R-:W-:-:S05]  /*17e0*/  @!P1 IMAD.MOV.U32 R14, RZ, RZ, 0x65 ;  /* 0x00000065ff0e9424 */ /* 0x000fca00078e00ff */
[----:B------:R2:W-:Y:S01]  /*17f0*/  @!P1 ST.E.64.STRONG.GPU desc[UR8][R34.64+0x100], R14 ;  /* 0x0001000e22009985 */ /* 0x0005e2000c10fb08 */
[----:B0-----:R-:W-:Y:S01]  /*1800*/  @!P0 LEA R22, R12, R7, 0x18 ;  /* 0x000000070c168211 */ /* 0x001fe200078ec0ff */
[----:B------:R-:W-:Y:S02]  /*1810*/  IMAD.MOV.U32 R12, RZ, RZ, R33 ;  /* 0x000000ffff0c7224 */ /* 0x000fe400078e0021 */
[----:B------:R-:W-:Y:S01]  /*1820*/  @!P0 IMAD.MOV.U32 R12, RZ, RZ, R25 ;  /* 0x000000ffff0c8224 */ /* 0x000fe200078e0019 */
[----:B-1----:R-:W-:-:S05]  /*1830*/  @!P1 LEA R6, R6, R5, 0x18 ;  /* 0x0000000506069211 */ /* 0x002fca00078ec0ff */
[----:B------:R2:W-:Y:S04]  /*1840*/  @!P1 STS [R6+0x28], R15 ;  /* 0x0000280f06009388 */ /* 0x0005e80000000800 */
[----:B------:R2:W-:Y:S04]  /*1850*/  @!P1 STS [R6+0x24], R25 ;  /* 0x0000241906009388 */ /* 0x0005e80000000800 */
[----:B------:R2:W-:Y:S02]  /*1860*/  @!P0 STS [R22+0x14], R25 ;  /* 0x0000141916008388 */ /* 0x0005e40000000800 */
.L_x_754:
[----:B------:R-:W-:Y:S05]  /*1870*/  WARPSYNC.ALL ;  /* 0x0000000000007948 */ /* 0x000fea0003800000 */
[----:B------:R-:W0:Y:S08]  /*1880*/  S2UR UR6, SR_CgaCtaId ;  /* 0x00000000000679c3 */ /* 0x000e300000008800 */
[----:B------:R-:W-:Y:S01]  /*1890*/  BAR.SYNC.DEFER_BLOCKING 0x0 ;  /* 0x0000000000007b1d */ /* 0x000fe20000010000 */
[----:B------:R-:W-:-:S02]  /*18a0*/  ISETP.GT.AND P4, PT, R28, -0x1, PT ;  /* 0xffffffff1c00780c */ /* 0x000fc40003f84270 */
[----:B------:R-:W-:Y:S02]  /*18b0*/  LOP3.LUT R28, RZ, R28, RZ, 0x33, !PT ;  /* 0x0000001cff1c7212 */ /* 0x000fe400078e33ff */
[----:B------:R-:W-:Y:S01]  /*18c0*/  ISETP.GT.AND P3, PT, R4, -0x1, PT ;  /* 0xffffffff0400780c */ /* 0x000fe20003f64270 */
[----:B------:R-:W-:Y:S01]  /*18d0*/  UMOV UR5, 0x400 ;  /* 0x0000040000057882 */ /* 0x000fe20000000000 */
[----:B------:R-:W-:Y:S01]  /*18e0*/  LOP3.LUT R4, RZ, R4, RZ, 0x33, !PT ;  /* 0x00000004ff047212 */ /* 0x000fe200078e33ff */
[----:B------:R-:W1:Y:S01]  /*18f0*/  S2R R29, SR_TID.X ;  /* 0x00000000001d7919 */ /* 0x000e620000002100 */
[----:B--2---:R-:W-:Y:S02]  /*1900*/  SHF.R.U32.HI R25, RZ, 0x1f, R28 ;  /* 0x0000001fff197819 */ /* 0x004fe4000001161c */
[----:B------:R-:W-:Y:S02]  /*1910*/  ISETP.GT.AND P2, PT, R3, -0x1, PT ;  /* 0xffffffff0300780c */ /* 0x000fe40003f44270 */
[----:B------:R-:W-:-:S02]  /*1920*/  LOP3.LUT R3, RZ, R3, RZ, 0x33, !PT ;  /* 0x00000003ff037212 */ /* 0x000fc400078e33ff */
[----:B------:R-:W-:Y:S02]  /*1930*/  LEA.HI R22, R4, R25, RZ, 0x1 ;  /* 0x0000001904167211 */ /* 0x000fe400078f08ff */
[----:B------:R-:W-:Y:S02]  /*1940*/  ISETP.GT.AND P0, PT, R30, -0x1, PT ;  /* 0xffffffff1e00780c */ /* 0x000fe40003f04270 */
[----:B------:R-:W-:Y:S01]  /*1950*/  LEA.HI R24, R3, R22, RZ, 0x1 ;  /* 0x0000001603187211 */ /* 0x000fe200078f08ff */
[----:B0-----:R-:W-:-:S09]  /*1960*/  ULEA UR5, UR6, UR5, 0x18 ;  /* 0x0000000506057291 */ /* 0x001fd2000f8ec0ff */
[----:B------:R-:W0:Y:S04]  /*1970*/  LDS R7, [UR5+0x14] ;  /* 0x00001405ff077984 */ /* 0x000e280008000800 */
[----:B------:R-:W2:Y:S04]  /*1980*/  LDS R6, [UR5+0x2c] ;  /* 0x00002c05ff067984 */ /* 0x000ea80008000800 */
[----:B------:R-:W3:Y:S01]  /*1990*/  LDS R5, [UR5+0x24] ;  /* 0x00002405ff057984 */ /* 0x000ee20008000800 */
[----:B------:R-:W-:Y:S01]  /*19a0*/  BAR.SYNC.DEFER_BLOCKING 0x0 ;  /* 0x0000000000007b1d */ /* 0x000fe20000010000 */
[C---:B-1----:R-:W-:Y:S01]  /*19b0*/  ISETP.NE.AND P1, PT, R29.reuse, RZ, PT ;  /* 0x000000ff1d00720c */ /* 0x042fe20003f25270 */
[----:B------:R-:W-:-:S03]  /*19c0*/  IMAD R26, R29, 0x5, RZ ;  /* 0x000000051d1a7824 */ /* 0x000fc600078e02ff */
[----:B0-----:R-:W-:Y:S02]  /*19d0*/  SEL R7, R7, RZ, P1 ;  /* 0x000000ff07077207 */ /* 0x001fe40000800000 */
[----:B------:R-:W-:Y:S02]  /*19e0*/  ISETP.GT.AND P1, PT, R2, -0x1, PT ;  /* 0xffffffff0200780c */ /* 0x000fe40003f24270 */
[----:B--2---:R-:W-:Y:S01]  /*19f0*/  IADD3 R14, PT, PT, -R6, 0x280, RZ ;  /* 0x00000280060e7810 */ /* 0x004fe20007ffe1ff */
[----:B------:R-:W-:Y:S01]  /*1a00*/  IMAD.IADD R12, R7, 0x1, R12 ;  /* 0x00000001070c7824 */ /* 0x000fe200078e020c */
[----:B------:R-:W-:-:S03]  /*1a10*/  LOP3.LUT R7, RZ, R2, RZ, 0x33, !PT ;  /* 0x00000002ff077212 */ /* 0x000fc600078e33ff */
[----:B---3--:R-:W-:Y:S01]  /*1a20*/  IMAD.IADD R13, R12, 0x1, -R5 ;  /* 0x000000010c0d7824 */ /* 0x008fe200078e0a05 */
[-C--:B------:R-:W-:Y:S02]  /*1a30*/  LEA.HI R27, R7, R24.reuse, RZ, 0x1 ;  /* 0x00000018071b7211 */ /* 0x080fe400078f08ff */
[C-C-:B------:R-:W-:Y:S01]  /*1a40*/  IADD3 R23, PT, PT, R5.reuse, -R24, -R12.reuse ;  /* 0x8000001805177210 */ /* 0x140fe20007ffe80c */
[--C-:B------:R-:W-:Y:S01]  /*1a50*/  IMAD.IADD R2, R14, 0x1, R13.reuse ;  /* 0x000000010e027824 */ /* 0x100fe200078e020d */
[C-C-:B------:R-:W-:Y:S01]  /*1a60*/  IADD3 R22, PT, PT, R5.reuse, -R22, -R12.reuse ;  /* 0x8000001605167210 */ /* 0x140fe20007ffe80c */
[C---:B------:R-:W-:Y:S01]  /*1a70*/  IMAD.IADD R13, R26.reuse, 0x1, -R13 ;  /* 0x000000011a0d7824 */ /* 0x040fe200078e0a0d */
[C---:B------:R-:W-:Y:S02]  /*1a80*/  IADD3 R15, PT, PT, R5.reuse, -R12, -R25 ;  /* 0x8000000c050f7210 */ /* 0x040fe40007ffe819 */
[----:B------:R-:W-:Y:S01]  /*1a90*/  IADD3 R24, PT, PT, R5, -R27, -R12 ;  /* 0x8000001b05187210 */ /* 0x000fe20007ffe80c */
[----:B------:R-:W-:Y:S01]  /*1aa0*/  IMAD.IADD R12, R25, 0x1, R2 ;  /* 0x00000001190c7824 */ /* 0x000fe200078e0202 */
[----:B------:R-:W-:-:S02]  /*1ab0*/  IADD3 R15, PT, PT, R26, 0x1, R15 ;  /* 0x000000011a0f7810 */ /* 0x000fc40007ffe00f */
[----:B------:R-:W-:Y:S02]  /*1ac0*/  IADD3 R22, PT, PT, R26, 0x2, R22 ;  /* 0x000000021a167810 */ /* 0x000fe40007ffe016 */
[----:B------:R-:W-:Y:S02]  /*1ad0*/  LEA.HI R4, R4, R12, RZ, 0x1 ;  /* 0x0000000c04047211 */ /* 0x000fe400078f08ff */
[----:B------:R-:W-:Y:S01]  /*1ae0*/  SEL R13, R2, R13, P4 ;  /* 0x0000000d020d7207 */ /* 0x000fe20002000000 */
[----:B------:R-:W-:Y:S01]  /*1af0*/  @P0 IMAD.MOV.U32 R2, RZ, RZ, RZ ;  /* 0x000000ffff020224 */ /* 0x000fe200078e00ff */
[----:B------:R-:W-:Y:S02]  /*1b00*/  LEA.HI R3, R3, R4, RZ, 0x1 ;  /* 0x0000000403037211 */ /* 0x000fe400078f08ff */
[----:B------:R-:W-:Y:S02]  /*1b10*/  IADD3 R23, PT, PT, R26, 0x3, R23 ;  /* 0x000000031a177810 */ /* 0x000fe40007ffe017 */
[----:B------:R-:W-:-:S02]  /*1b20*/  SEL R15, R12, R15, P3 ;  /* 0x0000000f0c0f7207 */ /* 0x000fc40001800000 */
[----:B------:R-:W-:Y:S01]  /*1b30*/  IADD3 R24, PT, PT, R26, 0x4, R24 ;  /* 0x000000041a187810 */ /* 0x000fe20007ffe018 */
[----:B------:R-:W-:Y:S01]  /*1b40*/  @P0 IMAD.HI.U32 R24, R7, 0x2, R2 ;  /* 0x0000000207180827 */ /* 0x000fe200078e0002 */
[----:B------:R-:W-:Y:S02]  /*1b50*/  SEL R22, R4, R22, P2 ;  /* 0x0000001604167207 */ /* 0x000fe40001000000 */
[----:B------:R-:W-:Y:S01]  /*1b60*/  SEL R23, R3, R23, P1 ;  /* 0x0000001703177207 */ /* 0x000fe20000800000 */
[----:B------:R-:W-:Y:S01]  /*1b70*/  VIADD R7, R29, 0x80 ;  /* 0x000000801d077836 */ /* 0x000fe20000000000 */
[----:B------:R-:W-:Y:S02]  /*1b80*/  LEA R13, R13, UR5, 0x3 ;  /* 0x000000050d0d7c11 */ /* 0x000fe4000f8e18ff */
[----:B------:R-:W-:Y:S02]  /*1b90*/  LEA R15, R15, UR5, 0x3 ;  /* 0x000000050f0f7c11 */ /* 0x000fe4000f8e18ff */
[----:B------:R-:W-:Y:S01]  /*1ba0*/  LEA R22, R22, UR5, 0x3 ;  /* 0x0000000516167c11 */ /* 0x000fe2000f8e18ff */
[----:B-----5:R0:W-:Y:S01]  /*1bb0*/  STS.64 [R13], R20 ;  /* 0x000000140d007388 */ /* 0x0201e20000000a00 */
[----:B------:R-:W-:-:S02]  /*1bc0*/  LEA R23, R23, UR5, 0x3 ;  /* 0x0000000517177c11 */ /* 0x000fc4000f8e18ff */
[----:B------:R-:W-:Y:S01]  /*1bd0*/  LEA R24, R24, UR5, 0x3 ;  /* 0x0000000518187c11 */ /* 0x000fe2000f8e18ff */
[----:B------:R1:W-:Y:S01]  /*1be0*/  STS.64 [R15], R18 ;  /* 0x000000120f007388 */ /* 0x0003e20000000a00 */
[----:B------:R-:W-:Y:S01]  /*1bf0*/  LEA R25, R29, UR5, 0x3 ;  /* 0x000000051d197c11 */ /* 0x000fe2000f8e18ff */
[----:B------:R-:W2:Y:S01]  /*1c00*/  LDCU UR5, c[0x0][0x3b4] ;  /* 0x00007680ff0577ac */ /* 0x000ea20008000800 */
[-C--:B------:R-:W-:Y:S01]  /*1c10*/  ISETP.GE.AND P1, PT, R7, R14.reuse, PT ;  /* 0x0000000e0700720c */ /* 0x080fe20003f26270 */
[----:B------:R3:W-:Y:S01]  /*1c20*/  STS.64 [R22], R16 ;  /* 0x0000001016007388 */ /* 0x0007e20000000a00 */
[----:B------:R-:W-:-:S03]  /*1c30*/  ISETP.GE.AND P0, PT, R29, R14, PT ;  /* 0x0000000e1d00720c */ /* 0x000fc60003f06270 */
[----:B------:R-:W-:Y:S01]  /*1c40*/  STS.64 [R23], R10 ;  /* 0x0000000a17007388 */ /* 0x000fe20000000a00 */
[C-C-:B0-----:R-:W-:Y:S01]  /*1c50*/  IADD3 R20, PT, PT, R29.reuse, R0, -R5.reuse ;  /* 0x000000001d147210 */ /* 0x141fe20007ffe805 */
[C---:B------:R-:W-:Y:S01]  /*1c60*/  VIADD R21, R29.reuse, 0x200 ;  /* 0x000002001d157836 */ /* 0x040fe20000000000 */
[C---:B------:R-:W-:Y:S01]  /*1c70*/  IADD3 R0, PT, PT, R29.reuse, R6, R5 ;  /* 0x000000061d007210 */ /* 0x040fe20007ffe005 */
[----:B------:R0:W-:Y:S01]  /*1c80*/  STS.64 [R24], R8 ;  /* 0x0000000818007388 */ /* 0x0001e20000000a00 */
[----:B-1----:R-:W1:Y:S01]  /*1c90*/  LDC.64 R18, c[0x0][0x390] ;  /* 0x0000e400ff127b82 */ /* 0x002e620000000a00 */
[----:B------:R-:W-:Y:S01]  /*1ca0*/  VIADD R15, R29, 0x100 ;  /* 0x000001001d0f7836 */ /* 0x000fe20000000000 */
[----:B------:R-:W-:-:S06]  /*1cb0*/  LOP3.LUT R20, RZ, R20, RZ, 0x33, !PT ;  /* 0x00000014ff147212 */ /* 0x000fcc00078e33ff */
[----:B------:R-:W-:Y:S01]  /*1cc0*/  BAR.SYNC.DEFER_BLOCKING 0x0 ;  /* 0x0000000000007b1d */ /* 0x000fe20000010000 */
[----:B---3--:R-:W-:Y:S01]  /*1cd0*/  VIADD R17, R29, 0x180 ;  /* 0x000001801d117836 */ /* 0x008fe20000000000 */
[-C--:B------:R-:W-:Y:S02]  /*1ce0*/  ISETP.GE.AND P4, PT, R21, R14.reuse, PT ;  /* 0x0000000e1500720c */ /* 0x080fe40003f86270 */
[-C--:B------:R-:W-:Y:S01]  /*1cf0*/  ISETP.GE.AND P2, PT, R15, R14.reuse, PT ;  /* 0x0000000e0f00720c */ /* 0x080fe20003f46270 */
[----:B------:R-:W-:Y:S01]  /*1d00*/  VIADD R15, R0, 0xfffffd80 ;  /* 0xfffffd80000f7836 */ /* 0x000fe20000000000 */
[----:B------:R-:W-:Y:S01]  /*1d10*/  ISETP.GE.AND P3, PT, R17, R14, PT ;  /* 0x0000000e1100720c */ /* 0x000fe20003f66270 */
[----:B--2---:R-:W-:Y:S01]  /*1d20*/  VIADD R20, R20, UR5 ;  /* 0x0000000514147c36 */ /* 0x004fe20008000000 */
[----:B0-----:R-:W0:Y:S03]  /*1d30*/  LDC.64 R8, c[0x0][0x398] ;  /* 0x0000e600ff087b82 */ /* 0x001e260000000a00 */
[C---:B------:R-:W-:Y:S01]  /*1d40*/  VIADD R29, R20.reuse, 0xffffff80 ;  /* 0xffffff80141d7836 */ /* 0x040fe20000000000 */
[----:B------:R-:W-:Y:S01]  /*1d50*/  SEL R15, R20, R15, !P0 ;  /* 0x0000000f140f7207 */ /* 0x000fe20004000000 */
[----:B------:R-:W-:-:S02]  /*1d60*/  @P1 VIADD R29, R0, 0xfffffe00 ;  /* 0xfffffe00001d1836 */ /* 0x000fc40000000000 */
[----:B------:R-:W-:Y:S02]  /*1d70*/  VIADD R31, R20, 0xffffff00 ;  /* 0xffffff00141f7836 */ /* 0x000fe40000000000 */
[----:B------:R-:W-:Y:S02]  /*1d80*/  @P2 VIADD R31, R0, 0xfffffe80 ;  /* 0xfffffe80001f2836 */ /* 0x000fe40000000000 */
[----:B------:R-:W-:Y:S02]  /*1d90*/  VIADD R33, R20, 0xfffffe80 ;  /* 0xfffffe8014217836 */ /* 0x000fe40000000000 */
[----:B-1----:R-:W-:Y:S01]  /*1da0*/  IMAD.WIDE R26, R15, 0x4, R18 ;  /* 0x000000040f1a7825 */ /* 0x002fe200078e0212 */
[----:B------:R-:W1:Y:S03]  /*1db0*/  LDS.64 R2, [R25] ;  /* 0x0000000019027984 */ /* 0x000e660000000a00 */
[----:B------:R-:W-:-:S02]  /*1dc0*/  @P3 VIADD R33, R0, 0xffffff00 ;  /* 0xffffff0000213836 */ /* 0x000fc40000000000 */
[--C-:B------:R-:W-:Y:S01]  /*1dd0*/  IMAD.WIDE R16, R29, 0x4, R18.reuse ;  /* 0x000000041d107825 */ /* 0x100fe200078e0212 */
[----:B------:R-:W2:Y:S03]  /*1de0*/  LDS.64 R12, [R25+0x400] ;  /* 0x00040000190c7984 */ /* 0x000ea60000000a00 */
[----:B------:R-:W-:Y:S01]  /*1df0*/  IMAD.WIDE R22, R33, 0x4, R18 ;  /* 0x0000000421167825 */ /* 0x000fe200078e0212 */
[----:B------:R-:W3:Y:S03]  /*1e00*/  LDS.64 R10, [R25+0x800] ;  /* 0x00080000190a7984 */ /* 0x000ee60000000a00 */
[--C-:B0-----:R-:W-:Y:S01]  /*1e10*/  IMAD.WIDE R14, R15, 0x4, R8.reuse ;  /* 0x000000040f0e7825 */ /* 0x101fe200078e0208 */
[----:B------:R-:W0:Y:S03]  /*1e20*/  LDS.64 R6, [R25+0xc00] ;  /* 0x000c000019067984 */ /* 0x000e260000000a00 */
[--C-:B------:R-:W-:Y:S01]  /*1e30*/  IMAD.WIDE R28, R29, 0x4, R8.reuse ;  /* 0x000000041d1c7825 */ /* 0x100fe200078e0208 */
[----:B------:R4:W0:Y:S03]  /*1e40*/  LDS.64 R4, [R25+0x1000] ;  /* 0x0010000019047984 */ /* 0x0008260000000a00 */
[----:B------:R-:W-:-:S04]  /*1e50*/  IMAD.WIDE R32, R33, 0x4, R8 ;  /* 0x0000000421207825 */ /* 0x000fc800078e0208 */
[----:B----4-:R-:W-:Y:S02]  /*1e60*/  VIADD R25, R20, 0xfffffe00 ;  /* 0xfffffe0014197836 */ /* 0x010fe40000000000 */
[----:B------:R-:W-:Y:S02]  /*1e70*/  @P4 VIADD R25, R0, 0xffffff80 ;  /* 0xffffff8000194836 */ /* 0x000fe40000000000 */
[----:B------:R-:W-:-:S04]  /*1e80*/  IMAD.WIDE R20, R31, 0x4, R18 ;  /* 0x000000041f147825 */ /* 0x000fc800078e0212 */
[----:B------:R-:W-:-:S04]  /*1e90*/  IMAD.WIDE R30, R31, 0x4, R8 ;  /* 0x000000041f1e7825 */ /* 0x000fc800078e0208 */
[C---:B------:R-:W-:Y:S01]  /*1ea0*/  IMAD.WIDE R18, R25.reuse, 0x4, R18 ;  /* 0x0000000419127825 */ /* 0x040fe200078e0212 */
[----:B-1----:R-:W-:Y:S03]  /*1eb0*/  STG.E desc[UR8][R26.64], R2 ;  /* 0x000000021a007986 */ /* 0x002fe6000c101908 */
[----:B------:R-:W-:Y:S01]  /*1ec0*/  IMAD.WIDE R8, R25, 0x4, R8 ;  /* 0x0000000419087825 */ /* 0x000fe200078e0208 */
[----:B------:R-:W-:Y:S04]  /*1ed0*/  STG.E desc[UR8][R14.64], R3 ;  /* 0x000000030e007986 */ /* 0x000fe8000c101908 */
[----:B--2---:R-:W-:Y:S04]  /*1ee0*/  STG.E desc[UR8][R16.64], R12 ;  /* 0x0000000c10007986 */ /* 0x004fe8000c101908 */
[----:B------:R-:W-:Y:S04]  /*1ef0*/  STG.E desc[UR8][R28.64], R13 ;  /* 0x0000000d1c007986 */ /* 0x000fe8000c101908 */
[----:B---3--:R-:W-:Y:S04]  /*1f00*/  STG.E desc[UR8][R20.64], R10 ;  /* 0x0000000a14007986 */ /* 0x008fe8000c101908 */
[----:B------:R-:W-:Y:S04]  /*1f10*/  STG.E desc[UR8][R30.64], R11 ;  /* 0x0000000b1e007986 */ /* 0x000fe8000c101908 */
[----:B0-----:R-:W-:Y:S04]  /*1f20*/  STG.E desc[UR8][R22.64], R6 ;  /* 0x0000000616007986 */ /* 0x001fe8000c101908 */
[----:B------:R-:W-:Y:S04]  /*1f30*/  STG.E desc[UR8][R32.64], R7 ;  /* 0x0000000720007986 */ /* 0x000fe8000c101908 */
[----:B------:R-:W-:Y:S04]  /*1f40*/  STG.E desc[UR8][R18.64], R4 ;  /* 0x0000000412007986 */ /* 0x000fe8000c101908 */
[----:B------:R-:W-:Y:S01]  /*1f50*/  STG.E desc[UR8][R8.64], R5 ;  /* 0x0000000508007986 */ /* 0x000fe2000c101908 */
[----:B------:R-:W-:Y:S05]  /*1f60*/  EXIT ;  /* 0x000000000000794d */ /* 0x000fea0003800000 */
.L_x_752:
[----:B------:R-:W0:Y:S01]  /*1f70*/  LDCU UR6, c[0x0][0x3b4] ;  /* 0x00007680ff0677ac */ /* 0x000e220008000800 */
[----:B------:R-:W-:Y:S01]  /*1f80*/  ISETP.NE.AND P0, PT, R7, RZ, PT ;  /* 0x000000ff0700720c */ /* 0x000fe20003f05270 */
[----:B------:R-:W-:Y:S01]  /*1f90*/  BSSY.RECONVERGENT B0, `(.L_x_773) ;  /* 0x000023d000007945 */ /* 0x000fe20003800200 */
[----:B0-----:R-:W-:-:S11]  /*1fa0*/  IADD3 R2, PT, PT, -R0, UR6, RZ ;  /* 0x0000000600027c10 */ /* 0x001fd6000fffe1ff */
[----:B------:R-:W-:Y:S05]  /*1fb0*/  @P0 BRA `(.L_x_774) ;  /* 0x0000000c001c0947 */ /* 0x000fea0003800000 */
[----:B------:R-:W0:Y:S01]  /*1fc0*/  S2R R3, SR_TID.X ;  /* 0x0000000000037919 */ /* 0x000e220000002100 */
[----:B------:R-:W1:Y:S01]  /*1fd0*/  LDC.64 R4, c[0x0][0x380] ;  /* 0x0000e000ff047b82 */ /* 0x000e620000000a00 */
[----:B------:R-:W-:Y:S02]  /*1fe0*/  CS2R R10, SRZ ;  /* 0x00000000000a7805 */ /* 0x000fe4000001ff00 */
[----:B------:R-:W-:Y:S02]  /*1ff0*/  CS2R R12, SRZ ;  /* 0x00000000000c7805 */ /* 0x000fe4000001ff00 */
[----:B------:R-:W-:Y:S02]  /*2000*/  CS2R R14, SRZ ;  /* 0x00000000000e7805 */ /* 0x000fe4000001ff00 */
[----:B------:R-:W-:Y:S01]  /*2010*/  CS2R R16, SRZ ;  /* 0x0000000000107805 */ /* 0x000fe2000001ff00 */
[----:B------:R-:W2:Y:S01]  /*2020*/  LDC.64 R6, c[0x0][0x388] ;  /* 0x0000e200ff067b82 */ /* 0x000ea20000000a00 */
[----:B0-----:R-:W-:-:S04]  /*2030*/  IMAD R25, R3, 0x5, RZ ;  /* 0x0000000503197824 */ /* 0x001fc800078e02ff */
[C---:B------:R-:W-:Y:S01]  /*2040*/  VIADD R27, R25.reuse, 0x1 ;  /* 0x00000001191b7836 */ /* 0x040fe20000000000 */
[CC--:B------:R-:W-:Y:S01]  /*2050*/  ISETP.GE.AND P0, PT, R25.reuse, R2.reuse, PT ;  /* 0x000000021900720c */ /* 0x0c0fe20003f06270 */
[C---:B------:R-:W-:Y:S02]  /*2060*/  VIADD R29, R25.reuse, 0x2 ;  /* 0x00000002191d7836 */ /* 0x040fe40000000000 */
[----:B------:R-:W-:Y:S01]  /*2070*/  VIADD R19, R25, 0x3 ;  /* 0x0000000319137836 */ /* 0x000fe20000000000 */
[-C--:B------:R-:W-:Y:S01]  /*2080*/  ISETP.GE.AND P1, PT, R27, R2.reuse, PT ;  /* 0x000000021b00720c */ /* 0x080fe20003f26270 */
[----:B------:R-:W-:Y:S01]  /*2090*/  VIADD R23, R25, 0x4 ;  /* 0x0000000419177836 */ /* 0x000fe20000000000 */
[-C--:B------:R-:W-:Y:S01]  /*20a0*/  ISETP.GE.AND P2, PT, R29, R2.reuse, PT ;  /* 0x000000021d00720c */ /* 0x080fe20003f46270 */
[----:B------:R-:W-:Y:S01]  /*20b0*/  IMAD.IADD R9, R0, 0x1, R25 ;  /* 0x0000000100097824 */ /* 0x000fe200078e0219 */
[-C--:B------:R-:W-:Y:S02]  /*20c0*/  ISETP.GE.AND P3, PT, R19, R2.reuse, PT ;  /* 0x000000021300720c */ /* 0x080fe40003f66270 */
[----:B------:R-:W-:Y:S01]  /*20d0*/  ISETP.GE.AND P4, PT, R23, R2, PT ;  /* 0x000000021700720c */ /* 0x000fe20003f86270 */
[----:B-1----:R-:W-:-:S04]  /*20e0*/  IMAD.WIDE.U32 R4, R9, 0x8, R4 ;  /* 0x0000000809047825 */ /* 0x002fc800078e0004 */
[----:B--2---:R-:W-:Y:S01]  /*20f0*/  IMAD.WIDE.U32 R6, R9, 0x4, R6 ;  /* 0x0000000409067825 */ /* 0x004fe200078e0006 */
[----:B------:R-:W-:Y:S01]  /*2100*/  CS2R R8, SRZ ;  /* 0x0000000000087805 */ /* 0x000fe2000001ff00 */
        /* <DEDUP_REMOVED lines=14> */
[----:B------:R-:W0:Y:S04]  /*21f0*/  @!P3 LDG.E R24, desc[UR8][R6.64+0xc] ;  /* 0x00000c080618b981 */ /* 0x000e28000c1e1900 */
[----:B------:R-:W5:Y:S01]  /*2200*/  @!P4 LDG.E R26, desc[UR8][R6.64+0x10] ;  /* 0x00001008061ac981 */ /* 0x000f62000c1e1900 */
[----:B------:R-:W-:-:S02]  /*2210*/  IMAD.MOV.U32 R22, RZ, RZ, 0x1 ;  /* 0x00000001ff167424 */ /* 0x000fc400078e00ff */
[----:B------:R-:W-:Y:S02]  /*2220*/  IMAD.MOV.U32 R31, RZ, RZ, 0x1 ;  /* 0x00000001ff1f7424 */ /* 0x000fe400078e00ff */
[----:B------:R-:W-:Y:S02]  /*2230*/  IMAD.MOV.U32 R20, RZ, RZ, 0x1 ;  /* 0x00000001ff147424 */ /* 0x000fe400078e00ff */
[----:B------:R-:W-:Y:S01]  /*2240*/  IMAD.MOV.U32 R33, RZ, RZ, 0x1 ;  /* 0x00000001ff217424 */ /* 0x000fe200078e00ff */
[----:B------:R-:W1:Y:S01]  /*2250*/  S2R R28, SR_LANEID ;  /* 0x00000000001c7919 */ /* 0x000e620000000000 */
[----:B------:R-:W1:Y:S01]  /*2260*/  S2UR UR5, SR_CgaCtaId ;  /* 0x00000000000579c3 */ /* 0x000e620000008800 */
[----:B------:R-:W-:Y:S01]  /*2270*/  UMOV UR4, 0x400 ;  /* 0x0000040000047882 */ /* 0x000fe20000000000 */
[----:B------:R-:W-:Y:S01]  /*2280*/  SHF.R.U32.HI R32, RZ, 0x5, R3 ;  /* 0x00000005ff207819 */ /* 0x000fe20000011603 */
[----:B-1----:R-:W-:-:S05]  /*2290*/  ULEA UR4, UR5, UR4, 0x18 ;  /* 0x0000000405047291 */ /* 0x002fca000f8ec0ff */
[----:B------:R-:W-:Y:S01]  /*22a0*/  BAR.SYNC.DEFER_BLOCKING 0x0 ;  /* 0x0000000000007b1d */ /* 0x000fe20000010000 */
[----:B--2---:R-:W-:Y:S02]  /*22b0*/  @!P0 LOP3.LUT R0, RZ, R0, RZ, 0x33, !PT ;  /* 0x00000000ff008212 */ /* 0x004fe400078e33ff */
[----:B---3--:R-:W-:Y:S02]  /*22c0*/  @!P1 LOP3.LUT R18, RZ, R18, RZ, 0x33, !PT ;  /* 0x00000012ff129212 */ /* 0x008fe400078e33ff */
[----:B------:R-:W-:Y:S02]  /*22d0*/  @!P0 SHF.R.U32.HI R22, RZ, 0x1f, R0 ;  /* 0x0000001fff168819 */ /* 0x000fe40000011600 */
[----:B------:R-:W-:Y:S02]  /*22e0*/  @!P1 SHF.R.U32.HI R31, RZ, 0x1f, R18 ;  /* 0x0000001fff1f9819 */ /* 0x000fe40000011612 */
[----:B----4-:R-:W-:Y:S02]  /*22f0*/  @!P2 LOP3.LUT R0, RZ, R21, RZ, 0x33, !PT ;  /* 0x00000015ff00a212 */ /* 0x010fe400078e33ff */
[----:B0-----:R-:W-:Y:S01]  /*2300*/  @!P3 LOP3.LUT R4, RZ, R24, RZ, 0x33, !PT ;  /* 0x00000018ff04b212 */ /* 0x001fe200078e33ff */
[----:B------:R-:W-:Y:S01]  /*2310*/  IMAD.IADD R24, R31, 0x1, R22 ;  /* 0x000000011f187824 */ /* 0x000fe200078e0216 */
[----:B------:R-:W-:Y:S01]  /*2320*/  @!P2 SHF.R.U32.HI R20, RZ, 0x1f, R0 ;  /* 0x0000001fff14a819 */ /* 0x000fe20000011600 */
[----:B------:R-:W-:Y:S01]  /*2330*/  IMAD.MOV.U32 R21, RZ, RZ, 0x1 ;  /* 0x00000001ff157424 */ /* 0x000fe200078e00ff */
[----:B------:R-:W-:-:S02]  /*2340*/  @!P3 SHF.R.U32.HI R21, RZ, 0x1f, R4 ;  /* 0x0000001fff15b819 */ /* 0x000fc40000011604 */
[----:B-----5:R-:W-:Y:S01]  /*2350*/  @!P4 LOP3.LUT R26, RZ, R26, RZ, 0x33, !PT ;  /* 0x0000001aff1ac212 */ /* 0x020fe200078e33ff */
[----:B------:R-:W-:-:S03]  /*2360*/  IMAD.IADD R18, R24, 0x1, R20 ;  /* 0x0000000118127824 */ /* 0x000fc600078e0214 */
[----:B------:R-:W-:Y:S01]  /*2370*/  @!P4 SHF.R.U32.HI R33, RZ, 0x1f, R26 ;  /* 0x0000001fff21c819 */ /* 0x000fe2000001161a */
[----:B------:R-:W-:-:S04]  /*2380*/  IMAD.IADD R0, R18, 0x1, R21 ;  /* 0x0000000112007824 */ /* 0x000fc800078e0215 */
[----:B------:R-:W-:-:S05]  /*2390*/  IMAD.IADD R26, R0, 0x1, R33 ;  /* 0x00000001001a7824 */ /* 0x000fca00078e0221 */
[----:B------:R-:W0:Y:S02]  /*23a0*/  SHFL.UP P0, R5, R26, 0x1, RZ ;  /* 0x042000001a057989 */ /* 0x000e2400000000ff */
[----:B0-----:R-:W-:-:S05]  /*23b0*/  @P0 IMAD.IADD R5, R26, 0x1, R5 ;  /* 0x000000011a050824 */ /* 0x001fca00078e0205 */
[----:B------:R-:W0:Y:S02]  /*23c0*/  SHFL.UP P0, R4, R5, 0x2, RZ ;  /* 0x0440000005047989 */ /* 0x000e2400000000ff */
[----:B0-----:R-:W-:-:S05]  /*23d0*/  @P0 IMAD.IADD R4, R5, 0x1, R4 ;  /* 0x0000000105040824 */ /* 0x001fca00078e0204 */
[----:B------:R-:W0:Y:S02]  /*23e0*/  SHFL.UP P0, R7, R4, 0x4, RZ ;  /* 0x0480000004077989 */ /* 0x000e2400000000ff */
[----:B0-----:R-:W-:-:S05]  /*23f0*/  @P0 IMAD.IADD R7, R4, 0x1, R7 ;  /* 0x0000000104070824 */ /* 0x001fca00078e0207 */
[----:B------:R-:W0:Y:S01]  /*2400*/  SHFL.UP P0, R30, R7, 0x8, RZ ;  /* 0x05000000071e7989 */ /* 0x000e2200000000ff */
[----:B------:R-:W-:Y:S01]  /*2410*/  ISETP.NE.AND P1, PT, R28, 0x1f, PT ;  /* 0x0000001f1c00780c */ /* 0x000fe20003f25270 */
[----:B0-----:R-:W-:-:S05]  /*2420*/  @P0 IMAD.IADD R30, R7, 0x1, R30 ;  /* 0x00000001071e0824 */ /* 0x001fca00078e021e */
[----:B------:R-:W0:Y:S07]  /*2430*/  SHFL.UP P0, R35, R30, 0x10, RZ ;  /* 0x060000001e237989 */ /* 0x000e2e00000000ff */
[----:B------:R-:W-:Y:S01]  /*2440*/  @!P1 LEA R34, R32, UR4, 0x2 ;  /* 0x0000000420229c11 */ /* 0x000fe2000f8e10ff */
[----:B0-----:R-:W-:-:S05]  /*2450*/  @P0 IMAD.IADD R35, R30, 0x1, R35 ;  /* 0x000000011e230824 */ /* 0x001fca00078e0223 */
[----:B------:R-:W-:Y:S01]  /*2460*/  @!P1 STS [R34], R35 ;  /* 0x0000002322009388 */ /* 0x000fe20000000800 */
[----:B------:R-:W-:Y:S06]  /*2470*/  BAR.SYNC.DEFER_BLOCKING 0x0 ;  /* 0x0000000000007b1d */ /* 0x000fec0000010000 */
[----:B------:R-:W0:Y:S01]  /*2480*/  LDS.128 R4, [UR4] ;  /* 0x00000004ff047984 */ /* 0x000e220008000c00 */
[C---:B------:R-:W-:Y:S01]  /*2490*/  ISETP.NE.AND P0, PT, R32.reuse, 0x2, PT ;  /* 0x000000022000780c */ /* 0x040fe20003f05270 */
[----:B------:R-:W-:Y:S01]  /*24a0*/  BAR.SYNC.DEFER_BLOCKING 0x0 ;  /* 0x0000000000007b1d */ /* 0x000fe20000010000 */
[----:B------:R-:W-:Y:S01]  /*24b0*/  ISETP.NE.AND P1, PT, R32, 0x3, PT ;  /* 0x000000032000780c */ /* 0x000fe20003f25270 */
[----:B------:R-:W-:Y:S01]  /*24c0*/  IMAD.IADD R26, R35, 0x1, -R26 ;  /* 0x00000001231a7824 */ /* 0x000fe200078e0a1a */
[----:B------:R-:W-:Y:S01]  /*24d0*/  ISETP.NE.AND P2, PT, R28, RZ, PT ;  /* 0x000000ff1c00720c */ /* 0x000fe20003f45270 */
[----:B0-----:R-:W-:-:S05]  /*24e0*/  IMAD.IADD R5, R4, 0x1, R5 ;  /* 0x0000000104057824 */ /* 0x001fca00078e0205 */
[----:B------:R-:W-:Y:S01]  /*24f0*/  SEL R4, R5, R4, !P0 ;  /* 0x0000000405047207 */ /* 0x000fe20004000000 */
[----:B------:R-:W-:Y:S01]  /*2500*/  IMAD.IADD R5, R6, 0x1, R5 ;  /* 0x0000000106057824 */ /* 0x000fe200078e0205 */
[----:B------:R-:W-:-:S04]  /*2510*/  ISETP.GE.U32.AND P0, PT, R3, 0x20, PT ;  /* 0x000000200300780c */ /* 0x000fc80003f06070 */
[C---:B------:R-:W-:Y:S02]  /*2520*/  SEL R4, R5.reuse, R4, !P1 ;  /* 0x0000000405047207 */ /* 0x040fe40004800000 */
[----:B------:R-:W-:Y:S02]  /*2530*/  IADD3 R7, PT, PT, R5, R2, R7 ;  /* 0x0000000205077210 */ /* 0x000fe40007ffe007 */
[----:B------:R-:W-:Y:S02]  /*2540*/  SEL R5, R26, RZ, P2 ;  /* 0x000000ff1a057207 */ /* 0x000fe40001000000 */
[----:B------:R-:W-:Y:S01]  /*2550*/  SEL R4, R4, RZ, P0 ;  /* 0x000000ff04047207 */ /* 0x000fe20000000000 */
[----:B------:R-:W-:-:S04]  /*2560*/  VIADD R7, R7, 0xfffffd80 ;  /* 0xfffffd8007077836 */ /* 0x000fc80000000000 */
[----:B------:R-:W-:Y:S02]  /*2570*/  IMAD.IADD R6, R4, 0x1, R5 ;  /* 0x0000000104067824 */ /* 0x000fe400078e0205 */
[----:B------:R-:W-:-:S04]  /*2580*/  IMAD.IADD R4, R2, 0x1, -R7 ;  /* 0x0000000102047824 */ /* 0x000fc800078e0a07 */
[----:B------:R-:W-:Y:S01]  /*2590*/  IMAD.IADD R5, R6, 0x1, R4 ;  /* 0x0000000106057824 */ /* 0x000fe200078e0204 */
[----:B------:R-:W-:-:S03]  /*25a0*/  ISETP.NE.AND P0, PT, R33, RZ, PT ;  /* 0x000000ff2100720c */ /* 0x000fc60003f05270 */
[----:B------:R-:W-:Y:S01]  /*25b0*/  IMAD.IADD R26, R5, 0x1, R22 ;  /* 0x00000001051a7824 */ /* 0x000fe200078e0216 */
[----:B------:R-:W-:Y:S01]  /*25c0*/  ISETP.NE.AND P2, PT, R31, RZ, PT ;  /* 0x000000ff1f00720c */ /* 0x000fe20003f45270 */
[--C-:B------:R-:W-:Y:S01]  /*25d0*/  IMAD.IADD R25, R25, 0x1, -R6.reuse ;  /* 0x0000000119197824 */ /* 0x100fe200078e0a06 */
[----:B------:R-:W-:Y:S01]  /*25e0*/  IADD3 R28, PT, PT, R29, -R24, -R6 ;  /* 0x800000181d1c7210 */ /* 0x000fe20007ffe806 */
[----:B------:R-:W-:Y:S01]  /*25f0*/  IMAD.IADD R31, R26, 0x1, R31 ;  /* 0x000000011a1f7824 */ /* 0x000fe200078e021f */
[----:B------:R-:W-:Y:S02]  /*2600*/  ISETP.NE.AND P6, PT, R20, RZ, PT ;  /* 0x000000ff1400720c */ /* 0x000fe40003fc5270 */
[----:B------:R-:W-:Y:S01]  /*2610*/  ISETP.NE.AND P1, PT, R22, RZ, PT ;  /* 0x000000ff1600720c */ /* 0x000fe20003f25270 */
[----:B------:R-:W-:Y:S01]  /*2620*/  IMAD.IADD R20, R31, 0x1, R20 ;  /* 0x000000011f147824 */ /* 0x000fe200078e0214 */
[----:B------:R-:W-:Y:S02]  /*2630*/  IADD3 R27, PT, PT, R27, -R6, -R22 ;  /* 0x800000061b1b7210 */ /* 0x000fe40007ffe816 */
[----:B------:R-:W-:-:S02]  /*2640*/  SEL R28, R28, R31, !P6 ;  /* 0x0000001f1c1c7207 */ /* 0x000fc40007000000 */
[--C-:B------:R-:W-:Y:S02]  /*2650*/  IADD3 R18, PT, PT, R19, -R18, -R6.reuse ;  /* 0x8000001213127210 */ /* 0x100fe40007ffe806 */
[----:B------:R-:W-:Y:S02]  /*2660*/  ISETP.NE.AND P6, PT, R21, RZ, PT ;  /* 0x000000ff1500720c */ /* 0x000fe40003fc5270 */
[----:B------:R-:W-:Y:S02]  /*2670*/  SEL R22, R25, R5, !P1 ;  /* 0x0000000519167207 */ /* 0x000fe40004800000 */
[----:B------:R-:W-:Y:S02]  /*2680*/  SEL R24, R27, R26, !P2 ;  /* 0x0000001a1b187207 */ /* 0x000fe40005000000 */
[----:B------:R-:W-:Y:S02]  /*2690*/  ISETP.GE.AND P5, PT, R3, R2, PT ;  /* 0x000000020300720c */ /* 0x000fe40003fa6270 */
[----:B------:R-:W-:Y:S01]  /*26a0*/  IADD3 R0, PT, PT, R23, -R0, -R6 ;  /* 0x8000000017007210 */ /* 0x000fe20007ffe806 */
[----:B------:R-:W-:Y:S01]  /*26b0*/  @P0 IMAD.IADD R0, R20, 0x1, R21 ;  /* 0x0000000114000824 */ /* 0x000fe200078e0215 */
[----:B------:R-:W-:-:S02]  /*26c0*/  SEL R18, R18, R20, !P6 ;  /* 0x0000001412127207 */ /* 0x000fc40007000000 */
[----:B------:R-:W-:Y:S02]  /*26d0*/  LEA R22, R22, UR4, 0x3 ;  /* 0x0000000416167c11 */ /* 0x000fe4000f8e18ff */
[----:B------:R-:W-:Y:S02]  /*26e0*/  LEA R24, R24, UR4, 0x3 ;  /* 0x0000000418187c11 */ /* 0x000fe4000f8e18ff */
[----:B------:R-:W-:Y:S02]  /*26f0*/  LEA R28, R28, UR4, 0x3 ;  /* 0x000000041c1c7c11 */ /* 0x000fe4000f8e18ff */
[----:B------:R-:W-:Y:S01]  /*2700*/  LEA R18, R18, UR4, 0x3 ;  /* 0x0000000412127c11 */ /* 0x000fe2000f8e18ff */
[----:B------:R0:W-:Y:S01]  /*2710*/  STS.64 [R22], R8 ;  /* 0x0000000816007388 */ /* 0x0001e20000000a00 */
[----:B------:R-:W-:Y:S01]  /*2720*/  LEA R6, R0, UR4, 0x3 ;  /* 0x0000000400067c11 */ /* 0x000fe2000f8e18ff */
[C---:B------:R-:W-:Y:S02]  /*2730*/  VIADD R27, R3.reuse, 0x80 ;  /* 0x00000080031b7836 */ /* 0x040fe40000000000 */
[----:B------:R0:W-:Y:S01]  /*2740*/  STS.64 [R24], R10 ;  /* 0x0000000a18007388 */ /* 0x0001e20000000a00 */
[----:B------:R-:W-:-:S02]  /*2750*/  VIADD R25, R3, 0x100 ;  /* 0x0000010003197836 */ /* 0x000fc40000000000 */
[C---:B------:R-:W-:Y:S01]  /*2760*/  VIADD R5, R3.reuse, 0x180 ;  /* 0x0000018003057836 */ /* 0x040fe20000000000 */
[----:B------:R0:W-:Y:S01]  /*2770*/  STS.64 [R28], R12 ;  /* 0x0000000c1c007388 */ /* 0x0001e20000000a00 */
[C---:B------:R-:W-:Y:S01]  /*2780*/  VIADD R29, R3.reuse, 0x200 ;  /* 0x00000200031d7836 */ /* 0x040fe20000000000 */
[----:B------:R-:W-:Y:S02]  /*2790*/  LEA R0, R3, UR4, 0x3 ;  /* 0x0000000403007c11 */ /* 0x000fe4000f8e18ff */
[----:B------:R0:W-:Y:S01]  /*27a0*/  STS.64 [R18], R14 ;  /* 0x0000000e12007388 */ /* 0x0001e20000000a00 */
[----:B------:R-:W-:Y:S03]  /*27b0*/  BSSY.RECONVERGENT B1, `(.L_x_775) ;  /* 0x0000015000017945 */ /* 0x000fe60003800200 */
[----:B------:R0:W-:Y:S01]  /*27c0*/  STS.64 [R6], R16 ;  /* 0x0000001006007388 */ /* 0x0001e20000000a00 */
[----:B------:R-:W-:Y:S01]  /*27d0*/  BAR.SYNC.DEFER_BLOCKING 0x0 ;  /* 0x0000000000007b1d */ /* 0x000fe20000010000 */
[----:B------:R-:W-:-:S02]  /*27e0*/  ISETP.GE.AND P2, PT, R27, R2, PT ;  /* 0x000000021b00720c */ /* 0x000fc40003f46270 */
[-C--:B------:R-:W-:Y:S02]  /*27f0*/  ISETP.GE.AND P3, PT, R25, R2.reuse, PT ;  /* 0x000000021900720c */ /* 0x080fe40003f66270 */
[-C--:B------:R-:W-:Y:S02]  /*2800*/  ISETP.GE.AND P4, PT, R5, R2.reuse, PT ;  /* 0x000000020500720c */ /* 0x080fe40003f86270 */
[C---:B------:R-:W-:Y:S01]  /*2810*/  ISETP.GE.AND P1, PT, R29.reuse, R2, PT ;  /* 0x000000021d00720c */ /* 0x040fe20003f26270 */
[C---:B------:R-:W-:Y:S01]  /*2820*/  IMAD.IADD R2, R29.reuse, 0x1, -R4 ;  /* 0x000000011d027824 */ /* 0x040fe200078e0a04 */
[----:B------:R-:W-:Y:S01]  /*2830*/  ISETP.GE.AND P0, PT, R29, R4, PT ;  /* 0x000000041d00720c */ /* 0x000fe20003f06270 */
[----:B------:R-:W-:-:S12]  /*2840*/  @P5 BRA `(.L_x_776) ;  /* 0x00000000002c5947 */ /* 0x000fd80003800000 */
[----:B0-----:R-:W0:Y:S01]  /*2850*/  LDS.64 R12, [R0] ;  /* 0x00000000000c7984 */ /* 0x001e220000000a00 */
[----:B------:R-:W1:Y:S01]  /*2860*/  LDC.64 R8, c[0x0][0x390] ;  /* 0x0000e400ff087b82 */ /* 0x000e620000000a00 */
[----:B------:R-:W-:Y:S02]  /*2870*/  ISETP.GE.AND P5, PT, R3, R4, PT ;  /* 0x000000040300720c */ /* 0x000fe40003fa6270 */
[----:B------:R-:W-:-:S05]  /*2880*/  LOP3.LUT R15, RZ, R3, RZ, 0x33, !PT ;  /* 0x00000003ff0f7212 */ /* 0x000fca00078e33ff */
[----:B------:R-:W2:Y:S01]  /*2890*/  LDC.64 R10, c[0x0][0x398] ;  /* 0x0000e600ff0a7b82 */ /* 0x000ea20000000a00 */
[----:B------:R-:W-:-:S05]  /*28a0*/  VIADD R15, R15, UR6 ;  /* 0x000000060f0f7c36 */ /* 0x000fca0008000000 */
[----:B------:R-:W-:-:S04]  /*28b0*/  @P5 IMAD.IADD R15, R3, 0x1, -R4 ;  /* 0x00000001030f5824 */ /* 0x000fc800078e0a04 */
[----:B-1----:R-:W-:-:S04]  /*28c0*/  IMAD.WIDE R8, R15, 0x4, R8 ;  /* 0x000000040f087825 */ /* 0x002fc800078e0208 */
[----:B--2---:R-:W-:Y:S01]  /*28d0*/  IMAD.WIDE R10, R15, 0x4, R10 ;  /* 0x000000040f0a7825 */ /* 0x004fe200078e020a */
[----:B0-----:R1:W-:Y:S04]  /*28e0*/  STG.E desc[UR8][R8.64], R12 ;  /* 0x0000000c08007986 */ /* 0x0013e8000c101908 */
[----:B------:R1:W-:Y:S02]  /*28f0*/  STG.E desc[UR8][R10.64], R13 ;  /* 0x0000000d0a007986 */ /* 0x0003e4000c101908 */
.L_x_776:
[----:B------:R-:W-:Y:S05]  /*2900*/  BSYNC.RECONVERGENT B1 ;  /* 0x0000000000017941 */ /* 0x000fea0003800200 */
.L_x_775:
[----:B------:R-:W-:Y:S01]  /*2910*/  BSSY.RECONVERGENT B1, `(.L_x_777) ;  /* 0x000000d000017945 */ /* 0x000fe20003800200 */
[----:B------:R-:W-:-:S03]  /*2920*/  IADD3 R3, PT, PT, -R3, UR6, RZ ;  /* 0x0000000603037c10 */ /* 0x000fc6000fffe1ff */
[----:B------:R-:W-:Y:S05]  /*2930*/  @P2 BRA `(.L_x_778) ;  /* 0x0000000000282947 */ /* 0x000fea0003800000 */
[----:B01----:R-:W0:Y:S01]  /*2940*/  LDS.64 R12, [R0+0x400] ;  /* 0x00040000000c7984 */ /* 0x003e220000000a00 */
[----:B------:R-:W1:Y:S01]  /*2950*/  LDC.64 R8, c[0x0][0x390] ;  /* 0x0000e400ff087b82 */ /* 0x000e620000000a00 */
[----:B------:R-:W-:Y:S01]  /*2960*/  ISETP.GE.AND P2, PT, R27, R4, PT ;  /* 0x000000041b00720c */ /* 0x000fe20003f46270 */
[----:B------:R-:W-:-:S06]  /*2970*/  VIADD R15, R3, 0xffffff7f ;  /* 0xffffff7f030f7836 */ /* 0x000fcc0000000000 */
[----:B------:R-:W2:Y:S06]  /*2980*/  LDC.64 R10, c[0x0][0x398] ;  /* 0x0000e600ff0a7b82 */ /* 0x000eac0000000a00 */
[----:B------:R-:W-:-:S04]  /*2990*/  @P2 IMAD.IADD R15, R27, 0x1, -R4 ;  /* 0x000000011b0f2824 */ /* 0x000fc800078e0a04 */
[----:B-1----:R-:W-:-:S04]  /*29a0*/  IMAD.WIDE R8, R15, 0x4, R8 ;  /* 0x000000040f087825 */ /* 0x002fc800078e0208 */
[----:B--2---:R-:W-:Y:S01]  /*29b0*/  IMAD.WIDE R10, R15, 0x4, R10 ;  /* 0x000000040f0a7825 */ /* 0x004fe200078e020a */
[----:B0-----:R2:W-:Y:S04]  /*29c0*/  STG.E desc[UR8][R8.64], R12 ;  /* 0x0000000c08007986 */ /* 0x0015e8000c101908 */
[----:B------:R2:W-:Y:S02]  /*29d0*/  STG.E desc[UR8][R10.64], R13 ;  /* 0x0000000d0a007986 */ /* 0x0005e4000c101908 */
.L_x_778:
[----:B------:R-:W-:Y:S05]  /*29e0*/  BSYNC.RECONVERGENT B1 ;  /* 0x0000000000017941 */ /* 0x000fea0003800200 */
.L_x_777:
[----:B------:R-:W-:Y:S04]  /*29f0*/  BSSY.RECONVERGENT B1, `(.L_x_779) ;  /* 0x000000c000017945 */ /* 0x000fe80003800200 */
[----:B------:R-:W-:Y:S05]  /*2a00*/  @P3 BRA `(.L_x_780) ;  /* 0x0000000000283947 */ /* 0x000fea0003800000 */
[----:B012---:R-:W0:Y:S01]  /*2a10*/  LDS.64 R12, [R0+0x800] ;  /* 0x00080000000c7984 */ /* 0x007e220000000a00 */
        /* <DEDUP_REMOVED lines=9> */
.L_x_780:
[----:B------:R-:W-:Y:S05]  /*2ab0*/  BSYNC.RECONVERGENT B1 ;  /* 0x0000000000017941 */ /* 0x000fea0003800200 */
.L_x_779:
[----:B------:R-:W-:Y:S04]  /*2ac0*/  BSSY.RECONVERGENT B1, `(.L_x_781) ;  /* 0x000000c000017945 */ /* 0x000fe80003800200 */
[----:B------:R-:W-:Y:S05]  /*2ad0*/  @P4 BRA `(.L_x_782) ;  /* 0x0000000000284947 */ /* 0x000fea0003800000 */
[----:B0123--:R-:W0:Y:S01]  /*2ae0*/  LDS.64 R12, [R0+0xc00] ;  /* 0x000c0000000c7984 */ /* 0x00fe220000000a00 */
        /* <DEDUP_REMOVED lines=9> */
.L_x_782:
[----:B------:R-:W-:Y:S05]  /*2b80*/  BSYNC.RECONVERGENT B1 ;  /* 0x0000000000017941 */ /* 0x000fea0003800200 */
.L_x_781:
[----:B------:R-:W-:Y:S01]  /*2b90*/  @!P0 VIADD R2, R3, 0xfffffdff ;  /* 0xfffffdff03028836 */ /* 0x000fe20000000000 */
[----:B------:R-:W-:Y:S06]  /*2ba0*/  @P1 BRA `(.L_x_783) ;  /* 0x0000001400ec1947 */ /* 0x000fec0003800000 */
[----:B0123--:R-:W0:Y:S01]  /*2bb0*/  LDS.64 R10, [R0+0x1000] ;  /* 0x00100000000a7984 */ /* 0x00fe220000000a00 */
[----:B----4-:R-:W1:Y:S08]  /*2bc0*/  LDC.64 R4, c[0x0][0x390] ;  /* 0x0000e400ff047b82 */ /* 0x010e700000000a00 */
[----:B------:R-:W2:Y:S01]  /*2bd0*/  LDC.64 R8, c[0x0][0x398] ;  /* 0x0000e600ff087b82 */ /* 0x000ea20000000a00 */
[----:B-1----:R-:W-:-:S04]  /*2be0*/  IMAD.WIDE R4, R2, 0x4, R4 ;  /* 0x0000000402047825 */ /* 0x002fc800078e0204 */
[----:B--2---:R-:W-:Y:S01]  /*2bf0*/  IMAD.WIDE R2, R2, 0x4, R8 ;  /* 0x0000000402027825 */ /* 0x004fe200078e0208 */
[----:B0-----:R0:W-:Y:S04]  /*2c00*/  STG.E desc[UR8][R4.64], R10 ;  /* 0x0000000a04007986 */ /* 0x0011e8000c101908 */
[----:B------:R0:W-:Y:S01]  /*2c10*/  STG.E desc[UR8][R2.64], R11 ;  /* 0x0000000b02007986 */ /* 0x0001e2000c101908 */
[----:B------:R-:W-:Y:S05]  /*2c20*/  BRA `(.L_x_783) ;  /* 0x0000001400cc7947 */ /* 0x000fea0003800000 */
.L_x_774:
[----:B------:R-:W0:Y:S01]  /*2c30*/  S2R R22, SR_TID.X ;  /* 0x0000000000167919 */ /* 0x000e220000002100 */
[----:B------:R-:W1:Y:S01]  /*2c40*/  LDCU.64 UR4, c[0x0][0x380] ;  /* 0x00007000ff0477ac */ /* 0x000e620008000a00 */
[----:B------:R-:W-:Y:S02]  /*2c50*/  CS2R R20, SRZ ;  /* 0x0000000000147805 */ /* 0x000fe4000001ff00 */
[----:B------:R-:W-:Y:S02]  /*2c60*/  CS2R R18, SRZ ;  /* 0x0000000000127805 */ /* 0x000fe4000001ff00 */
[----:B------:R-:W-:Y:S02]  /*2c70*/  CS2R R16, SRZ ;  /* 0x0000000000107805 */ /* 0x000fe4000001ff00 */
[----:B------:R-:W-:Y:S01]  /*2c80*/  CS2R R10, SRZ ;  /* 0x00000000000a7805 */ /* 0x000fe2000001ff00 */
[----:B------:R-:W2:Y:S01]  /*2c90*/  LDCU.64 UR6, c[0x0][0x388] ;  /* 0x00007100ff0677ac */ /* 0x000ea20008000a00 */
[----:B0-----:R-:W-:-:S04]  /*2ca0*/  IMAD R3, R22, 0x5, RZ ;  /* 0x0000000516037824 */ /* 0x001fc800078e02ff */
[C---:B------:R-:W-:Y:S01]  /*2cb0*/  VIADD R5, R3.reuse, 0x1 ;  /* 0x0000000103057836 */ /* 0x040fe20000000000 */
[C---:B------:R-:W-:Y:S01]  /*2cc0*/  IADD3 R4, P3, PT, R0.reuse, R3, RZ ;  /* 0x0000000300047210 */ /* 0x040fe20007f7e0ff */
[C---:B------:R-:W-:Y:S01]  /*2cd0*/  VIADD R9, R3.reuse, 0x2 ;  /* 0x0000000203097836 */ /* 0x040fe20000000000 */
[-C--:B------:R-:W-:Y:S02]  /*2ce0*/  ISETP.GE.AND P2, PT, R3, R2.reuse, PT ;  /* 0x000000020300720c */ /* 0x080fe40003f46270 */
[-C--:B------:R-:W-:Y:S01]  /*2cf0*/  ISETP.GE.AND P1, PT, R5, R2.reuse, PT ;  /* 0x000000020500720c */ /* 0x080fe20003f26270 */
[----:B------:R-:W-:Y:S01]  /*2d00*/  VIADD R5, R3, 0x3 ;  /* 0x0000000303057836 */ /* 0x000fe20000000000 */
[-C--:B------:R-:W-:Y:S01]  /*2d10*/  ISETP.GE.AND P0, PT, R9, R2.reuse, PT ;  /* 0x000000020900720c */ /* 0x080fe20003f06270 */
[----:B------:R-:W-:Y:S01]  /*2d20*/  VIADD R9, R3, 0x4 ;  /* 0x0000000403097836 */ /* 0x000fe20000000000 */
[----:B------:R-:W-:Y:S02]  /*2d30*/  LEA.HI.X.SX32 R3, R0, RZ, 0x1, P3 ;  /* 0x000000ff00037211 */ /* 0x000fe400018f0eff */
[----:B------:R-:W-:-:S02]  /*2d40*/  ISETP.GE.AND P4, PT, R5, R2, PT ;  /* 0x000000020500720c */ /* 0x000fc40003f86270 */
[----:B------:R-:W-:Y:S02]  /*2d50*/  ISETP.GE.AND P5, PT, R9, R2, PT ;  /* 0x000000020900720c */ /* 0x000fe40003fa6270 */
[----:B------:R-:W-:Y:S02]  /*2d60*/  CS2R R8, SRZ ;  /* 0x0000000000087805 */ /* 0x000fe4000001ff00 */
[C---:B-1----:R-:W-:Y:S02]  /*2d70*/  LEA R14, P3, R4.reuse, UR4, 0x3 ;  /* 0x00000004040e7c11 */ /* 0x042fe4000f8618ff */
[C---:B--2---:R-:W-:Y:S02]  /*2d80*/  LEA R12, P6, R4.reuse, UR6, 0x2 ;  /* 0x00000006040c7c11 */ /* 0x044fe4000f8c10ff */
[C-C-:B------:R-:W-:Y:S02]  /*2d90*/  LEA.HI.X R15, R4.reuse, UR5, R3.reuse, 0x3, P3 ;  /* 0x00000005040f7c11 */ /* 0x140fe400098f1c03 */
[----:B------:R-:W-:-:S03]  /*2da0*/  LEA.HI.X R13, R4, UR7, R3, 0x2, P6 ;  /* 0x00000007040d7c11 */ /* 0x000fc6000b0f1403 */
        /* <DEDUP_REMOVED lines=9> */
[----:B------:R-:W5:Y:S01]  /*2e40*/  @!P5 LDG.E R9, desc[UR8][R14.64+0x24] ;  /* 0x000024080e09d981 */ /* 0x000f62000c1e1900 */
[----:B------:R-:W-:Y:S06]  /*2e50*/  BAR.SYNC.DEFER_BLOCKING 0x0 ;  /* 0x0000000000007b1d */ /* 0x000fec0000010000 */
[----:B------:R-:W2:Y:S04]  /*2e60*/  @!P2 LDG.E R5, desc[UR8][R12.64] ;  /* 0x000000080c05a981 */ /* 0x000ea8000c1e1900 */
[----:B------:R-:W3:Y:S04]  /*2e70*/  @!P1 LDG.E R6, desc[UR8][R12.64+0x4] ;  /* 0x000004080c069981 */ /* 0x000ee8000c1e1900 */
[----:B------:R-:W4:Y:S04]  /*2e80*/  @!P0 LDG.E R23, desc[UR8][R12.64+0x8] ;  /* 0x000008080c178981 */ /* 0x000f28000c1e1900 */
[----:B------:R-:W4:Y:S04]  /*2e90*/  @!P4 LDG.E R24, desc[UR8][R12.64+0xc] ;  /* 0x00000c080c18c981 */ /* 0x000f28000c1e1900 */
[----:B------:R0:W4:Y:S01]  /*2ea0*/  @!P5 LDG.E R25, desc[UR8][R12.64+0x10] ;  /* 0x000010080c19d981 */ /* 0x000122000c1e1900 */
[----:B------:R-:W-:Y:S01]  /*2eb0*/  IMAD.MOV.U32 R3, RZ, RZ, 0x1 ;  /* 0x00000001ff037424 */ /* 0x000fe200078e00ff */
[----:B------:R-:W1:Y:S01]  /*2ec0*/  S2UR UR5, SR_CgaCtaId ;  /* 0x00000000000579c3 */ /* 0x000e620000008800 */
[----:B------:R-:W-:Y:S01]  /*2ed0*/  IMAD.MOV.U32 R4, RZ, RZ, 0x1 ;  /* 0x00000001ff047424 */ /* 0x000fe200078e00ff */
[----:B------:R-:W0:Y:S01]  /*2ee0*/  S2R R37, SR_LANEID ;  /* 0x0000000000257919 */ /* 0x000e220000000000 */
[----:B------:R-:W-:Y:S01]  /*2ef0*/  IMAD.MOV.U32 R33, RZ, RZ, 0x1 ;  /* 0x00000001ff217424 */ /* 0x000fe200078e00ff */
[----:B------:R-:W-:Y:S01]  /*2f00*/  UMOV UR4, 0x400 ;  /* 0x0000040000047882 */ /* 0x000fe20000000000 */
[----:B------:R-:W-:Y:S01]  /*2f10*/  SHF.R.U32.HI R26, RZ, 0x5, R22 ;  /* 0x00000005ff1a7819 */ /* 0x000fe20000011616 */
[----:B-1----:R-:W-:-:S02]  /*2f20*/  ULEA UR4, UR5, UR4, 0x18 ;  /* 0x0000000405047291 */ /* 0x002fc4000f8ec0ff */
[----:B------:R-:W-:Y:S01]  /*2f30*/  BAR.SYNC.DEFER_BLOCKING 0x0 ;  /* 0x0000000000007b1d */ /* 0x000fe20000010000 */
[----:B--2---:R-:W-:Y:S02]  /*2f40*/  @!P2 LOP3.LUT R5, RZ, R5, RZ, 0x33, !PT ;  /* 0x00000005ff05a212 */ /* 0x004fe400078e33ff */
[----:B---3--:R-:W-:Y:S02]  /*2f50*/  @!P1 LOP3.LUT R6, RZ, R6, RZ, 0x33, !PT ;  /* 0x00000006ff069212 */ /* 0x008fe400078e33ff */
[----:B------:R-:W-:Y:S01]  /*2f60*/  @!P2 SHF.R.U32.HI R3, RZ, 0x1f, R5 ;  /* 0x0000001fff03a819 */ /* 0x000fe20000011605 */
[----:B------:R-:W-:Y:S01]  /*2f70*/  IMAD.MOV.U32 R5, RZ, RZ, 0x1 ;  /* 0x00000001ff057424 */ /* 0x000fe200078e00ff */
[----:B------:R-:W-:Y:S01]  /*2f80*/  @!P1 SHF.R.U32.HI R4, RZ, 0x1f, R6 ;  /* 0x0000001fff049819 */ /* 0x000fe20000011606 */
[----:B------:R-:W-:Y:S01]  /*2f90*/  IMAD.MOV.U32 R6, RZ, RZ, 0x1 ;  /* 0x00000001ff067424 */ /* 0x000fe200078e00ff */
[----:B----4-:R-:W-:Y:S02]  /*2fa0*/  @!P0 LOP3.LUT R23, RZ, R23, RZ, 0x33, !PT ;  /* 0x00000017ff178212 */ /* 0x010fe400078e33ff */
[----:B------:R-:W-:Y:S01]  /*2fb0*/  @!P4 LOP3.LUT R24, RZ, R24, RZ, 0x33, !PT ;  /* 0x00000018ff18c212 */ /* 0x000fe200078e33ff */
[----:B0-----:R-:W-:Y:S01]  /*2fc0*/  IMAD.IADD R12, R4, 0x1, R3 ;  /* 0x00000001040c7824 */ /* 0x001fe200078e0203 */
[----:B------:R-:W-:-:S02]  /*2fd0*/  @!P0 SHF.R.U32.HI R5, RZ, 0x1f, R23 ;  /* 0x0000001fff058819 */ /* 0x000fc40000011617 */
[----:B------:R-:W-:Y:S02]  /*2fe0*/  @!P4 SHF.R.U32.HI R6, RZ, 0x1f, R24 ;  /* 0x0000001fff06c819 */ /* 0x000fe40000011618 */
[----:B------:R-:W-:Y:S01]  /*2ff0*/  @!P5 LOP3.LUT R25, RZ, R25, RZ, 0x33, !PT ;  /* 0x00000019ff19d212 */ /* 0x000fe200078e33ff */
[----:B------:R-:W-:Y:S01]  /*3000*/  IMAD.IADD R13, R12, 0x1, R5 ;  /* 0x000000010c0d7824 */ /* 0x000fe200078e0205 */
[----:B------:R-:W-:Y:S02]  /*3010*/  ISETP.NE.AND P1, PT, R37, 0x1f, PT ;  /* 0x0000001f2500780c */ /* 0x000fe40003f25270 */
[----:B------:R-:W-:Y:S01]  /*3020*/  @!P5 SHF.R.U32.HI R33, RZ, 0x1f, R25 ;  /* 0x0000001fff21d819 */ /* 0x000fe20000011619 */
[----:B------:R-:W-:Y:S01]  /*3030*/  IMAD.IADD R12, R13, 0x1, R6 ;  /* 0x000000010d0c7824 */ /* 0x000fe200078e0206 */
[----:B------:R-:W-:-:S03]  /*3040*/  ISETP.NE.AND P2, PT, R37, RZ, PT ;  /* 0x000000ff2500720c */ /* 0x000fc60003f45270 */
[----:B------:R-:W-:-:S05]  /*3050*/  IMAD.IADD R25, R12, 0x1, R33 ;  /* 0x000000010c197824 */ /* 0x000fca00078e0221 */
        /* <DEDUP_REMOVED lines=15> */
[----:B------:R-:W-:Y:S02]  /*3150*/  ISETP.NE.AND P1, PT, R26, 0x3, PT ;  /* 0x000000031a00780c */ /* 0x000fe40003f25270 */
[----:B------:R-:W-:-:S03]  /*3160*/  SEL R23, R36, RZ, P2 ;  /* 0x000000ff24177207 */ /* 0x000fc60001000000 */
[----:B------:R-:W0:Y:S02]  /*3170*/  LDS.128 R12, [UR4] ;  /* 0x00000004ff0c7984 */ /* 0x000e240008000c00 */
[----:B0-----:R-:W-:-:S04]  /*3180*/  IMAD.IADD R13, R12, 0x1, R13 ;  /* 0x000000010c0d7824 */ /* 0x001fc800078e020d */
[----:B------:R-:W-:Y:S01]  /*3190*/  IMAD.IADD R14, R14, 0x1, R13 ;  /* 0x000000010e0e7824 */ /* 0x000fe200078e020d */
[----:B------:R-:W-:Y:S02]  /*31a0*/  SEL R12, R13, R12, !P0 ;  /* 0x0000000c0d0c7207 */ /* 0x000fe40004000000 */
[----:B------:R-:W-:Y:S01]  /*31b0*/  ISETP.GT.U32.AND P0, PT, R22, 0x1f, PT ;  /* 0x0000001f1600780c */ /* 0x000fe20003f04070 */
[----:B------:R-:W-:Y:S01]  /*31c0*/  IMAD.IADD R15, R15, 0x1, R14 ;  /* 0x000000010f0f7824 */ /* 0x000fe200078e020e */
        /* <DEDUP_REMOVED lines=18> */
.L_x_785:
[----:B------:R-:W-:Y:S05]  /*32f0*/  NANOSLEEP 0x1c2 ;  /* 0x000001c20000795d */ /* 0x000fea0003800000 */
[----:B------:R-:W-:Y:S01]  /*3300*/  NOP ;  /* 0x0000000000007918 */ /* 0x000fe20000000000 */
.L_x_786:
[----:B------:R-:W-:-:S05]  /*3310*/  IMAD.WIDE R12, R7, 0x8, R12 ;  /* 0x00000008070c7825 */ /* 0x000fca00078e020c */
[----:B------:R-:W2:Y:S01]  /*3320*/  LD.E.64.STRONG.GPU R24, desc[UR8][R12.64+0x100] ;  /* 0x000100080c187980 */ /* 0x000ea2000c10fb00 */
[----:B------:R-:W-:Y:S01]  /*3330*/  UMOV UR5, 0xffffffff ;  /* 0xffffffff00057882 */ /* 0x000fe20000000000 */
[----:B--2---:R-:W-:Y:S02]  /*3340*/  ISETP.NE.AND P0, PT, R24, 0x63, PT ;  /* 0x000000631800780c */ /* 0x004fe40003f05270 */
[----:B------:R-:W-:Y:S11]  /*3350*/  BRA.DIV UR5, `(.L_x_787) ;  /* 0x0000001a058c7947 */ /* 0x000ff6000b800000 */
[----:B------:R-:W-:-:S13]  /*3360*/  VOTE.ANY P0, !P0 ;  /* 0x0000000000ff7806 */ /* 0x000fda0004000100 */
.L_x_841:
[----:B------:R-:W-:Y:S05]  /*3370*/  @!P0 BRA `(.L_x_788) ;  /* 0x0000000000308947 */ /* 0x000fea0003800000 */
.L_x_792:
[----:B------:R-:W-:Y:S05]  /*3380*/  YIELD ;  /* 0x0000000000007946 */ /* 0x000fea0003800000 */
[----:B------:R-:W-:Y:S05]  /*3390*/  @P1 BRA `(.L_x_789) ;  /* 0x0000000000081947 */ /* 0x000fea0003800000 */
[----:B------:R0:W-:Y:S06]  /*33a0*/  MEMBAR.SC.CTA ;  /* 0x0000000000007992 */ /* 0x0001ec0000000000 */
[----:B0-----:R-:W-:Y:S05]  /*33b0*/  BRA `(.L_x_790) ;  /* 0x0000000000087947 */ /* 0x001fea0003800000 */
.L_x_789:
[----:B------:R-:W-:Y:S05]  /*33c0*/  NANOSLEEP 0x15e ;  /* 0x0000015e0000795d */ /* 0x000fea0003800000 */
[----:B------:R-:W-:Y:S01]  /*33d0*/  NOP ;  /* 0x0000000000007918 */ /* 0x000fe20000000000 */
.L_x_790:
[----:B------:R-:W2:Y:S01]  /*33e0*/  LD.E.64.STRONG.GPU R24, desc[UR8][R12.64+0x100] ;  /* 0x000100080c187980 */ /* 0x000ea2000c10fb00 */
[----:B------:R-:W-:Y:S01]  /*33f0*/  UMOV UR5, 0xffffffff ;  /* 0xffffffff00057882 */ /* 0x000fe20000000000 */
[----:B--2---:R-:W-:Y:S02]  /*3400*/  ISETP.NE.AND P0, PT, R24, 0x63, PT ;  /* 0x000000631800780c */ /* 0x004fe40003f05270 */
[----:B------:R-:W-:Y:S11]  /*3410*/  BRA.DIV UR5, `(.L_x_791) ;  /* 0x0000001a057c7947 */ /* 0x000ff6000b800000 */
[----:B------:R-:W-:-:S13]  /*3420*/  VOTE.ANY P0, !P0 ;  /* 0x0000000000ff7806 */ /* 0x000fda0004000100 */
.L_x_844:
[----:B------:R-:W-:Y:S05]  /*3430*/  @P0 BRA `(.L_x_792) ;  /* 0xfffffffc00d00947 */ /* 0x000fea000383ffff */
.L_x_788:
        /* <DEDUP_REMOVED lines=9> */
[----:B------:R-:W-:-:S06]  /*34d0*/  LOP3.LUT R27, R29, R12, RZ, 0xc, !PT ;  /* 0x0000000c1d1b7212 */ /* 0x000fcc00078e0cff */
        /* <DEDUP_REMOVED lines=28> */
.L_x_853:
[----:B------:R-:W-:Y:S05]  /*36a0*/  @!P0 BRA `(.L_x_794) ;  /* 0x0000000000dc8947 */ /* 0x000fea0003800000 */
.L_x_802:
        /* <DEDUP_REMOVED lines=9> */
.L_x_856:
[----:B------:R-:W-:Y:S05]  /*3740*/  @!P0 BRA `(.L_x_796) ;  /* 0x0000000000308947 */ /* 0x000fea0003800000 */
.L_x_800:
[----:B------:R-:W-:Y:S05]  /*3750*/  YIELD ;  /* 0x0000000000007946 */ /* 0x000fea0003800000 */
[----:B------:R-:W-:Y:S05]  /*3760*/  @P1 BRA `(.L_x_797) ;  /* 0x0000000000081947 */ /* 0x000fea0003800000 */
[----:B------:R0:W-:Y:S06]  /*3770*/  MEMBAR.SC.CTA ;  /* 0x0000000000007992 */ /* 0x0001ec0000000000 */
[----:B0-----:R-:W-:Y:S05]  /*3780*/  BRA `(.L_x_798) ;  /* 0x0000000000087947 */ /* 0x001fea0003800000 */
.L_x_797:
[----:B------:R-:W-:Y:S05]  /*3790*/  NANOSLEEP 0x15e ;  /* 0x0000015e0000795d */ /* 0x000fea0003800000 */
[----:B------:R-:W-:Y:S01]  /*37a0*/  NOP ;  /* 0x0000000000007918 */ /* 0x000fe20000000000 */
.L_x_798:
[----:B------:R-:W2:Y:S01]  /*37b0*/  LD.E.64.STRONG.GPU R24, desc[UR8][R22.64+-0x100] ;  /* 0xffff000816187980 */ /* 0x000ea2000c10fb00 */
[----:B------:R-:W-:Y:S01]  /*37c0*/  UMOV UR5, 0xffffffff ;  /* 0xffffffff00057882 */ /* 0x000fe20000000000 */
[----:B--2---:R-:W-:Y:S02]  /*37d0*/  ISETP.NE.AND P0, PT, R24, 0x63, PT ;  /* 0x000000631800780c */ /* 0x004fe40003f05270 */
[----:B------:R-:W-:Y:S11]  /*37e0*/  BRA.DIV UR5, `(.L_x_799) ;  /* 0x0000001a05d07947 */ /* 0x000ff6000b800000 */
[----:B------:R-:W-:-:S13]  /*37f0*/  VOTE.ANY P0, !P0 ;  /* 0x0000000000ff7806 */ /* 0x000fda0004000100 */
.L_x_859:
[----:B------:R-:W-:Y:S05]  /*3800*/  @P0 BRA `(.L_x_800) ;  /* 0xfffffffc00d00947 */ /* 0x000fea000383ffff */
.L_x_796:
        /* <DEDUP_REMOVED lines=32> */
.L_x_868:
[----:B------:R-:W-:Y:S05]  /*3a10*/  @P0 BRA `(.L_x_802) ;  /* 0xfffffffc00240947 */ /* 0x000fea000383ffff */
.L_x_794:
        /* <DEDUP_REMOVED lines=17> */
.L_x_784:
[----:B------:R-:W0:Y:S01]  /*3b30*/  S2R R7, SR_TID.X ;  /* 0x0000000000077919 */ /* 0x000e220000002100 */
[----:B------:R-:W-:Y:S01]  /*3b40*/  IMAD.IADD R32, R4, 0x1, R3 ;  /* 0x0000000104207824 */ /* 0x000fe200078e0203 */
[----:B------:R-:W-:Y:S05]  /*3b50*/  WARPSYNC.ALL ;  /* 0x0000000000007948 */ /* 0x000fea0003800000 */
[----:B------:R-:W-:-:S04]  /*3b60*/  IMAD.IADD R29, R32, 0x1, R5 ;  /* 0x00000001201d7824 */ /* 0x000fc800078e0205 */
[----:B------:R-:W-:Y:S02]  /*3b70*/  IMAD.IADD R28, R29, 0x1, R6 ;  /* 0x000000011d1c7824 */ /* 0x000fe400078e0206 */
[----:B0-----:R-:W-:-:S04]  /*3b80*/  IMAD R25, R7, 0x5, RZ ;  /* 0x0000000507197824 */ /* 0x001fc800078e02ff */
[C---:B-1----:R-:W-:Y:S02]  /*3b90*/  VIADD R27, R25.reuse, 0x1 ;  /* 0x00000001191b7836 */ /* 0x042fe40000000000 */
[C---:B------:R-:W-:Y:S02]  /*3ba0*/  VIADD R26, R25.reuse, 0x2 ;  /* 0x00000002191a7836 */ /* 0x040fe40000000000 */
[C---:B------:R-:W-:Y:S02]  /*3bb0*/  VIADD R24, R25.reuse, 0x3 ;  /* 0x0000000319187836 */ /* 0x040fe40000000000 */
[----:B------:R-:W-:Y:S01]  /*3bc0*/  VIADD R22, R25, 0x4 ;  /* 0x0000000419167836 */ /* 0x000fe20000000000 */
[----:B------:R-:W0:Y:S08]  /*3bd0*/  S2UR UR5, SR_CgaCtaId ;  /* 0x00000000000579c3 */ /* 0x000e300000008800 */
[----:B------:R-:W-:Y:S01]  /*3be0*/  BAR.SYNC.DEFER_BLOCKING 0x0 ;  /* 0x0000000000007b1d */ /* 0x000fe20000010000 */
[----:B------:R-:W-:-:S02]  /*3bf0*/  ISETP.NE.AND P0, PT, R7, RZ, PT ;  /* 0x000000ff0700720c */ /* 0x000fc40003f05270 */
[----:B------:R-:W-:Y:S02]  /*3c00*/  ISETP.NE.AND P1, PT, R33, RZ, PT ;  /* 0x000000ff2100720c */ /* 0x000fe40003f25270 */
[----:B------:R-:W-:Y:S01]  /*3c10*/  ISETP.GE.AND P2, PT, R7, R2, PT ;  /* 0x000000020700720c */ /* 0x000fe20003f46270 */
[----:B------:R-:W-:Y:S01]  /*3c20*/  UMOV UR4, 0x400 ;  /* 0x0000040000047882 */ /* 0x000fe20000000000 */
[----:B------:R-:W-:Y:S01]  /*3c30*/  BSSY.RECONVERGENT B1, `(.L_x_803) ;  /* 0x0000055000017945 */ /* 0x000fe20003800200 */
[----:B0-----:R-:W-:-:S09]  /*3c40*/  ULEA UR4, UR5, UR4, 0x18 ;  /* 0x0000000405047291 */ /* 0x001fd2000f8ec0ff */
[----:B------:R-:W0:Y:S04]  /*3c50*/  LDS R30, [UR4+0x14] ;  /* 0x00001404ff1e7984 */ /* 0x000e280008000800 */
[----:B------:R-:W1:Y:S01]  /*3c60*/  LDS.128 R12, [UR4+0x20] ;  /* 0x00002004ff0c7984 */ /* 0x000e620008000c00 */
[----:B0-----:R-:W-:Y:S01]  /*3c70*/  SEL R30, R30, RZ, P0 ;  /* 0x000000ff1e1e7207 */ /* 0x001fe20000000000 */
[----:B------:R-:W-:Y:S01]  /*3c80*/  BAR.SYNC.DEFER_BLOCKING 0x0 ;  /* 0x0000000000007b1d */ /* 0x000fe20000010000 */
[----:B------:R-:W-:Y:S02]  /*3c90*/  ISETP.NE.AND P0, PT, R3, RZ, PT ;  /* 0x000000ff0300720c */ /* 0x000fe40003f05270 */
[----:B-1----:R-:W-:Y:S01]  /*3ca0*/  IADD3 R0, PT, PT, R7, R0, -R13 ;  /* 0x0000000007007210 */ /* 0x002fe20007ffe80d */
[----:B------:R-:W-:Y:S01]  /*3cb0*/  IMAD.IADD R30, R30, 0x1, R23 ;  /* 0x000000011e1e7824 */ /* 0x000fe200078e0217 */
[----:B------:R-:W-:-:S02]  /*3cc0*/  IADD3 R23, PT, PT, -R2, 0x280, RZ ;  /* 0x0000028002177810 */ /* 0x000fc40007ffe1ff */
[----:B------:R-:W-:Y:S01]  /*3cd0*/  LOP3.LUT R0, RZ, R0, RZ, 0x33, !PT ;  /* 0x00000000ff007212 */ /* 0x000fe200078e33ff */
[----:B------:R-:W-:Y:S01]  /*3ce0*/  IMAD.IADD R31, R30, 0x1, -R13 ;  /* 0x000000011e1f7824 */ /* 0x000fe200078e0a0d */
[----:B------:R-:W-:Y:S02]  /*3cf0*/  IADD3 R12, PT, PT, R2, R23, -R15 ;  /* 0x00000017020c7210 */ /* 0x000fe40007ffe80f */
[--C-:B------:R-:W-:Y:S01]  /*3d00*/  IADD3 R15, PT, PT, R13, -R29, -R30.reuse ;  /* 0x8000001d0d0f7210 */ /* 0x100fe20007ffe81e */
[--C-:B------:R-:W-:Y:S01]  /*3d10*/  IMAD.IADD R25, R25, 0x1, -R31.reuse ;  /* 0x0000000119197824 */ /* 0x100fe200078e0a1f */
[C-C-:B------:R-:W-:Y:S02]  /*3d20*/  IADD3 R33, PT, PT, R13.reuse, -R32, -R30.reuse ;  /* 0x800000200d217210 */ /* 0x140fe40007ffe81e */
[C---:B------:R-:W-:Y:S01]  /*3d30*/  IADD3 R29, PT, PT, R13.reuse, -R28, -R30 ;  /* 0x8000001c0d1d7210 */ /* 0x040fe20007ffe81e */
[----:B------:R-:W-:Y:S01]  /*3d40*/  IMAD.IADD R28, R12, 0x1, R31 ;  /* 0x000000010c1c7824 */ /* 0x000fe200078e021f */
[----:B------:R-:W-:Y:S01]  /*3d50*/  IADD3 R30, PT, PT, R13, -R30, -R3 ;  /* 0x8000001e0d1e7210 */ /* 0x000fe20007ffe803 */
[----:B------:R-:W-:Y:S01]  /*3d60*/  IMAD.IADD R26, R26, 0x1, R33 ;  /* 0x000000011a1a7824 */ /* 0x000fe200078e0221 */
[----:B------:R-:W-:Y:S01]  /*3d70*/  IADD3 R13, PT, PT, R7, R13, -R12 ;  /* 0x0000000d070d7210 */ /* 0x000fe20007ffe80c */
[----:B------:R-:W-:Y:S01]  /*3d80*/  IMAD.IADD R3, R28, 0x1, R3 ;  /* 0x000000011c037824 */ /* 0x000fe200078e0203 */
[----:B------:R-:W-:Y:S01]  /*3d90*/  SEL R25, R25, R28, !P0 ;  /* 0x0000001c19197207 */ /* 0x000fe20004000000 */
[----:B------:R-:W-:Y:S01]  /*3da0*/  IMAD.IADD R27, R27, 0x1, R30 ;  /* 0x000000011b1b7824 */ /* 0x000fe200078e021e */
[----:B------:R-:W-:Y:S01]  /*3db0*/  ISETP.NE.AND P0, PT, R4, RZ, PT ;  /* 0x000000ff0400720c */ /* 0x000fe20003f05270 */
[----:B------:R-:W-:Y:S01]  /*3dc0*/  IMAD.IADD R15, R24, 0x1, R15 ;  /* 0x00000001180f7824 */ /* 0x000fe200078e020f */
[----:B------:R-:W-:Y:S01]  /*3dd0*/  LEA R25, R25, UR4, 0x3 ;  /* 0x0000000419197c11 */ /* 0x000fe2000f8e18ff */
[----:B------:R-:W-:Y:S01]  /*3de0*/  IMAD.IADD R22, R22, 0x1, R29 ;  /* 0x0000000116167824 */ /* 0x000fe200078e021d */
[----:B------:R-:W-:Y:S01]  /*3df0*/  SEL R27, R27, R3, !P0 ;  /* 0x000000031b1b7207 */ /* 0x000fe20004000000 */
[----:B------:R-:W-:Y:S01]  /*3e00*/  IMAD.IADD R3, R3, 0x1, R4 ;  /* 0x0000000103037824 */ /* 0x000fe200078e0204 */
[----:B------:R-:W-:Y:S01]  /*3e10*/  ISETP.NE.AND P0, PT, R5, RZ, PT ;  /* 0x000000ff0500720c */ /* 0x000fe20003f05270 */
[----:B-----5:R0:W-:Y:S01]  /*3e20*/  STS.64 [R25], R20 ;  /* 0x0000001419007388 */ /* 0x0201e20000000a00 */
[----:B------:R-:W-:Y:S01]  /*3e30*/  LEA R27, R27, UR4, 0x3 ;  /* 0x000000041b1b7c11 */ /* 0x000fe2000f8e18ff */
[----:B------:R-:W-:Y:S01]  /*3e40*/  IMAD.IADD R5, R3, 0x1, R5 ;  /* 0x0000000103057824 */ /* 0x000fe200078e0205 */
[----:B------:R-:W-:Y:S01]  /*3e50*/  SEL R26, R26, R3, !P0 ;  /* 0x000000031a1a7207 */ /* 0x000fe20004000000 */
[----:B------:R-:W-:Y:S01]  /*3e60*/  VIADD R29, R7, 0x200 ;  /* 0x00000200071d7836 */ /* 0x000fe20000000000 */
[----:B------:R-:W-:Y:S01]  /*3e70*/  ISETP.NE.AND P0, PT, R6, RZ, PT ;  /* 0x000000ff0600720c */ /* 0x000fe20003f05270 */
[----:B------:R-:W-:Y:S01]  /*3e80*/  @P1 IMAD.IADD R22, R5, 0x1, R6 ;  /* 0x0000000105161824 */ /* 0x000fe200078e0206 */
[----:B------:R-:W-:Y:S01]  /*3e90*/  LEA R26, R26, UR4, 0x3 ;  /* 0x000000041a1a7c11 */ /* 0x000fe2000f8e18ff */
[----:B------:R1:W-:Y:S01]  /*3ea0*/  STS.64 [R27], R18 ;  /* 0x000000121b007388 */ /* 0x0003e20000000a00 */
[----:B------:R-:W-:-:S02]  /*3eb0*/  SEL R15, R15, R5, !P0 ;  /* 0x000000050f0f7207 */ /* 0x000fc40004000000 */
[----:B------:R-:W-:Y:S01]  /*3ec0*/  LEA R22, R22, UR4, 0x3 ;  /* 0x0000000416167c11 */ /* 0x000fe2000f8e18ff */
[----:B------:R-:W-:Y:S01]  /*3ed0*/  STS.64 [R26], R16 ;  /* 0x000000101a007388 */ /* 0x000fe20000000a00 */
[----:B------:R-:W-:Y:S01]  /*3ee0*/  LEA R15, R15, UR4, 0x3 ;  /* 0x000000040f0f7c11 */ /* 0x000fe2000f8e18ff */
[----:B0-----:R-:W0:Y:S01]  /*3ef0*/  LDC.64 R24, c[0x0][0x398] ;  /* 0x0000e600ff187b82 */ /* 0x001e220000000a00 */
[----:B------:R-:W-:Y:S01]  /*3f00*/  LEA R3, R7, UR4, 0x3 ;  /* 0x0000000407037c11 */ /* 0x000fe2000f8e18ff */
[----:B------:R-:W2:Y:S01]  /*3f10*/  LDCU UR4, c[0x0][0x3b4] ;  /* 0x00007680ff0477ac */ /* 0x000ea20008000800 */
[----:B------:R-:W-:Y:S01]  /*3f20*/  ISETP.GE.AND P0, PT, R29, R2, PT ;  /* 0x000000021d00720c */ /* 0x000fe20003f06270 */
[----:B------:R3:W-:Y:S01]  /*3f30*/  STS.64 [R15], R10 ;  /* 0x0000000a0f007388 */ /* 0x0007e20000000a00 */
[-C--:B------:R-:W-:Y:S02]  /*3f40*/  @!P2 ISETP.GE.AND P1, PT, R7, R12.reuse, PT ;  /* 0x0000000c0700a20c */ /* 0x080fe40003f26270 */
[----:B------:R-:W-:Y:S01]  /*3f50*/  ISETP.GE.AND P3, PT, R29, R12, PT ;  /* 0x0000000c1d00720c */ /* 0x000fe20003f66270 */
[----:B------:R4:W-:Y:S01]  /*3f60*/  STS.64 [R22], R8 ;  /* 0x0000000816007388 */ /* 0x0009e20000000a00 */
[----:B-1----:R-:W1:Y:S08]  /*3f70*/  LDC.64 R18, c[0x0][0x390] ;  /* 0x0000e400ff127b82 */ /* 0x002e700000000a00 */
[----:B------:R-:W-:Y:S01]  /*3f80*/  BAR.SYNC.DEFER_BLOCKING 0x0 ;  /* 0x0000000000007b1d */ /* 0x000fe20000010000 */
[----:B---3--:R-:W-:-:S07]  /*3f90*/  VIADD R11, R7, 0x80 ;  /* 0x00000080070b7836 */ /* 0x008fce0000000000 */
[----:B------:R-:W3:Y:S01]  /*3fa0*/  LDC.64 R26, c[0x0][0x390] ;  /* 0x0000e400ff1a7b82 */ /* 0x000ee20000000a00 */
[----:B--2---:R-:W-:Y:S01]  /*3fb0*/  VIADD R0, R0, UR4 ;  /* 0x0000000400007c36 */ /* 0x004fe20008000000 */
[-C--:B------:R-:W-:Y:S01]  /*3fc0*/  ISETP.GE.AND P4, PT, R11, R2.reuse, PT ;  /* 0x000000020b00720c */ /* 0x080fe20003f86270 */
[C---:B----4-:R-:W-:Y:S02]  /*3fd0*/  VIADD R9, R7.reuse, 0x100 ;  /* 0x0000010007097836 */ /* 0x050fe40000000000 */
[----:B------:R-:W-:Y:S01]  /*3fe0*/  VIADD R7, R7, 0x180 ;  /* 0x0000018007077836 */ /* 0x000fe20000000000 */
[C---:B------:R-:W-:Y:S02]  /*3ff0*/  @!P2 SEL R15, R0.reuse, R13, !P1 ;  /* 0x0000000d000fa207 */ /* 0x040fe40004800000 */
[----:B------:R-:W2:Y:S01]  /*4000*/  LDC.64 R16, c[0x0][0x398] ;  /* 0x0000e600ff107b82 */ /* 0x000ea20000000a00 */
[----:B------:R-:W-:Y:S01]  /*4010*/  VIADD R29, R0, 0xfffffe00 ;  /* 0xfffffe00001d7836 */ /* 0x000fe20000000000 */
[-C--:B------:R-:W-:Y:S01]  /*4020*/  ISETP.GE.AND P5, PT, R9, R2.reuse, PT ;  /* 0x000000020900720c */ /* 0x080fe20003fa6270 */
[----:B------:R-:W-:Y:S01]  /*4030*/  @P3 VIADD R29, R13, 0x200 ;  /* 0x000002000d1d3836 */ /* 0x000fe20000000000 */
[----:B------:R-:W-:Y:S01]  /*4040*/  ISETP.GE.AND P1, PT, R7, R2, PT ;  /* 0x000000020700720c */ /* 0x000fe20003f26270 */
[----:B0-----:R-:W-:-:S04]  /*4050*/  @!P2 IMAD.WIDE R24, R15, 0x4, R24 ;  /* 0x000000040f18a825 */ /* 0x001fc800078e0218 */
[----:B-1----:R-:W-:Y:S01]  /*4060*/  @!P2 IMAD.WIDE R18, R15, 0x4, R18 ;  /* 0x000000040f12a825 */ /* 0x002fe200078e0212 */
[----:B------:R-:W0:Y:S04]  /*4070*/  @!P2 LDS.64 R20, [R3] ;  /* 0x000000000314a984 */ /* 0x000e280000000a00 */
[----:B------:R1:W4:Y:S01]  /*4080*/  @!P0 LDS.64 R4, [R3+0x1000] ;  /* 0x0010000003048984 */ /* 0x0003220000000a00 */
[----:B---3--:R-:W-:-:S04]  /*4090*/  @!P0 IMAD.WIDE R26, R29, 0x4, R26 ;  /* 0x000000041d1a8825 */ /* 0x008fc800078e021a */
[----:B--2---:R-:W-:Y:S01]  /*40a0*/  @!P0 IMAD.WIDE R16, R29, 0x4, R16 ;  /* 0x000000041d108825 */ /* 0x004fe200078e0210 */
[----:B0-----:R1:W-:Y:S04]  /*40b0*/  @!P2 STG.E desc[UR8][R18.64], R20 ;  /* 0x000000141200a986 */ /* 0x0013e8000c101908 */
[----:B------:R1:W-:Y:S01]  /*40c0*/  @!P2 STG.E desc[UR8][R24.64], R21 ;  /* 0x000000151800a986 */ /* 0x0003e2000c101908 */
[----:B----4-:R-:W-:Y:S05]  /*40d0*/  @P4 BRA `(.L_x_804) ;  /* 0x0000000000284947 */ /* 0x010fea0003800000 */
[----:B-1----:R-:W0:Y:S01]  /*40e0*/  LDS.64 R24, [R3+0x400] ;  /* 0x0004000003187984 */ /* 0x002e220000000a00 */
[----:B------:R-:W1:Y:S01]  /*40f0*/  LDC.64 R18, c[0x0][0x390] ;  /* 0x0000e400ff127b82 */ /* 0x000e620000000a00 */
[----:B------:R-:W-:Y:S01]  /*4100*/  ISETP.GE.AND P2, PT, R11, R12, PT ;  /* 0x0000000c0b00720c */ /* 0x000fe20003f46270 */
[----:B------:R-:W-:-:S06]  /*4110*/  VIADD R15, R13, 0x80 ;  /* 0x000000800d0f7836 */ /* 0x000fcc0000000000 */
[----:B------:R-:W2:Y:S06]  /*4120*/  LDC.64 R20, c[0x0][0x398] ;  /* 0x0000e600ff147b82 */ /* 0x000eac0000000a00 */
[----:B------:R-:W-:-:S04]  /*4130*/  @!P2 VIADD R15, R0, 0xffffff80 ;  /* 0xffffff80000fa836 */ /* 0x000fc80000000000 */
[----:B-1----:R-:W-:-:S04]  /*4140*/  IMAD.WIDE R10, R15, 0x4, R18 ;  /* 0x000000040f0a7825 */ /* 0x002fc800078e0212 */
[----:B--2---:R-:W-:Y:S01]  /*4150*/  IMAD.WIDE R18, R15, 0x4, R20 ;  /* 0x000000040f127825 */ /* 0x004fe200078e0214 */
[----:B0-----:R0:W-:Y:S04]  /*4160*/  STG.E desc[UR8][R10.64], R24 ;  /* 0x000000180a007986 */ /* 0x0011e8000c101908 */
[----:B------:R0:W-:Y:S02]  /*4170*/  STG.E desc[UR8][R18.64], R25 ;  /* 0x0000001912007986 */ /* 0x0001e4000c101908 */
.L_x_804:
[----:B------:R-:W-:Y:S05]  /*4180*/  BSYNC.RECONVERGENT B1 ;  /* 0x0000000000017941 */ /* 0x000fea0003800200 */
.L_x_803:
[----:B------:R-:W-:Y:S04]  /*4190*/  BSSY.RECONVERGENT B1, `(.L_x_805) ;  /* 0x000000c000017945 */ /* 0x000fe80003800200 */
[----:B------:R-:W-:Y:S05]  /*41a0*/  @P5 BRA `(.L_x_806) ;  /* 0x0000000000285947 */ /* 0x000fea0003800000 */
[----:B-1----:R-:W1:Y:S01]  /*41b0*/  LDS.64 R20, [R3+0x800] ;  /* 0x0008000003147984 */ /* 0x002e620000000a00 */
[----:B0-----:R-:W0:Y:S01]  /*41c0*/  LDC.64 R10, c[0x0][0x390] ;  /* 0x0000e400ff0a7b82 */ /* 0x001e220000000a00 */
[----:B------:R-:W-:Y:S01]  /*41d0*/  ISETP.GE.AND P2, PT, R9, R12, PT ;  /* 0x0000000c0900720c */ /* 0x000fe20003f46270 */
[----:B------:R-:W-:-:S06]  /*41e0*/  VIADD R15, R13, 0x100 ;  /* 0x000001000d0f7836 */ /* 0x000fcc0000000000 */
[----:B------:R-:W2:Y:S06]  /*41f0*/  LDC.64 R18, c[0x0][0x398] ;  /* 0x0000e600ff127b82 */ /* 0x000eac0000000a00 */
[----:B------:R-:W-:-:S04]  /*4200*/  @!P2 VIADD R15, R0, 0xffffff00 ;  /* 0xffffff00000fa836 */ /* 0x000fc80000000000 */
[----:B0-----:R-:W-:-:S04]  /*4210*/  IMAD.WIDE R8, R15, 0x4, R10 ;  /* 0x000000040f087825 */ /* 0x001fc800078e020a */
[----:B--2---:R-:W-:Y:S01]  /*4220*/  IMAD.WIDE R10, R15, 0x4, R18 ;  /* 0x000000040f0a7825 */ /* 0x004fe200078e0212 */
[----:B-1----:R2:W-:Y:S04]  /*4230*/  STG.E desc[UR8][R8.64], R20 ;  /* 0x0000001408007986 */ /* 0x0025e8000c101908 */
[----:B------:R2:W-:Y:S02]  /*4240*/  STG.E desc[UR8][R10.64], R21 ;  /* 0x000000150a007986 */ /* 0x0005e4000c101908 */
.L_x_806:
[----:B------:R-:W-:Y:S05]  /*4250*/  BSYNC.RECONVERGENT B1 ;  /* 0x0000000000017941 */ /* 0x000fea0003800200 */
.L_x_805:
[----:B------:R-:W-:Y:S04]  /*4260*/  BSSY.RECONVERGENT B1, `(.L_x_807) ;  /* 0x000000c000017945 */ /* 0x000fe80003800200 */
[----:B------:R-:W-:Y:S05]  /*4270*/  @P1 BRA `(.L_x_808) ;  /* 0x0000000000281947 */ /* 0x000fea0003800000 */
[----:B-1----:R-:W1:Y:S01]  /*4280*/  LDS.64 R2, [R3+0xc00] ;  /* 0x000c000003027984 */ /* 0x002e620000000a00 */
[----:B--2---:R-:W2:Y:S01]  /*4290*/  LDC.64 R8, c[0x0][0x390] ;  /* 0x0000e400ff087b82 */ /* 0x004ea20000000a00 */
[----:B------:R-:W-:Y:S01]  /*42a0*/  ISETP.GE.AND P1, PT, R7, R12, PT ;  /* 0x0000000c0700720c */ /* 0x000fe20003f26270 */
[----:B------:R-:W-:-:S06]  /*42b0*/  VIADD R13, R13, 0x180 ;  /* 0x000001800d0d7836 */ /* 0x000fcc0000000000 */
[----:B0-----:R-:W0:Y:S06]  /*42c0*/  LDC.64 R10, c[0x0][0x398] ;  /* 0x0000e600ff0a7b82 */ /* 0x001e2c0000000a00 */
[----:B------:R-:W-:-:S04]  /*42d0*/  @!P1 VIADD R13, R0, 0xfffffe80 ;  /* 0xfffffe80000d9836 */ /* 0x000fc80000000000 */
[----:B--2---:R-:W-:-:S04]  /*42e0*/  IMAD.WIDE R6, R13, 0x4, R8 ;  /* 0x000000040d067825 */ /* 0x004fc800078e0208 */
[----:B0-----:R-:W-:Y:S01]  /*42f0*/  IMAD.WIDE R8, R13, 0x4, R10 ;  /* 0x000000040d087825 */ /* 0x001fe200078e020a */
[----:B-1----:R3:W-:Y:S04]  /*4300*/  STG.E desc[UR8][R6.64], R2 ;  /* 0x0000000206007986 */ /* 0x0027e8000c101908 */
[----:B------:R3:W-:Y:S02]  /*4310*/  STG.E desc[UR8][R8.64], R3 ;  /* 0x0000000308007986 */ /* 0x0007e4000c101908 */
.L_x_808:
[----:B------:R-:W-:Y:S05]  /*4320*/  BSYNC.RECONVERGENT B1 ;  /* 0x0000000000017941 */ /* 0x000fea0003800200 */
.L_x_807:
[----:B------:R4:W-:Y:S01]  /*4330*/  @!P0 STG.E desc[UR8][R26.64], R4 ;  /* 0x000000041a008986 */ /* 0x0009e2000c101908 */
[----:B---3--:R-:W-:-:S03]  /*4340*/  IMAD.IADD R7, R14, 0x1, -R23 ;  /* 0x000000010e077824 */ /* 0x008fc600078e0a17 */
[----:B------:R4:W-:Y:S04]  /*4350*/  @!P0 STG.E desc[UR8][R16.64], R5 ;  /* 0x0000000510008986 */ /* 0x0009e8000c101908 */
.L_x_783:
[----:B------:R-:W-:Y:S05]  /*4360*/  BSYNC.RECONVERGENT B0 ;  /* 0x0000000000007941 */ /* 0x000fea0003800200 */
.L_x_773:
[----:B------:R-:W5:Y:S02]  /*4370*/  S2R R0, SR_TID.X ;  /* 0x0000000000007919 */ /* 0x000f640000002100 */
[----:B-----5:R-:W-:-:S13]  /*4380*/  ISETP.NE.AND P0, PT, R0, RZ, PT ;  /* 0x000000ff0000720c */ /* 0x020fda0003f05270 */
[----:B------:R-:W-:Y:S05]  /*4390*/  @P0 EXIT ;  /* 0x000000000000094d */ /* 0x000fea0003800000 */
[----:B01----:R-:W0:Y:S02]  /*43a0*/  LDC.64 R2, c[0x0][0x3a0] ;  /* 0x0000e800ff027b82 */ /* 0x003e240000000a00 */
[----:B0-----:R-:W-:Y:S01]  /*43b0*/  STG.E desc[UR8][R2.64], R7 ;  /* 0x0000000702007986 */ /* 0x001fe2000c101908 */
[----:B------:R-:W-:Y:S05]  /*43c0*/  EXIT ;  /* 0x000000000000794d */ /* 0x000fea0003800000 */
.L_x_757:
[----:B------:R-:W-:Y:S01]  /*43d0*/  BSSY B0, `(.L_x_809) ;  /* 0x0000006000007945 */ /* 0x000fe20003800000 */
[----:B------:R-:W-:Y:S01]  /*43e0*/  PLOP3.LUT P0, PT, P0, PT, PT, 0x8, 0x80 ;  /* 0x000000000080781c */ /* 0x000fe2000070e170 */
[----:B------:R-:W-:-:S12]  /*43f0*/  IMAD.MOV.U32 R29, RZ, RZ, -0x1 ;  /* 0xffffffffff1d7424 */ /* 0x000fd800078e00ff */
[----:B-----5:R-:W-:Y:S05]  /*4400*/  WARPSYNC.COLLECTIVE R29, `(.L_x_810) ;  /* 0x000000001d087348 */ /* 0x020fea0003c00000 */
[----:B------:R-:W-:Y:S01]  /*4410*/  VOTE.ANY P0, P0 ;  /* 0x0000000000ff7806 */ /* 0x000fe20000000100 */
[----:B-----5:R-:W-:-:S12]  /*4420*/  ENDCOLLECTIVE ;  /* 0x000000000000791b */ /* 0x020fd80003800000 */
.L_x_810:
[----:B------:R-:W-:Y:S05]  /*4430*/  BSYNC B0 ;  /* 0x0000000000007941 */ /* 0x000fea0003800000 */
.L_x_809:
[----:B------:R-:W-:Y:S05]  /*4440*/  BRA `(.L_x_811) ;  /* 0xffffffcc001c7947 */ /* 0x000fea000383ffff */
.L_x_761:
[----:B------:R-:W-:Y:S01]  /*4450*/  BSSY B0, `(.L_x_812) ;  /* 0x0000006000007945 */ /* 0x000fe20003800000 */
[----:B------:R-:W-:Y:S01]  /*4460*/  PLOP3.LUT P0, PT, P0, PT, PT, 0x8, 0x80 ;  /* 0x000000000080781c */ /* 0x000fe2000070e170 */
[----:B------:R-:W-:-:S12]  /*4470*/  IMAD.MOV.U32 R29, RZ, RZ, -0x1 ;  /* 0xffffffffff1d7424 */ /* 0x000fd800078e00ff */
[----:B-----5:R-:W-:Y:S05]  /*4480*/  WARPSYNC.COLLECTIVE R29, `(.L_x_813) ;  /* 0x000000001d087348 */ /* 0x020fea0003c00000 */
[----:B------:R-:W-:Y:S01]  /*4490*/  VOTE.ANY P0, P0 ;  /* 0x0000000000ff7806 */ /* 0x000fe20000000100 */
[----:B-----5:R-:W-:-:S12]  /*44a0*/  ENDCOLLECTIVE ;  /* 0x000000000000791b */ /* 0x020fd80003800000 */
.L_x_813:
[----:B------:R-:W-:Y:S05]  /*44b0*/  BSYNC B0 ;  /* 0x0000000000007941 */ /* 0x000fea0003800000 */
.L_x_812:
[----:B------:R-:W-:Y:S05]  /*44c0*/  BRA `(.L_x_814) ;  /* 0xffffffcc002c7947 */ /* 0x000fea000383ffff */
.L_x_763:
[----:B------:R-:W0:Y:S01]  /*44d0*/  S2R R37, SR_GEMASK ;  /* 0x0000000000257919 */ /* 0x000e220000003c00 */
[----:B------:R-:W-:Y:S01]  /*44e0*/  BSSY B0, `(.L_x_815) ;  /* 0x0000007000007945 */ /* 0x000fe20003800000 */
[----:B------:R-:W-:Y:S01]  /*44f0*/  ISETP.NE.AND P0, PT, R12, 0x65, PT ;  /* 0x000000650c00780c */ /* 0x000fe20003f05270 */
[----:B------:R-:W-:Y:S01]  /*4500*/  IMAD.MOV.U32 R29, RZ, RZ, -0x1 ;  /* 0xffffffffff1d7424 */ /* 0x000fe200078e00ff */
[----:B------:R-:W-:-:S13]  /*4510*/  PLOP3.LUT P2, PT, P2, PT, PT, 0x8, 0x80 ;  /* 0x000000000080781c */ /* 0x000fda000174e170 */
[----:B0----5:R-:W-:Y:S05]  /*4520*/  WARPSYNC.COLLECTIVE R29, `(.L_x_816) ;  /* 0x000000001d087348 */ /* 0x021fea0003c00000 */
[----:B------:R-:W-:Y:S01]  /*4530*/  VOTE.ANY R29, PT, P2 ;  /* 0x00000000001d7806 */ /* 0x000fe200010e0100 */
[----:B0----5:R-:W-:Y:S06]  /*4540*/  ENDCOLLECTIVE ;  /* 0x000000000000791b */ /* 0x021fec0003800000 */
.L_x_816:
[----:B------:R-:W-:Y:S05]  /*4550*/  BSYNC B0 ;  /* 0x0000000000007941 */ /* 0x000fea0003800000 */
.L_x_815:
[----:B------:R-:W-:Y:S01]  /*4560*/  LOP3.LUT R29, R29, 0x80000000, R37, 0xec, !PT ;  /* 0x800000001d1d7812 */ /* 0x000fe200078eec25 */
[----:B------:R-:W-:Y:S02]  /*4570*/  IMAD.MOV.U32 R32, RZ, RZ, R13 ;  /* 0x000000ffff207224 */ /* 0x000fe400078e000d */
[----:B------:R-:W-:Y:S02]  /*4580*/  IMAD.MOV.U32 R22, RZ, RZ, 0x1 ;  /* 0x00000001ff167424 */ /* 0x000fe400078e00ff */
[----:B------:R-:W-:Y:S02]  /*4590*/  VIADD R6, R29, 0xffffffff ;  /* 0xffffffff1d067836 */ /* 0x000fe40000000000 */
[----:B------:R-:W-:-:S03]  /*45a0*/  VIADD R5, R36, 0x2 ;  /* 0x0000000224057836 */ /* 0x000fc60000000000 */
[----:B------:R-:W-:Y:S01]  /*45b0*/  LOP3.LUT R6, R29, R6, RZ, 0xc, !PT ;  /* 0x000000061d067212 */ /* 0x000fe200078e0cff */
[----:B------:R-:W-:-:S03]  /*45c0*/  IMAD.MOV.U32 R29, RZ, RZ, -0x1 ;  /* 0xffffffffff1d7424 */ /* 0x000fc600078e00ff */
[----:B------:R0:W1:Y:S02]  /*45d0*/  POPC R25, R6 ;  /* 0x0000000600197309 */ /* 0x0000640000000000 */
[----:B0-----:R-:W-:Y:S02]  /*45e0*/  VIADD R6, R36, 0x4 ;  /* 0x0000000424067836 */ /* 0x001fe40000000000 */
[----:B-1----:R-:W-:-:S07]  /*45f0*/  IMAD.MOV.U32 R23, RZ, RZ, R25 ;  /* 0x000000ffff177224 */ /* 0x002fce00078e0019 */
[----:B------:R-:W-:Y:S05]  /*4600*/  WARPSYNC.COLLECTIVE R29, `(.L_x_817) ;  /* 0x000000001d087348 */ /* 0x000fea0003c00000 */
[----:B------:R0:W1:Y:S02]  /*4610*/  SHFL.DOWN P2, R31, R32, R22, R23 ;  /* 0x08000016201f7389 */ /* 0x0000640000040017 */
[----:B01----:R-:W-:Y:S05]  /*4620*/  ENDCOLLECTIVE ;  /* 0x000000000000791b */ /* 0x003fea0003800000 */
.L_x_817:
[----:B------:R-:W-:Y:S01]  /*4630*/  IMAD.MOV.U32 R22, RZ, RZ, 0x2 ;  /* 0x00000002ff167424 */ /* 0x000fe200078e00ff */
[----:B------:R-:W-:-:S04]  /*4640*/  ISETP.GE.AND P2, PT, R36, R25, PT ;  /* 0x000000192400720c */ /* 0x000fc80003f46270 */
[----:B------:R-:W-:-:S05]  /*4650*/  SEL R14, R31, RZ, !P2 ;  /* 0x000000ff1f0e7207 */ /* 0x000fca0005000000 */
[----:B------:R-:W-:-:S04]  /*4660*/  IMAD.IADD R14, R14, 0x1, R13 ;  /* 0x000000010e0e7824 */ /* 0x000fc800078e020d */
[----:B------:R-:W-:-:S07]  /*4670*/  IMAD.MOV.U32 R32, RZ, RZ, R14 ;  /* 0x000000ffff207224 */ /* 0x000fce00078e000e */
[----:B------:R-:W-:Y:S05]  /*4680*/  WARPSYNC.COLLECTIVE R29, `(.L_x_818) ;  /* 0x000000001d087348 */ /* 0x000fea0003c00000 */
[----:B------:R0:W1:Y:S02]  /*4690*/  SHFL.DOWN P2, R31, R32, R22, R23 ;  /* 0x08000016201f7389 */ /* 0x0000640000040017 */
[----:B01----:R-:W-:Y:S05]  /*46a0*/  ENDCOLLECTIVE ;  /* 0x000000000000791b */ /* 0x003fea0003800000 */
.L_x_818:
[----:B------:R-:W-:Y:S01]  /*46b0*/  IMAD.MOV.U32 R22, RZ, RZ, 0x4 ;  /* 0x00000004ff167424 */ /* 0x000fe200078e00ff */
[----:B------:R-:W-:-:S04]  /*46c0*/  ISETP.GT.AND P2, PT, R5, R25, PT ;  /* 0x000000190500720c */ /* 0x000fc80003f44270 */
[----:B------:R-:W-:-:S05]  /*46d0*/  SEL R31, R31, RZ, !P2 ;  /* 0x000000ff1f1f7207 */ /* 0x000fca0005000000 */
[----:B------:R-:W-:Y:S02]  /*46e0*/  IMAD.IADD R24, R14, 0x1, R31 ;  /* 0x000000010e187824 */ /* 0x000fe400078e021f */
[----:B------:R-:W-:Y:S02]  /*46f0*/  VIADD R14, R36, 0x8 ;  /* 0x00000008240e7836 */ /* 0x000fe40000000000 */
[----:B------:R-:W-:-:S07]  /*4700*/  IMAD.MOV.U32 R32, RZ, RZ, R24 ;  /* 0x000000ffff207224 */ /* 0x000fce00078e0018 */
[----:B------:R-:W-:Y:S05]  /*4710*/  WARPSYNC.COLLECTIVE R29, `(.L_x_819) ;  /* 0x000000001d087348 */ /* 0x000fea0003c00000 */
[----:B------:R0:W1:Y:S02]  /*4720*/  SHFL.DOWN P2, R31, R32, R22, R23 ;  /* 0x08000016201f7389 */ /* 0x0000640000040017 */
[----:B01----:R-:W-:Y:S05]  /*4730*/  ENDCOLLECTIVE ;  /* 0x000000000000791b */ /* 0x003fea0003800000 */
.L_x_819:
        /* <DEDUP_REMOVED lines=9> */
.L_x_820:
        /* <DEDUP_REMOVED lines=8> */
.L_x_821:
[----:B------:R-:W-:Y:S05]  /*4850*/  WARPSYNC.COLLECTIVE R29, `(.L_x_822) ;  /* 0x000000001d087348 */ /* 0x000fea0003c00000 */
[----:B------:R-:W-:Y:S01]  /*4860*/  VOTE.ALL P0, P0 ;  /* 0x0000000000ff7806 */ /* 0x000fe20000000000 */
[----:B------:R-:W-:-:S12]  /*4870*/  ENDCOLLECTIVE ;  /* 0x000000000000791b */ /* 0x000fd80003800000 */
.L_x_822:
[----:B------:R-:W-:-:S04]  /*4880*/  ISETP.GT.AND P2, PT, R24, R25, PT ;  /* 0x000000191800720c */ /* 0x000fc80003f44270 */
[----:B------:R-:W-:-:S05]  /*4890*/  SEL R12, R31, RZ, !P2 ;  /* 0x000000ff1f0c7207 */ /* 0x000fca0005000000 */
[----:B------:R-:W-:Y:S02]  /*48a0*/  IMAD.IADD R25, R13, 0x1, R12 ;  /* 0x000000010d197824 */ /* 0x000fe400078e020c */
[----:B------:R-:W0:Y:S02]  /*48b0*/  LDC.64 R12, c[0x0][0x3a8] ;  /* 0x0000ea00ff0c7b82 */ /* 0x000e240000000a00 */
[----:B0-----:R-:W-:-:S05]  /*48c0*/  IADD3 R26, P2, PT, R12, 0x100, RZ ;  /* 0x000001000c1a7810 */ /* 0x001fca0007f5e0ff */
[----:B------:R-:W-:Y:S01]  /*48d0*/  IMAD.X R27, RZ, RZ, R13, P2 ;  /* 0x000000ffff1b7224 */ /* 0x000fe200010e060d */
[----:B------:R-:W-:Y:S07]  /*48e0*/  BRA `(.L_x_823) ;  /* 0xffffffc800c07947 */ /* 0x000fee000383ffff */
.L_x_765:
[----:B------:R-:W-:Y:S01]  /*48f0*/  BSSY B0, `(.L_x_824) ;  /* 0x0000006000007945 */ /* 0x000fe20003800000 */
[----:B------:R-:W-:Y:S01]  /*4900*/  PLOP3.LUT P0, PT, P0, PT, PT, 0x8, 0x80 ;  /* 0x000000000080781c */ /* 0x000fe2000070e170 */
[----:B------:R-:W-:-:S12]  /*4910*/  IMAD.MOV.U32 R29, RZ, RZ, -0x1 ;  /* 0xffffffffff1d7424 */ /* 0x000fd800078e00ff */
[----:B-----5:R-:W-:Y:S05]  /*4920*/  WARPSYNC.COLLECTIVE R29, `(.L_x_825) ;  /* 0x000000001d087348 */ /* 0x020fea0003c00000 */
[----:B------:R-:W-:Y:S01]  /*4930*/  VOTE.ANY P0, P0 ;  /* 0x0000000000ff7806 */ /* 0x000fe20000000100 */
[----:B-----5:R-:W-:-:S12]  /*4940*/  ENDCOLLECTIVE ;  /* 0x000000000000791b */ /* 0x020fd80003800000 */
.L_x_825:
[----:B------:R-:W-:Y:S05]  /*4950*/  BSYNC B0 ;  /* 0x0000000000007941 */ /* 0x000fea0003800000 */
.L_x_824:
[----:B------:R-:W-:Y:S05]  /*4960*/  BRA `(.L_x_826) ;  /* 0xffffffc800c87947 */ /* 0x000fea000383ffff */
.L_x_769:
[----:B------:R-:W-:Y:S01]  /*4970*/  BSSY B0, `(.L_x_827) ;  /* 0x0000006000007945 */ /* 0x000fe20003800000 */
[----:B------:R-:W-:Y:S01]  /*4980*/  PLOP3.LUT P0, PT, P0, PT, PT, 0x8, 0x80 ;  /* 0x000000000080781c */ /* 0x000fe2000070e170 */
[----:B------:R-:W-:-:S12]  /*4990*/  IMAD.MOV.U32 R29, RZ, RZ, -0x1 ;  /* 0xffffffffff1d7424 */ /* 0x000fd800078e00ff */
[----:B-----5:R-:W-:Y:S05]  /*49a0*/  WARPSYNC.COLLECTIVE R29, `(.L_x_828) ;  /* 0x000000001d087348 */ /* 0x020fea0003c00000 */
[----:B------:R-:W-:Y:S01]  /*49b0*/  VOTE.ANY P0, P0 ;  /* 0x0000000000ff7806 */ /* 0x000fe20000000100 */
[----:B-----5:R-:W-:-:S12]  /*49c0*/  ENDCOLLECTIVE ;  /* 0x000000000000791b */ /* 0x020fd80003800000 */
.L_x_828:
[----:B------:R-:W-:Y:S05]  /*49d0*/  BSYNC B0 ;  /* 0x0000000000007941 */ /* 0x000fea0003800000 */
.L_x_827:
[----:B------:R-:W-:Y:S05]  /*49e0*/  BRA `(.L_x_829) ;  /* 0xffffffc800d87947 */ /* 0x000fea000383ffff */
.L_x_771:
[----:B------:R-:W-:Y:S01]  /*49f0*/  BSSY B0, `(.L_x_830) ;  /* 0x0000006000007945 */ /* 0x000fe20003800000 */
[----:B------:R-:W-:Y:S01]  /*4a00*/  PLOP3.LUT P2, PT, P0, PT, PT, 0x8, 0x80 ;  /* 0x000000000080781c */ /* 0x000fe2000074e170 */
[----:B------:R-:W-:-:S12]  /*4a10*/  IMAD.MOV.U32 R29, RZ, RZ, -0x1 ;  /* 0xffffffffff1d7424 */ /* 0x000fd800078e00ff */
[----:B-----5:R-:W-:Y:S05]  /*4a20*/  WARPSYNC.COLLECTIVE R29, `(.L_x_831) ;  /* 0x000000001d087348 */ /* 0x020fea0003c00000 */
[----:B------:R-:W-:Y:S01]  /*4a30*/  VOTE.ANY R29, PT, P2 ;  /* 0x00000000001d7806 */ /* 0x000fe200010e0100 */
[----:B-----5:R-:W-:Y:S06]  /*4a40*/  ENDCOLLECTIVE ;  /* 0x000000000000791b */ /* 0x020fec0003800000 */
.L_x_831:
[----:B------:R-:W-:Y:S05]  /*4a50*/  BSYNC B0 ;  /* 0x0000000000007941 */ /* 0x000fea0003800000 */
.L_x_830:
[----:B------:R-:W-:Y:S01]  /*4a60*/  LOP3.LUT R29, R29, 0x80000000, R37, 0xec, !PT ;  /* 0x800000001d1d7812 */ /* 0x000fe200078eec25 */
[----:B------:R-:W-:Y:S02]  /*4a70*/  IMAD.MOV.U32 R32, RZ, RZ, R13 ;  /* 0x000000ffff207224 */ /* 0x000fe400078e000d */
[----:B------:R-:W-:Y:S02]  /*4a80*/  VIADD R7, R7, 0xffffffe0 ;  /* 0xffffffe007077836 */ /* 0x000fe40000000000 */
[----:B------:R-:W-:-:S05]  /*4a90*/  VIADD R22, R29, 0xffffffff ;  /* 0xffffffff1d167836 */ /* 0x000fca0000000000 */
[----:B------:R-:W-:Y:S01]  /*4aa0*/  LOP3.LUT R22, R29, R22, RZ, 0xc, !PT ;  /* 0x000000161d167212 */ /* 0x000fe200078e0cff */
[----:B------:R-:W-:-:S03]  /*4ab0*/  IMAD.MOV.U32 R29, RZ, RZ, -0x1 ;  /* 0xffffffffff1d7424 */ /* 0x000fc600078e00ff */
[----:B------:R0:W1:Y:S02]  /*4ac0*/  POPC R23, R22 ;  /* 0x0000001600177309 */ /* 0x0000640000000000 */
[----:B0-----:R-:W-:Y:S01]  /*4ad0*/  IMAD.MOV.U32 R22, RZ, RZ, 0x1 ;  /* 0x00000001ff167424 */ /* 0x001fe200078e00ff */
[----:B-1----:R-:W-:-:S13]  /*4ae0*/  ISETP.GE.AND P0, PT, R36, R23, PT ;  /* 0x000000172400720c */ /* 0x002fda0003f06270 */
[----:B------:R-:W-:Y:S05]  /*4af0*/  WARPSYNC.COLLECTIVE R29, `(.L_x_832) ;  /* 0x000000001d087348 */ /* 0x000fea0003c00000 */
[----:B------:R0:W1:Y:S02]  /*4b00*/  SHFL.DOWN P2, R31, R32, R22, R23 ;  /* 0x08000016201f7389 */ /* 0x0000640000040017 */
[----:B01----:R-:W-:Y:S05]  /*4b10*/  ENDCOLLECTIVE ;  /* 0x000000000000791b */ /* 0x003fea0003800000 */
.L_x_832:
        /* <DEDUP_REMOVED lines=8> */
.L_x_833:
        /* <DEDUP_REMOVED lines=8> */
.L_x_834:
        /* <DEDUP_REMOVED lines=8> */
.L_x_835:
        /* <DEDUP_REMOVED lines=8> */
.L_x_836:
[----:B------:R-:W-:Y:S02]  /*4d20*/  SEL R31, R31, RZ, !P0 ;  /* 0x000000ff1f1f7207 */ /* 0x000fe40004000000 */
[----:B------:R-:W-:Y:S02]  /*4d30*/  ISETP.NE.AND P0, PT, R12, 0x65, PT ;  /* 0x000000650c00780c */ /* 0x000fe40003f05270 */
[----:B------:R-:W-:-:S11]  /*4d40*/  IADD3 R25, PT, PT, R13, R31, R25 ;  /* 0x0000001f0d197210 */ /* 0x000fd60007ffe019 */
[----:B------:R-:W-:Y:S05]  /*4d50*/  WARPSYNC.COLLECTIVE R29, `(.L_x_837) ;  /* 0x000000001d087348 */ /* 0x000fea0003c00000 */
[----:B------:R-:W-:Y:S01]  /*4d60*/  VOTE.ALL P0, P0 ;  /* 0x0000000000ff7806 */ /* 0x000fe20000000000 */
[----:B------:R-:W-:-:S12]  /*4d70*/  ENDCOLLECTIVE ;  /* 0x000000000000791b */ /* 0x000fd80003800000 */
.L_x_837:
[----:B------:R-:W-:Y:S05]  /*4d80*/  BRA `(.L_x_838) ;  /* 0xffffffc800707947 */ /* 0x000fea000383ffff */
.L_x_787:
[----:B------:R-:W-:Y:S01]  /*4d90*/  BSSY B1, `(.L_x_839) ;  /* 0x0000006000017945 */ /* 0x000fe20003800000 */
[----:B------:R-:W-:Y:S01]  /*4da0*/  PLOP3.LUT P0, PT, P0, PT, PT, 0x8, 0x80 ;  /* 0x000000000080781c */ /* 0x000fe2000070e170 */
[----:B------:R-:W-:-:S12]  /*4db0*/  IMAD.MOV.U32 R29, RZ, RZ, -0x1 ;  /* 0xffffffffff1d7424 */ /* 0x000fd800078e00ff */
[----:B-----5:R-:W-:Y:S05]  /*4dc0*/  WARPSYNC.COLLECTIVE R29, `(.L_x_840) ;  /* 0x000000001d087348 */ /* 0x020fea0003c00000 */
[----:B------:R-:W-:Y:S01]  /*4dd0*/  VOTE.ANY P0, P0 ;  /* 0x0000000000ff7806 */ /* 0x000fe20000000100 */
[----:B-----5:R-:W-:-:S12]  /*4de0*/  ENDCOLLECTIVE ;  /* 0x000000000000791b */ /* 0x020fd80003800000 */
.L_x_840:
[----:B------:R-:W-:Y:S05]  /*4df0*/  BSYNC B1 ;  /* 0x0000000000017941 */ /* 0x000fea0003800000 */
.L_x_839:
[----:B------:R-:W-:Y:S05]  /*4e00*/  BRA `(.L_x_841) ;  /* 0xffffffe400587947 */ /* 0x000fea000383ffff */
.L_x_791:
[----:B------:R-:W-:Y:S01]  /*4e10*/  BSSY B1, `(.L_x_842) ;  /* 0x0000006000017945 */ /* 0x000fe20003800000 */
[----:B------:R-:W-:Y:S01]  /*4e20*/  PLOP3.LUT P0, PT, P0, PT, PT, 0x8, 0x80 ;  /* 0x000000000080781c */ /* 0x000fe2000070e170 */
[----:B------:R-:W-:-:S12]  /*4e30*/  IMAD.MOV.U32 R29, RZ, RZ, -0x1 ;  /* 0xffffffffff1d7424 */ /* 0x000fd800078e00ff */
[----:B-----5:R-:W-:Y:S05]  /*4e40*/  WARPSYNC.COLLECTIVE R29, `(.L_x_843) ;  /* 0x000000001d087348 */ /* 0x020fea0003c00000 */
[----:B------:R-:W-:Y:S01]  /*4e50*/  VOTE.ANY P0, P0 ;  /* 0x0000000000ff7806 */ /* 0x000fe20000000100 */
[----:B-----5:R-:W-:-:S12]  /*4e60*/  ENDCOLLECTIVE ;  /* 0x000000000000791b */ /* 0x020fd80003800000 */
.L_x_843:
[----:B------:R-:W-:Y:S05]  /*4e70*/  BSYNC B1 ;  /* 0x0000000000017941 */ /* 0x000fea0003800000 */
.L_x_842:
[----:B------:R-:W-:Y:S05]  /*4e80*/  BRA `(.L_x_844) ;  /* 0xffffffe400687947 */ /* 0x000fea000383ffff */
.L_x_793:
        /* <DEDUP_REMOVED lines=8> */
.L_x_846:
[----:B------:R-:W-:Y:S05]  /*4f10*/  BSYNC B1 ;  /* 0x0000000000017941 */ /* 0x000fea0003800000 */
.L_x_845:
        /* <DEDUP_REMOVED lines=13> */
.L_x_847:
        /* <DEDUP_REMOVED lines=8> */
.L_x_848:
        /* <DEDUP_REMOVED lines=9> */
.L_x_849:
        /* <DEDUP_REMOVED lines=9> */
.L_x_850:
        /* <DEDUP_REMOVED lines=8> */
.L_x_851:
[----:B------:R-:W-:Y:S05]  /*5210*/  WARPSYNC.COLLECTIVE R29, `(.L_x_852) ;  /* 0x000000001d087348 */ /* 0x000fea0003c00000 */
[----:B------:R-:W-:Y:S01]  /*5220*/  VOTE.ALL P0, P0 ;  /* 0x0000000000ff7806 */ /* 0x000fe20000000000 */
[----:B------:R-:W-:-:S12]  /*5230*/  ENDCOLLECTIVE ;  /* 0x000000000000791b */ /* 0x000fd80003800000 */
.L_x_852:
[----:B------:R-:W0:Y:S01]  /*5240*/  LDC.64 R22, c[0x0][0x3a8] ;  /* 0x0000ea00ff167b82 */ /* 0x000e220000000a00 */
[----:B------:R-:W-:-:S04]  /*5250*/  ISETP.GT.AND P2, PT, R26, R27, PT ;  /* 0x0000001b1a00720c */ /* 0x000fc80003f44270 */
[----:B------:R-:W-:-:S05]  /*5260*/  SEL R24, R31, RZ, !P2 ;  /* 0x000000ff1f187207 */ /* 0x000fca0005000000 */
[----:B------:R-:W-:Y:S01]  /*5270*/  IMAD.IADD R27, R25, 0x1, R24 ;  /* 0x00000001191b7824 */ /* 0x000fe200078e0218 */
[----:B0-----:R-:W-:-:S05]  /*5280*/  IADD3 R28, P2, PT, R22, 0x100, RZ ;  /* 0x00000100161c7810 */ /* 0x001fca0007f5e0ff */
[----:B------:R-:W-:Y:S01]  /*5290*/  IMAD.X R30, RZ, RZ, R23, P2 ;  /* 0x000000ffff1e7224 */ /* 0x000fe200010e0617 */
[----:B------:R-:W-:Y:S07]  /*52a0*/  BRA `(.L_x_853) ;  /* 0xffffffe000fc7947 */ /* 0x000fee000383ffff */
.L_x_795:
[----:B------:R-:W-:Y:S01]  /*52b0*/  BSSY B1, `(.L_x_854) ;  /* 0x0000006000017945 */ /* 0x000fe20003800000 */
[----:B------:R-:W-:Y:S01]  /*52c0*/  PLOP3.LUT P0, PT, P0, PT, PT, 0x8, 0x80 ;  /* 0x000000000080781c */ /* 0x000fe2000070e170 */
[----:B------:R-:W-:-:S12]  /*52d0*/  IMAD.MOV.U32 R29, RZ, RZ, -0x1 ;  /* 0xffffffffff1d7424 */ /* 0x000fd800078e00ff */
[----:B-----5:R-:W-:Y:S05]  /*52e0*/  WARPSYNC.COLLECTIVE R29, `(.L_x_855) ;  /* 0x000000001d087348 */ /* 0x020fea0003c00000 */
[----:B------:R-:W-:Y:S01]  /*52f0*/  VOTE.ANY P0, P0 ;  /* 0x0000000000ff7806 */ /* 0x000fe20000000100 */
[----:B-----5:R-:W-:-:S12]  /*5300*/  ENDCOLLECTIVE ;  /* 0x000000000000791b */ /* 0x020fd80003800000 */
.L_x_855:
[----:B------:R-:W-:Y:S05]  /*5310*/  BSYNC B1 ;  /* 0x0000000000017941 */ /* 0x000fea0003800000 */
.L_x_854:
[----:B------:R-:W-:Y:S05]  /*5320*/  BRA `(.L_x_856) ;  /* 0xffffffe400047947 */ /* 0x000fea000383ffff */
.L_x_799:
[----:B------:R-:W-:Y:S01]  /*5330*/  BSSY B1, `(.L_x_857) ;  /* 0x0000006000017945 */ /* 0x000fe20003800000 */
[----:B------:R-:W-:Y:S01]  /*5340*/  PLOP3.LUT P0, PT, P0, PT, PT, 0x8, 0x80 ;  /* 0x000000000080781c */ /* 0x000fe2000070e170 */
[----:B------:R-:W-:-:S12]  /*5350*/  IMAD.MOV.U32 R29, RZ, RZ, -0x1 ;  /* 0xffffffffff1d7424 */ /* 0x000fd800078e00ff */
[----:B-----5:R-:W-:Y:S05]  /*5360*/  WARPSYNC.COLLECTIVE R29, `(.L_x_858) ;  /* 0x000000001d087348 */ /* 0x020fea0003c00000 */
[----:B------:R-:W-:Y:S01]  /*5370*/  VOTE.ANY P0, P0 ;  /* 0x0000000000ff7806 */ /* 0x000fe20000000100 */
[----:B-----5:R-:W-:-:S12]  /*5380*/  ENDCOLLECTIVE ;  /* 0x000000000000791b */ /* 0x020fd80003800000 */
.L_x_858:
[----:B------:R-:W-:Y:S05]  /*5390*/  BSYNC B1 ;  /* 0x0000000000017941 */ /* 0x000fea0003800000 */
.L_x_857:
[----:B------:R-:W-:Y:S05]  /*53a0*/  BRA `(.L_x_859) ;  /* 0xffffffe400147947 */ /* 0x000fea000383ffff */
.L_x_801:
[----:B------:R-:W-:Y:S01]  /*53b0*/  BSSY B1, `(.L_x_860) ;  /* 0x0000006000017945 */ /* 0x000fe20003800000 */
[----:B------:R-:W-:Y:S01]  /*53c0*/  PLOP3.LUT P2, PT, P0, PT, PT, 0x8, 0x80 ;  /* 0x000000000080781c */ /* 0x000fe2000074e170 */
[----:B------:R-:W-:-:S12]  /*53d0*/  IMAD.MOV.U32 R29, RZ, RZ, -0x1 ;  /* 0xffffffffff1d7424 */ /* 0x000fd800078e00ff */
[----:B-----5:R-:W-:Y:S05]  /*53e0*/  WARPSYNC.COLLECTIVE R29, `(.L_x_861) ;  /* 0x000000001d087348 */ /* 0x020fea0003c00000 */
[----:B------:R-:W-:Y:S01]  /*53f0*/  VOTE.ANY R29, PT, P2 ;  /* 0x00000000001d7806 */ /* 0x000fe200010e0100 */
[----:B-----5:R-:W-:Y:S06]  /*5400*/  ENDCOLLECTIVE ;  /* 0x000000000000791b */ /* 0x020fec0003800000 */
.L_x_861:
[----:B------:R-:W-:Y:S05]  /*5410*/  BSYNC B1 ;  /* 0x0000000000017941 */ /* 0x000fea0003800000 */
.L_x_860:
[----:B------:R-:W0:Y:S01]  /*5420*/  S2R R22, SR_GEMASK ;  /* 0x0000000000167919 */ /* 0x000e220000003c00 */
[----:B------:R-:W-:Y:S02]  /*5430*/  IMAD.MOV.U32 R32, RZ, RZ, R25 ;  /* 0x000000ffff207224 */ /* 0x000fe400078e0019 */
[----:B------:R-:W-:Y:S01]  /*5440*/  VIADD R7, R7, 0xffffffe0 ;  /* 0xffffffe007077836 */ /* 0x000fe20000000000 */
[----:B0-----:R-:W-:-:S05]  /*5450*/  LOP3.LUT R29, R29, 0x80000000, R22, 0xec, !PT ;  /* 0x800000001d1d7812 */ /* 0x001fca00078eec16 */
        /* <DEDUP_REMOVED lines=9> */
.L_x_862:
        /* <DEDUP_REMOVED lines=8> */
.L_x_863:
        /* <DEDUP_REMOVED lines=8> */
.L_x_864:
        /* <DEDUP_REMOVED lines=8> */
.L_x_865:
        /* <DEDUP_REMOVED lines=8> */
.L_x_866:
[----:B------:R-:W-:Y:S02]  /*56f0*/  SEL R31, R31, RZ, !P0 ;  /* 0x000000ff1f1f7207 */ /* 0x000fe40004000000 */
[----:B------:R-:W-:Y:S02]  /*5700*/  ISETP.NE.AND P0, PT, R24, 0x65, PT ;  /* 0x000000651800780c */ /* 0x000fe40003f05270 */
[----:B------:R-:W-:-:S11]  /*5710*/  IADD3 R27, PT, PT, R25, R31, R27 ;  /* 0x0000001f191b7210 */ /* 0x000fd60007ffe01b */
[----:B------:R-:W-:Y:S05]  /*5720*/  WARPSYNC.COLLECTIVE R29, `(.L_x_867) ;  /* 0x000000001d087348 */ /* 0x000fea0003c00000 */
[----:B------:R-:W-:Y:S01]  /*5730*/  VOTE.ALL P0, P0 ;  /* 0x0000000000ff7806 */ /* 0x000fe20000000000 */
[----:B------:R-:W-:-:S12]  /*5740*/  ENDCOLLECTIVE ;  /* 0x000000000000791b */ /* 0x000fd80003800000 */
.L_x_867:
[----:B------:R-:W-:Y:S05]  /*5750*/  BRA `(.L_x_868) ;  /* 0xffffffe000ac7947 */ /* 0x000fea000383ffff */
.L_x_869:
        /* <DEDUP_REMOVED lines=10> */
.L_x_884:


//--------------------- .text._ZN3cub18CUB_300001_SM_10006detail4scan23DeviceCompactInitKernelINS0_13ScanTileStateIiLb1EEEPlEEvT_iT0_ --------------------------
	.section	.text._ZN3cub18CUB_300001_SM_10006detail4scan23DeviceCompactInitKernelINS0_13ScanTileStateIiLb1EEEPlEEvT_iT0_,"ax",@progbits
	.align	128
        .global         _ZN3cub18CUB_300001_SM_10006detail4scan23DeviceCompactInitKernelINS0_13ScanTileStateIiLb1EEEPlEEvT_iT0_
        .type           _ZN3cub18CUB_300001_SM_10006detail4scan23DeviceCompactInitKernelINS0_13ScanTileStateIiLb1EEEPlEEvT_iT0_,@function
        .size           _ZN3cub18CUB_300001_SM_10006detail4scan23DeviceCompactInitKernelINS0_13ScanTileStateIiLb1EEEPlEEvT_iT0_,(.L_x_885 - _ZN3cub18CUB_300001_SM_10006detail4scan23DeviceCompactInitKernelINS0_13ScanTileStateIiLb1EEEPlEEvT_iT0_)
        .other          _ZN3cub18CUB_300001_SM_10006detail4scan23DeviceCompactInitKernelINS0_13ScanTileStateIiLb1EEEPlEEvT_iT0_,@"STO_CUDA_ENTRY STV_DEFAULT"
_ZN3cub18CUB_300001_SM_10006detail4scan23DeviceCompactInitKernelINS0_13ScanTileStateIiLb1EEEPlEEvT_iT0_:
.text._ZN3cub18CUB_300001_SM_10006detail4scan23DeviceCompactInitKernelINS0_13ScanTileStateIiLb1EEEPlEEvT_iT0_:
[----:B------:R-:W-:Y:S01]  /*0000*/  LDC R1, c[0x0][0x37c] ;  /* 0x0000df00ff017b82 */ /* 0x000fe20000000800 */
[----:B------:R-:W0:Y:S07]  /*0010*/  S2R R0, SR_TID.X ;  /* 0x0000000000007919 */ /* 0x000e2e0000002100 */
[----:B------:R-:W1:Y:S01]  /*0020*/  S2UR UR6, SR_CTAID.X ;  /* 0x00000000000679c3 */ /* 0x000e620000002500 */
[----:B------:R-:W2:Y:S07]  /*0030*/  LDCU UR4, c[0x0][0x388] ;  /* 0x00007100ff0477ac */ /* 0x000eae0008000800 */
[----:B------:R-:W1:Y:S01]  /*0040*/  LDC R7, c[0x0][0x360] ;  /* 0x0000d800ff077b82 */ /* 0x000e620000000800 */
[C---:B0-----:R-:W-:Y:S01]  /*0050*/  ISETP.GT.U32.AND P0, PT, R0.reuse, 0x1f, PT ;  /* 0x0000001f0000780c */ /* 0x041fe20003f04070 */
[----:B-1----:R-:W-:Y:S01]  /*0060*/  IMAD R7, R7, UR6, R0 ;  /* 0x0000000607077c24 */ /* 0x002fe2000f8e0200 */
[----:B------:R-:W-:-:S02]  /*0070*/  LOP3.LUT P2, RZ, R0, UR6, RZ, 0xfc, !PT ;  /* 0x0000000600ff7c12 */ /* 0x000fc4000f84fcff */
[----:B------:R-:W-:Y:S02]  /*0080*/  ISETP.NE.OR P0, PT, RZ, UR6, P0 ;  /* 0x00000006ff007c0c */ /* 0x000fe40008705670 */
[----:B--2---:R-:W-:Y:S01]  /*0090*/  ISETP.GE.AND P1, PT, R7, UR4, PT ;  /* 0x0000000407007c0c */ /* 0x004fe2000bf26270 */
[----:B------:R-:W0:Y:S10]  /*00a0*/  LDCU.64 UR4, c[0x0][0x358] ;  /* 0x00006b00ff0477ac */ /* 0x000e340008000a00 */
[----:B------:R-:W1:Y:S02]  /*00b0*/  @!P0 LDC.64 R4, c[0x0][0x380] ;  /* 0x0000e000ff048b82 */ /* 0x000e640000000a00 */
[----:B------:R-:W-:-:S06]  /*00c0*/  @!P1 MOV R6, 0x63 ;  /* 0x0000006300069802 */ /* 0x000fcc0000000f00 */
[----:B------:R-:W2:Y:S01]  /*00d0*/  @!P1 LDC.64 R2, c[0x0][0x380] ;  /* 0x0000e000ff029b82 */ /* 0x000ea20000000a00 */
[----:B-1----:R-:W-:-:S04]  /*00e0*/  @!P0 IMAD.WIDE.U32 R4, R0, 0x8, R4 ;  /* 0x0000000800048825 */ /* 0x002fc800078e0004 */
[----:B--2---:R-:W-:-:S04]  /*00f0*/  @!P1 IMAD.WIDE R2, R7, 0x8, R2 ;  /* 0x0000000807029825 */ /* 0x004fc800078e0202 */
[----:B------:R-:W-:-:S05]  /*0100*/  IMAD.MOV.U32 R7, RZ, RZ, RZ ;  /* 0x000000ffff077224 */ /* 0x000fca00078e00ff */
[----:B0-----:R0:W-:Y:S04]  /*0110*/  @!P1 STG.E.64 desc[UR4][R2.64+0x100], R6 ;  /* 0x0001000602009986 */ /* 0x0011e8000c101b04 */
[----:B------:R0:W-:Y:S01]  /*0120*/  @!P0 STG.E.64 desc[UR4][R4.64], RZ ;  /* 0x000000ff04008986 */ /* 0x0001e2000c101b04 */
[----:B------:R-:W-:Y:S05]  /*0130*/  @P2 EXIT ;  /* 0x000000000000294d */ /* 0x000fea0003800000 */
[----:B0-----:R-:W0:Y:S02]  /*0140*/  LDC.64 R2, c[0x0][0x390] ;  /* 0x0000e400ff027b82 */ /* 0x001e240000000a00 */
[----:B0-----:R-:W-:Y:S01]  /*0150*/  STG.E.64 desc[UR4][R2.64], RZ ;  /* 0x000000ff02007986 */ /* 0x001fe2000c101b04 */
[----:B------:R-:W-:Y:S05]  /*0160*/  EXIT ;  /* 0x000000000000794d */ /* 0x000fea0003800000 */
.L_x_870:
        /* <DEDUP_REMOVED lines=9> */
.L_x_885:


//--------------------- .text._ZN3cub18CUB_300001_SM_10006detail4scan23DeviceCompactInitKernelINS0_13ScanTileStateIiLb1EEEPiEEvT_iT0_ --------------------------
	.section	.text._ZN3cub18CUB_300001_SM_10006detail4scan23DeviceCompactInitKernelINS0_13ScanTileStateIiLb1EEEPiEEvT_iT0_,"ax",@progbits
	.align	128
        .global         _ZN3cub18CUB_300001_SM_10006detail4scan23DeviceCompactInitKernelINS0_13ScanTileStateIiLb1EEEPiEEvT_iT0_
        .type           _ZN3cub18CUB_300001_SM_10006detail4scan23DeviceCompactInitKernelINS0_13ScanTileStateIiLb1EEEPiEEvT_iT0_,@function
        .size           _ZN3cub18CUB_300001_SM_10006detail4scan23DeviceCompactInitKernelINS0_13ScanTileStateIiLb1EEEPiEEvT_iT0_,(.L_x_886 - _ZN3cub18CUB_300001_SM_10006detail4scan23DeviceCompactInitKernelINS0_13ScanTileStateIiLb1EEEPiEEvT_iT0_)
        .other          _ZN3cub18CUB_300001_SM_10006detail4scan23DeviceCompactInitKernelINS0_13ScanTileStateIiLb1EEEPiEEvT_iT0_,@"STO_CUDA_ENTRY STV_DEFAULT"
_ZN3cub18CUB_300001_SM_10006detail4scan23DeviceCompactInitKernelINS0_13ScanTileStateIiLb1EEEPiEEvT_iT0_:
.text._ZN3cub18CUB_300001_SM_10006detail4scan23DeviceCompactInitKernelINS0_13ScanTileStateIiLb1EEEPiEEvT_iT0_:
        /* <DEDUP_REMOVED lines=21> */
[----:B0-----:R-:W-:Y:S01]  /*0150*/  STG.E desc[UR4][R2.64], RZ ;  /* 0x000000ff02007986 */ /* 0x001fe2000c101904 */
[----:B------:R-:W-:Y:S05]  /*0160*/  EXIT ;  /* 0x000000000000794d */ /* 0x000fea0003800000 */
.L_x_871:
        /* <DEDUP_REMOVED lines=9> */
.L_x_886:


//--------------------- .text._ZN3cub18CUB_300001_SM_10006detail8for_each13static_kernelINS2_12policy_hub_t12policy_500_tElN6thrust24THRUST_300001_SM_1000_NS8cuda_cub20__uninitialized_copy7functorINS7_12zip_iteratorIN4cuda3std3__45tupleIJNS7_6detail15normal_iteratorINS7_10device_ptrIiEEEESK_EEEEENSH_INS7_7pointerINSF_IJiiEEENS8_3tagENS7_11use_defaultESQ_EEEEEEEEvT0_T1_ --------------------------
	.section	.text._ZN3cub18CUB_300001_SM_10006detail8for_each13static_kernelINS2_12policy_hub_t12policy_500_tElN6thrust24THRUST_300001_SM_1000_NS8cuda_cub20__uninitialized_copy7functorINS7_12zip_iteratorIN4cuda3std3__45tupleIJNS7_6detail15normal_iteratorINS7_10device_ptrIiEEEESK_EEEEENSH_INS7_7pointerINSF_IJiiEEENS8_3tagENS7_11use_defaultESQ_EEEEEEEEvT0_T1_,"ax",@progbits
	.align	128
        .global         _ZN3cub18CUB_300001_SM_10006detail8for_each13static_kernelINS2_12policy_hub_t12policy_500_tElN6thrust24THRUST_300001_SM_1000_NS8cuda_cub20__uninitialized_copy7functorINS7_12zip_iteratorIN4cuda3std3__45tupleIJNS7_6detail15normal_iteratorINS7_10device_ptrIiEEEESK_EEEEENSH_INS7_7pointerINSF_IJiiEEENS8_3tagENS7_11use_defaultESQ_EEEEEEEEvT0_T1_
        .type           _ZN3cub18CUB_300001_SM_10006detail8for_each13static_kernelINS2_12policy_hub_t12policy_500_tElN6thrust24THRUST_300001_SM_1000_NS8cuda_cub20__uninitialized_copy7functorINS7_12zip_iteratorIN4cuda3std3__45tupleIJNS7_6detail15normal_iteratorINS7_10device_ptrIiEEEESK_EEEEENSH_INS7_7pointerINSF_IJiiEEENS8_3tagENS7_11use_defaultESQ_EEEEEEEEvT0_T1_,@function
        .size           _ZN3cub18CUB_300001_SM_10006detail8for_each13static_kernelINS2_12policy_hub_t12policy_500_tElN6thrust24THRUST_300001_SM_1000_NS8cuda_cub20__uninitialized_copy7functorINS7_12zip_iteratorIN4cuda3std3__45tupleIJNS7_6detail15normal_iteratorINS7_10device_ptrIiEEEESK_EEEEENSH_INS7_7pointerINSF_IJiiEEENS8_3tagENS7_11use_defaultESQ_EEEEEEEEvT0_T1_,(.L_x_887 - _ZN3cub18CUB_300001_SM_10006detail8for_each13static_kernelINS2_12policy_hub_t12policy_500_tElN6thrust24THRUST_300001_SM_1000_NS8cuda_cub20__uninitialized_copy7functorINS7_12zip_iteratorIN4cuda3std3__45tupleIJNS7_6detail15normal_iteratorINS7_10device_ptrIiEEEESK_EEEEENSH_INS7_7pointerINSF_IJiiEEENS8_3tagENS7_11use_defaultESQ_EEEEEEEEvT0_T1_)
        .other          _ZN3cub18CUB_300001_SM_10006detail8for_each13static_kernelINS2_12policy_hub_t12policy_500_tElN6thrust24THRUST_300001_SM_1000_NS8cuda_cub20__uninitialized_copy7functorINS7_12zip_iteratorIN4cuda3std3__45tupleIJNS7_6detail15normal_iteratorINS7_10device_ptrIiEEEESK_EEEEENSH_INS7_7pointerINSF_IJiiEEENS8_3tagENS7_11use_defaultESQ_EEEEEEEEvT0_T1_,@"STO_CUDA_ENTRY STV_DEFAULT"
_ZN3cub18CUB_300001_SM_10006detail8for_each13static_kernelINS2_12policy_hub_t12policy_500_tElN6thrust24THRUST_300001_SM_1000_NS8cuda_cub20__uninitialized_copy7functorINS7_12zip_iteratorIN4cuda3std3__45tupleIJNS7_6detail15normal_iteratorINS7_10device_ptrIiEEEESK_EEEEENSH_INS7_7pointerINSF_IJiiEEENS8_3tagENS7_11use_defaultESQ_EEEEEEEEvT0_T1_:
.text._ZN3cub18CUB_300001_SM_10006detail8for_each13static_kernelINS2_12policy_hub_t12policy_500_tElN6thrust24THRUST_300001_SM_1000_NS8cuda_cub20__uninitialized_copy7functorINS7_12zip_iteratorIN4cuda3std3__45tupleIJNS7_6detail15normal_iteratorINS7_10device_ptrIiEEEESK_EEEEENSH_INS7_7pointerINSF_IJiiEEENS8_3tagENS7_11use_defaultESQ_EEEEEEEEvT0_T1_:
[----:B------:R-:W-:Y:S08]  /*0000*/  LDC R1, c[0x0][0x37c] ;  /* 0x0000df00ff017b82 */ /* 0x000ff00000000800 */
[----:B------:R-:W0:Y:S01]  /*0010*/  S2UR UR4, SR_CTAID.X ;  /* 0x00000000000479c3 */ /* 0x000e220000002500 */
[----:B------:R-:W1:Y:S01]  /*0020*/  LDCU.64 UR6, c[0x0][0x380] ;  /* 0x00007000ff0677ac */ /* 0x000e620008000a00 */
[----:B------:R-:W2:Y:S01]  /*0030*/  LDCU.64 UR8, c[0x0][0x358] ;  /* 0x00006b00ff0877ac */ /* 0x000ea20008000a00 */
[----:B0-----:R-:W-:-:S04]  /*0040*/  UIMAD.WIDE.U32 UR4, UR4, 0x200, URZ ;  /* 0x00000200040478a5 */ /* 0x001fc8000f8e00ff */
[----:B-1----:R-:W-:-:S04]  /*0050*/  UIADD3 UR6, UP0, UPT, -UR4, UR6, URZ ;  /* 0x0000000604067290 */ /* 0x002fc8000ff1e1ff */
[----:B------:R-:W-:Y:S02]  /*0060*/  UIADD3.X UR7, UPT, UPT, ~UR5, UR7, URZ, UP0, !UPT ;  /* 0x0000000705077290 */ /* 0x000fe400087fe5ff */
[----:B------:R-:W-:-:S04]  /*0070*/  UISETP.GE.U32.AND UP0, UPT, UR6, 0x200, UPT ;  /* 0x000002000600788c */ /* 0x000fc8000bf06070 */
[----:B------:R-:W-:-:S09]  /*0080*/  UISETP.GE.AND.EX UP0, UPT, UR7, URZ, UPT, UP0 ;  /* 0x000000ff0700728c */ /* 0x000fd2000bf06300 */
[----:B--2---:R-:W-:Y:S05]  /*0090*/  BRA.U !UP0, `(.L_x_872) ;  /* 0x0000000108587547 */ /* 0x004fea000b800000 */
[----:B------:R-:W0:Y:S01]  /*00a0*/  S2R R0, SR_TID.X ;  /* 0x0000000000007919 */ /* 0x000e220000002100 */
[----:B------:R-:W1:Y:S01]  /*00b0*/  LDCU.64 UR10, c[0x0][0x388] ;  /* 0x00007100ff0a77ac */ /* 0x000e620008000a00 */
[----:B------:R-:W2:Y:S01]  /*00c0*/  LDCU.128 UR12, c[0x0][0x390] ;  /* 0x00007200ff0c77ac */ /* 0x000ea20008000c00 */
[----:B0-----:R-:W-:-:S05]  /*00d0*/  IADD3 R0, P0, PT, R0, UR4, RZ ;  /* 0x0000000400007c10 */ /* 0x001fca000ff1e0ff */
[----:B------:R-:W-:Y:S02]  /*00e0*/  IMAD.X R7, RZ, RZ, UR5, P0 ;  /* 0x00000005ff077e24 */ /* 0x000fe400080e06ff */
[----:B------:R-:W-:-:S03]  /*00f0*/  IMAD.SHL.U32 R4, R0, 0x4, RZ ;  /* 0x0000000400047824 */ /* 0x000fc600078e00ff */
[----:B------:R-:W-:Y:S02]  /*0100*/  SHF.L.U64.HI R5, R0, 0x2, R7 ;  /* 0x0000000200057819 */ /* 0x000fe40000010207 */
[C---:B-1----:R-:W-:Y:S02]  /*0110*/  IADD3 R2, P0, PT, R4.reuse, UR10, RZ ;  /* 0x0000000a04027c10 */ /* 0x042fe4000ff1e0ff */
[----:B--2---:R-:W-:Y:S02]  /*0120*/  IADD3 R4, P1, PT, R4, UR12, RZ ;  /* 0x0000000c04047c10 */ /* 0x004fe4000ff3e0ff */
[C---:B------:R-:W-:Y:S02]  /*0130*/  IADD3.X R3, PT, PT, R5.reuse, UR11, RZ, P0, !PT ;  /* 0x0000000b05037c10 */ /* 0x040fe400087fe4ff */
[----:B------:R-:W-:-:S03]  /*0140*/  IADD3.X R5, PT, PT, R5, UR13, RZ, P1, !PT ;  /* 0x0000000d05057c10 */ /* 0x000fc60008ffe4ff */
[----:B------:R-:W2:Y:S04]  /*0150*/  LDG.E R9, desc[UR8][R2.64] ;  /* 0x0000000802097981 */ /* 0x000ea8000c1e1900 */
[----:B------:R-:W3:Y:S01]  /*0160*/  LDG.E R11, desc[UR8][R4.64] ;  /* 0x00000008040b7981 */ /* 0x000ee2000c1e1900 */
[----:B------:R-:W-:-:S04]  /*0170*/  LEA R6, P0, R0, UR14, 0x3 ;  /* 0x0000000e00067c11 */ /* 0x000fc8000f8018ff */
[----:B------:R-:W-:-:S05]  /*0180*/  LEA.HI.X R7, R0, UR15, R7, 0x3, P0 ;  /* 0x0000000f00077c11 */ /* 0x000fca00080f1c07 */
[----:B--2---:R-:W-:Y:S04]  /*0190*/  STG.E desc[UR8][R6.64], R9 ;  /* 0x0000000906007986 */ /* 0x004fe8000c101908 */
[----:B---3--:R-:W-:Y:S04]  /*01a0*/  STG.E desc[UR8][R6.64+0x4], R11 ;  /* 0x0000040b06007986 */ /* 0x008fe8000c101908 */
[----:B------:R-:W2:Y:S04]  /*01b0*/  LDG.E R13, desc[UR8][R2.64+0x400] ;  /* 0x00040008020d7981 */ /* 0x000ea8000c1e1900 */
[----:B------:R-:W3:Y:S04]  /*01c0*/  LDG.E R15, desc[UR8][R4.64+0x400] ;  /* 0x00040008040f7981 */ /* 0x000ee8000c1e1900 */
[----:B--2---:R-:W-:Y:S04]  /*01d0*/  STG.E desc[UR8][R6.64+0x800], R13 ;  /* 0x0008000d06007986 */ /* 0x004fe8000c101908 */
[----:B---3--:R-:W-:Y:S01]  /*01e0*/  STG.E desc[UR8][R6.64+0x804], R15 ;  /* 0x0008040f06007986 */ /* 0x008fe2000c101908 */
[----:B------:R-:W-:Y:S05]  /*01f0*/  EXIT ;  /* 0x000000000000794d */ /* 0x000fea0003800000 */
.L_x_872:
[----:B------:R-:W0:Y:S01]  /*0200*/  S2R R0, SR_TID.X ;  /* 0x0000000000007919 */ /* 0x000e220000002100 */
[----:B------:R-:W-:Y:S01]  /*0210*/  USHF.R.S32.HI UR7, URZ, 0x1f, UR6 ;  /* 0x0000001fff077899 */ /* 0x000fe20008011406 */
[----:B------:R-:W-:Y:S05]  /*0220*/  BSSY.RECONVERGENT B0, `(.L_x_873) ;  /* 0x0000019000007945 */ /* 0x000fea0003800200 */
[----:B------:R-:W-:Y:S01]  /*0230*/  IMAD.U32 R3, RZ, RZ, UR7 ;  /* 0x00000007ff037e24 */ /* 0x000fe2000f8e00ff */
[C---:B0-----:R-:W-:Y:S01]  /*0240*/  ISETP.LT.U32.AND P1, PT, R0.reuse, UR6, PT ;  /* 0x0000000600007c0c */ /* 0x041fe2000bf21070 */
[----:B------:R-:W-:-:S03]  /*0250*/  VIADD R2, R0, 0x100 ;  /* 0x0000010000027836 */ /* 0x000fc60000000000 */
[----:B------:R-:W-:Y:S02]  /*0260*/  ISETP.GT.AND.EX P1, PT, R3, RZ, PT, P1 ;  /* 0x000000ff0300720c */ /* 0x000fe40003f24310 */
[----:B------:R-:W-:Y:S01]  /*0270*/  ISETP.LT.U32.AND P0, PT, R2, UR6, PT ;  /* 0x0000000602007c0c */ /* 0x000fe2000bf01070 */
[----:B------:R-:W-:-:S05]  /*0280*/  IMAD.U32 R2, RZ, RZ, UR7 ;  /* 0x00000007ff027e24 */ /* 0x000fca000f8e00ff */
[----:B------:R-:W-:-:S05]  /*0290*/  ISETP.GT.AND.EX P0, PT, R2, RZ, PT, P0 ;  /* 0x000000ff0200720c */ /* 0x000fca0003f04300 */
[----:B------:R-:W-:Y:S08]  /*02a0*/  @!P1 BRA `(.L_x_874) ;  /* 0x0000000000409947 */ /* 0x000ff00003800000 */
[----:B------:R-:W0:Y:S01]  /*02b0*/  LDCU.64 UR10, c[0x0][0x388] ;  /* 0x00007100ff0a77ac */ /* 0x000e220008000a00 */
[----:B------:R-:W-:Y:S01]  /*02c0*/  IADD3 R7, P1, PT, R0, UR4, RZ ;  /* 0x0000000400077c10 */ /* 0x000fe2000ff3e0ff */
[----:B------:R-:W1:Y:S04]  /*02d0*/  LDCU.128 UR12, c[0x0][0x390] ;  /* 0x00007200ff0c77ac */ /* 0x000e680008000c00 */
[----:B------:R-:W-:Y:S02]  /*02e0*/  IMAD.SHL.U32 R4, R7, 0x4, RZ ;  /* 0x0000000407047824 */ /* 0x000fe400078e00ff */
[----:B------:R-:W-:-:S05]  /*02f0*/  IMAD.X R8, RZ, RZ, UR5, P1 ;  /* 0x00000005ff087e24 */ /* 0x000fca00088e06ff */
[----:B------:R-:W-:Y:S02]  /*0300*/  SHF.L.U64.HI R5, R7, 0x2, R8 ;  /* 0x0000000207057819 */ /* 0x000fe40000010208 */
[C---:B0-----:R-:W-:Y:S02]  /*0310*/  IADD3 R2, P1, PT, R4.reuse, UR10, RZ ;  /* 0x0000000a04027c10 */ /* 0x041fe4000ff3e0ff */
[----:B-1----:R-:W-:Y:S02]  /*0320*/  IADD3 R4, P2, PT, R4, UR12, RZ ;  /* 0x0000000c04047c10 */ /* 0x002fe4000ff5e0ff */
[C---:B------:R-:W-:Y:S02]  /*0330*/  IADD3.X R3, PT, PT, R5.reuse, UR11, RZ, P1, !PT ;  /* 0x0000000b05037c10 */ /* 0x040fe40008ffe4ff */
[----:B------:R-:W-:-:S04]  /*0340*/  IADD3.X R5, PT, PT, R5, UR13, RZ, P2, !PT ;  /* 0x0000000d05057c10 */ /* 0x000fc800097fe4ff */
[----:B------:R-:W2:Y:S04]  /*0350*/  LDG.E R3, desc[UR8][R2.64] ;  /* 0x0000000802037981 */ /* 0x000ea8000c1e1900 */
[----:B------:R-:W3:Y:S01]  /*0360*/  LDG.E R5, desc[UR8][R4.64] ;  /* 0x0000000804057981 */ /* 0x000ee2000c1e1900 */
[----:B------:R-:W-:-:S04]  /*0370*/  LEA R6, P1, R7, UR14, 0x3 ;  /* 0x0000000e07067c11 */ /* 0x000fc8000f8218ff */
[----:B------:R-:W-:-:S05]  /*0380*/  LEA.HI.X R7, R7, UR15, R8, 0x3, P1 ;  /* 0x0000000f07077c11 */ /* 0x000fca00088f1c08 */
[----:B--2---:R0:W-:Y:S04]  /*0390*/  STG.E desc[UR8][R6.64], R3 ;  /* 0x0000000306007986 */ /* 0x0041e8000c101908 */
[----:B---3--:R0:W-:Y:S02]  /*03a0*/  STG.E desc[UR8][R6.64+0x4], R5 ;  /* 0x0000040506007986 */ /* 0x0081e4000c101908 */
.L_x_874:
[----:B------:R-:W-:Y:S05]  /*03b0*/  BSYNC.RECONVERGENT B0 ;  /* 0x0000000000007941 */ /* 0x000fea0003800200 */
.L_x_873:
[----:B------:R-:W-:Y:S05]  /*03c0*/  @!P0 EXIT ;  /* 0x000000000000894d */ /* 0x000fea0003800000 */
[----:B------:R-:W1:Y:S01]  /*03d0*/  LDCU.64 UR6, c[0x0][0x388] ;  /* 0x00007100ff0677ac */ /* 0x000e620008000a00 */
[----:B------:R-:W-:Y:S01]  /*03e0*/  IADD3 R0, P0, PT, R0, UR4, RZ ;  /* 0x0000000400007c10 */ /* 0x000fe2000ff1e0ff */
[----:B------:R-:W2:Y:S04]  /*03f0*/  LDCU.128 UR12, c[0x0][0x390] ;  /* 0x00007200ff0c77ac */ /* 0x000ea80008000c00 */
[----:B0-----:R-:W-:Y:S02]  /*0400*/  IMAD.X R7, RZ, RZ, UR5, P0 ;  /* 0x00000005ff077e24 */ /* 0x001fe400080e06ff */
[----:B------:R-:W-:-:S03]  /*0410*/  IMAD.SHL.U32 R4, R0, 0x4, RZ ;  /* 0x0000000400047824 */ /* 0x000fc600078e00ff */
[----:B------:R-:W-:Y:S02]  /*0420*/  SHF.L.U64.HI R5, R0, 0x2, R7 ;  /* 0x0000000200057819 */ /* 0x000fe40000010207 */
[C---:B-1----:R-:W-:Y:S02]  /*0430*/  IADD3 R2, P0, PT, R4.reuse, UR6, RZ ;  /* 0x0000000604027c10 */ /* 0x042fe4000ff1e0ff */
[----:B--2---:R-:W-:Y:S02]  /*0440*/  IADD3 R4, P1, PT, R4, UR12, RZ ;  /* 0x0000000c04047c10 */ /* 0x004fe4000ff3e0ff */
[C---:B------:R-:W-:Y:S02]  /*0450*/  IADD3.X R3, PT, PT, R5.reuse, UR7, RZ, P0, !PT ;  /* 0x0000000705037c10 */ /* 0x040fe400087fe4ff */
[----:B------:R-:W-:-:S04]  /*0460*/  IADD3.X R5, PT, PT, R5, UR13, RZ, P1, !PT ;  /* 0x0000000d05057c10 */ /* 0x000fc80008ffe4ff */
[----:B------:R-:W2:Y:S04]  /*0470*/  LDG.E R3, desc[UR8][R2.64+0x400] ;  /* 0x0004000802037981 */ /* 0x000ea8000c1e1900 */
[----:B------:R-:W3:Y:S01]  /*0480*/  LDG.E R5, desc[UR8][R4.64+0x400] ;  /* 0x0004000804057981 */ /* 0x000ee2000c1e1900 */
[----:B------:R-:W-:-:S04]  /*0490*/  LEA R6, P0, R0, UR14, 0x3 ;  /* 0x0000000e00067c11 */ /* 0x000fc8000f8018ff */
[----:B------:R-:W-:-:S05]  /*04a0*/  LEA.HI.X R7, R0, UR15, R7, 0x3, P0 ;  /* 0x0000000f00077c11 */ /* 0x000fca00080f1c07 */
[----:B--2---:R-:W-:Y:S04]  /*04b0*/  STG.E desc[UR8][R6.64+0x800], R3 ;  /* 0x0008000306007986 */ /* 0x004fe8000c101908 */
[----:B---3--:R-:W-:Y:S01]  /*04c0*/  STG.E desc[UR8][R6.64+0x804], R5 ;  /* 0x0008040506007986 */ /* 0x008fe2000c101908 */
[----:B------:R-:W-:Y:S05]  /*04d0*/  EXIT ;  /* 0x000000000000794d */ /* 0x000fea0003800000 */
.L_x_875:
        /* <DEDUP_REMOVED lines=10> */
.L_x_887:


//--------------------- .text._ZN3cub18CUB_300001_SM_10006detail11EmptyKernelIvEEvv --------------------------
	.section	.text._ZN3cub18CUB_300001_SM_10006detail11EmptyKernelIvEEvv,"ax",@progbits
	.align	128
        .global         _ZN3cub18CUB_300001_SM_10006detail11EmptyKernelIvEEvv
        .type           _ZN3cub18CUB_300001_SM_10006detail11EmptyKernelIvEEvv,@function
        .size           _ZN3cub18CUB_300001_SM_10006detail11EmptyKernelIvEEvv,(.L_x_888 - _ZN3cub18CUB_300001_SM_10006detail11EmptyKernelIvEEvv)
        .other          _ZN3cub18CUB_300001_SM_10006detail11EmptyKernelIvEEvv,@"STO_CUDA_ENTRY STV_DEFAULT"
_ZN3cub18CUB_300001_SM_10006detail11EmptyKernelIvEEvv:
.text._ZN3cub18CUB_300001_SM_10006detail11EmptyKernelIvEEvv:
[----:B------:R-:W-:Y:S01]  /*0000*/  LDC R1, c[0x0][0x37c] ;  /* 0x0000df00ff017b82 */ /* 0x000fe20000000800 */
[----:B------:R-:W-:Y:S05]  /*0010*/  EXIT ;  /* 0x000000000000794d */ /* 0x000fea0003800000 */
.L_x_876:
        /* <DEDUP_REMOVED lines=14> */
.L_x_888:


//--------------------- .nv.shared._ZN3cub18CUB_300001_SM_10006detail10merge_sort26DeviceMergeSortMergeKernelINS2_10policy_hubIN6thrust24THRUST_300001_SM_1000_NS6detail15normal_iteratorINS6_10device_ptrIiEEEEE9Policy600ESB_SB_SB_SB_m10my_compareiiEEvbT2_T3_T4_PT6_PT7_T5_PSH_SH_NS1_7vsmem_tE --------------------------
	.section	.nv.shared._ZN3cub18CUB_300001_SM_10006detail10merge_sort26DeviceMergeSortMergeKernelINS2_10policy_hubIN6thrust24THRUST_300001_SM_1000_NS6detail15normal_iteratorINS6_10device_ptrIiEEEEE9Policy600ESB_SB_SB_SB_m10my_compareiiEEvbT2_T3_T4_PT6_PT7_T5_PSH_SH_NS1_7vsmem_tE,"aw",@nobits
	.sectionflags	@""
	.align	16
.nv.shared._ZN3cub18CUB_300001_SM_10006detail10merge_sort26DeviceMergeSortMergeKernelINS2_10policy_hubIN6thrust24THRUST_300001_SM_1000_NS6detail15normal_iteratorINS6_10device_ptrIiEEEEE9Policy600ESB_SB_SB_SB_m10my_compareiiEEvbT2_T3_T4_PT6_PT7_T5_PSH_SH_NS1_7vsmem_tE:
	.zero		18448


//--------------------- .nv.shared.reserved.0     --------------------------
	.section	.nv.shared.reserved.0,"aw",@nobits
	.weak		__nv_reservedSMEM_offset_0_alias
	.size		__nv_reservedSMEM_offset_0_alias, 0, 64
	.other		__nv_reservedSMEM_offset_0_alias,@"STO_CUDA_RESERVED_SHARED STV_DEFAULT"
__nv_reservedSMEM_offset_0_alias:
	.zero		0
	.zero		64


//--------------------- .nv.global                --------------------------
	.section	.nv.global,"aw",@nobits
.nv.global:
	.type		_ZN34_INTERNAL_3d06ecbf_4_k_cu_9d41374a6thrust24THRUST_300001_SM_1000_NS12placeholders2_8E,@object
	.size		_ZN34_INTERNAL_3d06ecbf_4_k_cu_9d41374a6thrust24THRUST_300001_SM_1000_NS12placeholders2_8E,(_ZN34_INTERNAL_3d06ecbf_4_k_cu_9d41374a4cuda3std3__436_GLOBAL__N__3d06ecbf_4_k_cu_9d41374a6ignoreE - _ZN34_INTERNAL_3d06ecbf_4_k_cu_9d41374a6thrust24THRUST_300001_SM_1000_NS12placeholders2_8E)
_ZN34_INTERNAL_3d06ecbf_4_k_cu_9d41374a6thrust24THRUST_300001_SM_1000_NS12placeholders2_8E:
	.zero		1
	.type		_ZN34_INTERNAL_3d06ecbf_4_k_cu_9d41374a4cuda3std3__436_GLOBAL__N__3d06ecbf_4_k_cu_9d41374a6ignoreE,@object
	.size		_ZN34_INTERNAL_3d06ecbf_4_k_cu_9d41374a4cuda3std3__436_GLOBAL__N__3d06ecbf_4_k_cu_9d41374a6ignoreE,(_ZN34_INTERNAL_3d06ecbf_4_k_cu_9d41374a4cuda3std6ranges3__45__cpo4dataE - _ZN34_INTERNAL_3d06ecbf_4_k_cu_9d41374a4cuda3std3__436_GLOBAL__N__3d06ecbf_4_k_cu_9d41374a6ignoreE)
_ZN34_INTERNAL_3d06ecbf_4_k_cu_9d41374a4cuda3std3__436_GLOBAL__N__3d06ecbf_4_k_cu_9d41374a6ignoreE:
	.zero		1
	.type		_ZN34_INTERNAL_3d06ecbf_4_k_cu_9d41374a4cuda3std6ranges3__45__cpo4dataE,@object
	.size		_ZN34_INTERNAL_3d06ecbf_4_k_cu_9d41374a4cuda3std6ranges3__45__cpo4dataE,(_ZN34_INTERNAL_3d06ecbf_4_k_cu_9d41374a6thrust24THRUST_300001_SM_1000_NS6system3cpp3parE - _ZN34_INTERNAL_3d06ecbf_4_k_cu_9d41374a4cuda3std6ranges3__45__cpo4dataE)
_ZN34_INTERNAL_3d06ecbf_4_k_cu_9d41374a4cuda3std6ranges3__45__cpo4dataE:
	.zero		1
	.type		_ZN34_INTERNAL_3d06ecbf_4_k_cu_9d41374a6thrust24THRUST_300001_SM_1000_NS6system3cpp3parE,@object
	.size		_ZN34_INTERNAL_3d06ecbf_4_k_cu_9d41374a6thrust24THRUST_300001_SM_1000_NS6system3cpp3parE,(_ZN34_INTERNAL_3d06ecbf_4_k_cu_9d41374a4cuda3std3__45__cpo5beginE - _ZN34_INTERNAL_3d06ecbf_4_k_cu_9d41374a6thrust24THRUST_300001_SM_1000_NS6system3cpp3parE)
_ZN34_INTERNAL_3d06ecbf_4_k_cu_9d41374a6thrust24THRUST_300001_SM_1000_NS6system3cpp3parE:
	.zero		1
	.type		_ZN34_INTERNAL_3d06ecbf_4_k_cu_9d41374a4cuda3std3__45__cpo5beginE,@object
	.size		_ZN34_INTERNAL_3d06ecbf_4_k_cu_9d41374a4cuda3std3__45__cpo5beginE,(_ZN34_INTERNAL_3d06ecbf_4_k_cu_9d41374a4cuda3std6ranges3__45__cpo5beginE - _ZN34_INTERNAL_3d06ecbf_4_k_cu_9d41374a4cuda3std3__45__cpo5beginE)
_ZN34_INTERNAL_3d06ecbf_4_k_cu_9d41374a4cuda3std3__45__cpo5beginE:
	.zero		1
	.type		_ZN34_INTERNAL_3d06ecbf_4_k_cu_9d41374a4cuda3std6ranges3__45__cpo5beginE,@object
	.size		_ZN34_INTERNAL_3d06ecbf_4_k_cu_9d41374a4cuda3std6ranges3__45__cpo5beginE,(_ZN34_INTERNAL_3d06ecbf_4_k_cu_9d41374a6thrust24THRUST_300001_SM_1000_NS6deviceE - _ZN34_INTERNAL_3d06ecbf_4_k_cu_9d41374a4cuda3std6ranges3__45__cpo5beginE)
_ZN34_INTERNAL_3d06ecbf_4_k_cu_9d41374a4cuda3std6ranges3__45__cpo5beginE:
	.zero		1
	.type		_ZN34_INTERNAL_3d06ecbf_4_k_cu_9d41374a6thrust24THRUST_300001_SM_1000_NS6deviceE,@object
	.size		_ZN34_INTERNAL_3d06ecbf_4_k_cu_9d41374a6thrust24THRUST_300001_SM_1000_NS6deviceE,(_ZN34_INTERNAL_3d06ecbf_4_k_cu_9d41374a4cuda3std3__47nulloptE - _ZN34_INTERNAL_3d06ecbf_4_k_cu_9d41374a6thrust24THRUST_300001_SM_1000_NS6deviceE)
_ZN34_INTERNAL_3d06ecbf_4_k_cu_9d41374a6thrust24THRUST_300001_SM_1000_NS6deviceE:
	.zero		1
	.type		_ZN34_INTERNAL_3d06ecbf_4_k_cu_9d41374a4cuda3std3__47nulloptE,@object
	.size		_ZN34_INTERNAL_3d06ecbf_4_k_cu_9d41374a4cuda3std3__47nulloptE,(_ZN34_INTERNAL_3d06ecbf_4_k_cu_9d41374a4cuda3std6ranges3__45__cpo8distanceE - _ZN34_INTERNAL_3d06ecbf_4_k_cu_9d41374a4cuda3std3__47nulloptE)
_ZN34_INTERNAL_3d06ecbf_4_k_cu_9d41374a4cuda3std3__47nulloptE:
	.zero		1
	.type		_ZN34_INTERNAL_3d06ecbf_4_k_cu_9d41374a4cuda3std6ranges3__45__cpo8distanceE,@object
	.size		_ZN34_INTERNAL_3d06ecbf_4_k_cu_9d41374a4cuda3std6ranges3__45__cpo8distanceE,(_ZN34_INTERNAL_3d06ecbf_4_k_cu_9d41374a6thrust24THRUST_300001_SM_1000_NS12placeholders2_4E - _ZN34_INTERNAL_3d06ecbf_4_k_cu_9d41374a4cuda3std6ranges3__45__cpo8distanceE)
_ZN34_INTERNAL_3d06ecbf_4_k_cu_9d41374a4cuda3std6ranges3__45__cpo8distanceE:
	.zero		1
	.type		_ZN34_INTERNAL_3d06ecbf_4_k_cu_9d41374a6thrust24THRUST_300001_SM_1000_NS12placeholders2_4E,@object
	.size		_ZN34_INTERNAL_3d06ecbf_4_k_cu_9d41374a6thrust24THRUST_300001_SM_1000_NS12placeholders2_4E,(_ZN34_INTERNAL_3d06ecbf_4_k_cu_9d41374a4cuda3std3__45__cpo6rbeginE - _ZN34_INTERNAL_3d06ecbf_4_k_cu_9d41374a6thrust24THRUST_300001_SM_1000_NS12placeholders2_4E)
_ZN34_INTERNAL_3d06ecbf_4_k_cu_9d41374a6thrust24THRUST_300001_SM_1000_NS12placeholders2_4E:
	.zero		1
	.type		_ZN34_INTERNAL_3d06ecbf_4_k_cu_9d41374a4cuda3std3__45__cpo6rbeginE,@object
	.size		_ZN34_INTERNAL_3d06ecbf_4_k_cu_9d41374a4cuda3std3__45__cpo6rbeginE,(_ZN34_INTERNAL_3d06ecbf_4_k_cu_9d41374a4cuda3std6ranges3__45__cpo7advanceE - _ZN34_INTERNAL_3d06ecbf_4_k_cu_9d41374a4cuda3std3__45__cpo6rbeginE)
_ZN34_INTERNAL_3d06ecbf_4_k_cu_9d41374a4cuda3std3__45__cpo6rbeginE:
	.zero		1
	.type		_ZN34_INTERNAL_3d06ecbf_4_k_cu_9d41374a4cuda3std6ranges3__45__cpo7advanceE,@object
	.size		_ZN34_INTERNAL_3d06ecbf_4_k_cu_9d41374a4cuda3std6ranges3__45__cpo7advanceE,(_ZN34_INTERNAL_3d06ecbf_4_k_cu_9d41374a6thrust24THRUST_300001_SM_1000_NS12placeholders3_10E - _ZN34_INTERNAL_3d06ecbf_4_k_cu_9d41374a4cuda3std6ranges3__45__cpo7advanceE)
_ZN34_INTERNAL_3d06ecbf_4_k_cu_9d41374a4cuda3std6ranges3__45__cpo7advanceE:
	.zero		1
	.type		_ZN34_INTERNAL_3d06ecbf_4_k_cu_9d41374a6thrust24THRUST_300001_SM_1000_NS12placeholders3_10E,@object
	.size		_ZN34_INTERNAL_3d06ecbf_4_k_cu_9d41374a6thrust24THRUST_300001_SM_1000_NS12placeholders3_10E,(_ZN34_INTERNAL_3d06ecbf_4_k_cu_9d41374a4cuda3std3__48in_placeE - _ZN34_INTERNAL_3d06ecbf_4_k_cu_9d41374a6thrust24THRUST_300001_SM_1000_NS12placeholders3_10E)
_ZN34_INTERNAL_3d06ecbf_4_k_cu_9d41374a6thrust24THRUST_300001_SM_1000_NS12placeholders3_10E:
	.zero		1
	.type		_ZN34_INTERNAL_3d06ecbf_4_k_cu_9d41374a4cuda3std3__48in_placeE,@object
	.size		_ZN34_INTERNAL_3d06ecbf_4_k_cu_9d41374a4cuda3std3__48in_placeE,(_ZN34_INTERNAL_3d06ecbf_4_k_cu_9d41374a4cuda3std6ranges3__45__cpo4sizeE - _ZN34_INTERNAL_3d06ecbf_4_k_cu_9d41374a4cuda3std3__48in_placeE)
_ZN34_INTERNAL_3d06ecbf_4_k_cu_9d41374a4cuda3std3__48in_placeE:
	.zero		1
	.type		_ZN34_INTERNAL_3d06ecbf_4_k_cu_9d41374a4cuda3std6ranges3__45__cpo4sizeE,@object
	.size		_ZN34_INTERNAL_3d06ecbf_4_k_cu_9d41374a4cuda3std6ranges3__45__cpo4sizeE,(_ZN34_INTERNAL_3d06ecbf_4_k_cu_9d41374a6thrust24THRUST_300001_SM_1000_NS12placeholders2_2E - _ZN34_INTERNAL_3d06ecbf_4_k_cu_9d41374a4cuda3std6ranges3__45__cpo4sizeE)
_ZN34_INTERNAL_3d06ecbf_4_k_cu_9d41374a4cuda3std6ranges3__45__cpo4sizeE:
	.zero		1
	.type		_ZN34_INTERNAL_3d06ecbf_4_k_cu_9d41374a6thrust24THRUST_300001_SM_1000_NS12placeholders2_2E,@object
	.size		_ZN34_INTERNAL_3d06ecbf_4_k_cu_9d41374a6thrust24THRUST_300001_SM_1000_NS12placeholders2_2E,(_ZN34_INTERNAL_3d06ecbf_4_k_cu_9d41374a4cuda3std3__45__cpo6cbeginE - _ZN34_INTERNAL_3d06ecbf_4_k_cu_9d41374a6thrust24THRUST_300001_SM_1000_NS12placeholders2_2E)
_ZN34_INTERNAL_3d06ecbf_4_k_cu_9d41374a6thrust24THRUST_300001_SM_1000_NS12placeholders2_2E:
	.zero		1
	.type		_ZN34_INTERNAL_3d06ecbf_4_k_cu_9d41374a4cuda3std3__45__cpo6cbeginE,@object
	.size		_ZN34_INTERNAL_3d06ecbf_4_k_cu_9d41374a4cuda3std3__45__cpo6cbeginE,(_ZN34_INTERNAL_3d06ecbf_4_k_cu_9d41374a4cuda3std6ranges3__45__cpo6cbeginE - _ZN34_INTERNAL_3d06ecbf_4_k_cu_9d41374a4cuda3std3__45__cpo6cbeginE)
_ZN34_INTERNAL_3d06ecbf_4_k_cu_9d41374a4cuda3std3__45__cpo6cbeginE:
	.zero		1
	.type		_ZN34_INTERNAL_3d06ecbf_4_k_cu_9d41374a4cuda3std6ranges3__45__cpo6cbeginE,@object
	.size		_ZN34_INTERNAL_3d06ecbf_4_k_cu_9d41374a4cuda3std6ranges3__45__cpo6cbeginE,(_ZN34_INTERNAL_3d06ecbf_4_k_cu_9d41374a6thrust24THRUST_300001_SM_1000_NS12placeholders2_6E - _ZN34_INTERNAL_3d06ecbf_4_k_cu_9d41374a4cuda3std6ranges3__45__cpo6cbeginE)
_ZN34_INTERNAL_3d06ecbf_4_k_cu_9d41374a4cuda3std6ranges3__45__cpo6cbeginE:
	.zero		1
	.type		_ZN34_INTERNAL_3d06ecbf_4_k_cu_9d41374a6thrust24THRUST_300001_SM_1000_NS12placeholders2_6E,@object
	.size		_ZN34_INTERNAL_3d06ecbf_4_k_cu_9d41374a6thrust24THRUST_300001_SM_1000_NS12placeholders2_6E,(_ZN34_INTERNAL_3d06ecbf_4_k_cu_9d41374a4cuda3std3__45__cpo7crbeginE - _ZN34_INTERNAL_3d06ecbf_4_k_cu_9d41374a6thrust24THRUST_300001_SM_1000_NS12placeholders2_6E)
_ZN34_INTERNAL_3d06ecbf_4_k_cu_9d41374a6thrust24THRUST_300001_SM_1000_NS12placeholders2_6E:
	.zero		1
	.type		_ZN34_INTERNAL_3d06ecbf_4_k_cu_9d41374a4cuda3std3__45__cpo7crbeginE,@object
	.size		_ZN34_INTERNAL_3d06ecbf_4_k_cu_9d41374a4cuda3std3__45__cpo7crbeginE,(_ZN34_INTERNAL_3d06ecbf_4_k_cu_9d41374a4cuda3std6ranges3__45__cpo4nextE - _ZN34_INTERNAL_3d06ecbf_4_k_cu_9d41374a4cuda3std3__45__cpo7crbeginE)
_ZN34_INTERNAL_3d06ecbf_4_k_cu_9d41374a4cuda3std3__45__cpo7crbeginE:
	.zero		1
	.type		_ZN34_INTERNAL_3d06ecbf_4_k_cu_9d41374a4cuda3std6ranges3__45__cpo4nextE,@object
	.size		_ZN34_INTERNAL_3d06ecbf_4_k_cu_9d41374a4cuda3std6ranges3__45__cpo4nextE,(_ZN34_INTERNAL_3d06ecbf_4_k_cu_9d41374a4cuda3std6ranges3__45__cpo4swapE - _ZN34_INTERNAL_3d06ecbf_4_k_cu_9d41374a4cuda3std6ranges3__45__cpo4nextE)
_ZN34_INTERNAL_3d06ecbf_4_k_cu_9d41374a4cuda3std6ranges3__45__cpo4nextE:
	.zero		1
	.type		_ZN34_INTERNAL_3d06ecbf_4_k_cu_9d41374a4cuda3std6ranges3__45__cpo4swapE,@object
	.size		_ZN34_INTERNAL_3d06ecbf_4_k_cu_9d41374a4cuda3std6ranges3__45__cpo4swapE,(_ZN34_INTERNAL_3d06ecbf_4_k_cu_9d41374a6thrust24THRUST_300001_SM_1000_NS8cuda_cub10par_nosyncE - _ZN34_INTERNAL_3d06ecbf_4_k_cu_9d41374a4cuda3std6ranges3__45__cpo4swapE)
_ZN34_INTERNAL_3d06ecbf_4_k_cu_9d41374a4cuda3std6ranges3__45__cpo4swapE:
	.zero		1
	.type		_ZN34_INTERNAL_3d06ecbf_4_k_cu_9d41374a6thrust24THRUST_300001_SM_1000_NS8cuda_cub10par_nosyncE,@object
	.size		_ZN34_INTERNAL_3d06ecbf_4_k_cu_9d41374a6thrust24THRUST_300001_SM_1000_NS8cuda_cub10par_nosyncE,(_ZN34_INTERNAL_3d06ecbf_4_k_cu_9d41374a6thrust24THRUST_300001_SM_1000_NS3seqE - _ZN34_INTERNAL_3d06ecbf_4_k_cu_9d41374a6thrust24THRUST_300001_SM_1000_NS8cuda_cub10par_nosyncE)
_ZN34_INTERNAL_3d06ecbf_4_k_cu_9d41374a6thrust24THRUST_300001_SM_1000_NS8cuda_cub10par_nosyncE:
	.zero		1
	.type		_ZN34_INTERNAL_3d06ecbf_4_k_cu_9d41374a6thrust24THRUST_300001_SM_1000_NS3seqE,@object
	.size		_ZN34_INTERNAL_3d06ecbf_4_k_cu_9d41374a6thrust24THRUST_300001_SM_1000_NS3seqE,(_ZN34_INTERNAL_3d06ecbf_4_k_cu_9d41374a4cuda3std3__420unreachable_sentinelE - _ZN34_INTERNAL_3d06ecbf_4_k_cu_9d41374a6thrust24THRUST_300001_SM_1000_NS3seqE)
_ZN34_INTERNAL_3d06ecbf_4_k_cu_9d41374a6thrust24THRUST_300001_SM_1000_NS3seqE:
	.zero		1
	.type		_ZN34_INTERNAL_3d06ecbf_4_k_cu_9d41374a4cuda3std3__420unreachable_sentinelE,@object
	.size		_ZN34_INTERNAL_3d06ecbf_4_k_cu_9d41374a4cuda3std3__420unreachable_sentinelE,(_ZN34_INTERNAL_3d06ecbf_4_k_cu_9d41374a4cuda3std6ranges3__45__cpo5ssizeE - _ZN34_INTERNAL_3d06ecbf_4_k_cu_9d41374a4cuda3std3__420unreachable_sentinelE)
_ZN34_INTERNAL_3d06ecbf_4_k_cu_9d41374a4cuda3std3__420unreachable_sentinelE:
	.zero		1
	.type		_ZN34_INTERNAL_3d06ecbf_4_k_cu_9d41374a4cuda3std6ranges3__45__cpo5ssizeE,@object
	.size		_ZN34_INTERNAL_3d06ecbf_4_k_cu_9d41374a4cuda3std6ranges3__45__cpo5ssizeE,(_ZN34_INTERNAL_3d06ecbf_4_k_cu_9d41374a6thrust24THRUST_300001_SM_1000_NS12placeholders2_3E - _ZN34_INTERNAL_3d06ecbf_4_k_cu_9d41374a4cuda3std6ranges3__45__cpo5ssizeE)
_ZN34_INTERNAL_3d06ecbf_4_k_cu_9d41374a4cuda3std6ranges3__45__cpo5ssizeE:
	.zero		1
	.type		_ZN34_INTERNAL_3d06ecbf_4_k_cu_9d41374a6thrust24THRUST_300001_SM_1000_NS12placeholders2_3E,@object
	.size		_ZN34_INTERNAL_3d06ecbf_4_k_cu_9d41374a6thrust24THRUST_300001_SM_1000_NS12placeholders2_3E,(_ZN34_INTERNAL_3d06ecbf_4_k_cu_9d41374a4cuda3std3__45__cpo4cendE - _ZN34_INTERNAL_3d06ecbf_4_k_cu_9d41374a6thrust24THRUST_300001_SM_1000_NS12placeholders2_3E)
_ZN34_INTERNAL_3d06ecbf_4_k_cu_9d41374a6thrust24THRUST_300001_SM_1000_NS12placeholders2_3E:
	.zero		1
	.type		_ZN34_INTERNAL_3d06ecbf_4_k_cu_9d41374a4cuda3std3__45__cpo4cendE,@object
	.size		_ZN34_INTERNAL_3d06ecbf_4_k_cu_9d41374a4cuda3std3__45__cpo4cendE,(_ZN34_INTERNAL_3d06ecbf_4_k_cu_9d41374a4cuda3std6ranges3__45__cpo4cendE - _ZN34_INTERNAL_3d06ecbf_4_k_cu_9d41374a4cuda3std3__45__cpo4cendE)
_ZN34_INTERNAL_3d06ecbf_4_k_cu_9d41374a4cuda3std3__45__cpo4cendE:
	.zero		1
	.type		_ZN34_INTERNAL_3d06ecbf_4_k_cu_9d41374a4cuda3std6ranges3__45__cpo4cendE,@object
	.size		_ZN34_INTERNAL_3d06ecbf_4_k_cu_9d41374a4cuda3std6ranges3__45__cpo4cendE,(_ZN34_INTERNAL_3d06ecbf_4_k_cu_9d41374a6thrust24THRUST_300001_SM_1000_NS12placeholders2_7E - _ZN34_INTERNAL_3d06ecbf_4_k_cu_9d41374a4cuda3std6ranges3__45__cpo4cendE)
_ZN34_INTERNAL_3d06ecbf_4_k_cu_9d41374a4cuda3std6ranges3__45__cpo4cendE:
	.zero		1
	.type		_ZN34_INTERNAL_3d06ecbf_4_k_cu_9d41374a6thrust24THRUST_300001_SM_1000_NS12placeholders2_7E,@object
	.size		_ZN34_INTERNAL_3d06ecbf_4_k_cu_9d41374a6thrust24THRUST_300001_SM_1000_NS12placeholders2_7E,(_ZN34_INTERNAL_3d06ecbf_4_k_cu_9d41374a4cuda3std3__45__cpo5crendE - _ZN34_INTERNAL_3d06ecbf_4_k_cu_9d41374a6thrust24THRUST_300001_SM_1000_NS12placeholders2_7E)
_ZN34_INTERNAL_3d06ecbf_4_k_cu_9d41374a6thrust24THRUST_300001_SM_1000_NS12placeholders2_7E:
	.zero		1
	.type		_ZN34_INTERNAL_3d06ecbf_4_k_cu_9d41374a4cuda3std3__45__cpo5crendE,@object
	.size		_ZN34_INTERNAL_3d06ecbf_4_k_cu_9d41374a4cuda3std3__45__cpo5crendE,(_ZN34_INTERNAL_3d06ecbf_4_k_cu_9d41374a4cuda3std6ranges3__45__cpo4prevE - _ZN34_INTERNAL_3d06ecbf_4_k_cu_9d41374a4cuda3std3__45__cpo5crendE)
_ZN34_INTERNAL_3d06ecbf_4_k_cu_9d41374a4cuda3std3__45__cpo5crendE:
	.zero		1
	.type		_ZN34_INTERNAL_3d06ecbf_4_k_cu_9d41374a4cuda3std6ranges3__45__cpo4prevE,@object
	.size		_ZN34_INTERNAL_3d06ecbf_4_k_cu_9d41374a4cuda3std6ranges3__45__cpo4prevE,(_ZN34_INTERNAL_3d06ecbf_4_k_cu_9d41374a4cuda3std6ranges3__45__cpo9iter_moveE - _ZN34_INTERNAL_3d06ecbf_4_k_cu_9d41374a4cuda3std6ranges3__45__cpo4prevE)
_ZN34_INTERNAL_3d06ecbf_4_k_cu_9d41374a4cuda3std6ranges3__45__cpo4prevE:
	.zero		1
	.type		_ZN34_INTERNAL_3d06ecbf_4_k_cu_9d41374a4cuda3std6ranges3__45__cpo9iter_moveE,@object
	.size		_ZN34_INTERNAL_3d06ecbf_4_k_cu_9d41374a4cuda3std6ranges3__45__cpo9iter_moveE,(_ZN34_INTERNAL_3d06ecbf_4_k_cu_9d41374a6thrust24THRUST_300001_SM_1000_NS6system6detail10sequential3seqE - _ZN34_INTERNAL_3d06ecbf_4_k_cu_9d41374a4cuda3std6ranges3__45__cpo9iter_moveE)
_ZN34_INTERNAL_3d06ecbf_4_k_cu_9d41374a4cuda3std6ranges3__45__cpo9iter_moveE:
	.zero		1
	.type		_ZN34_INTERNAL_3d06ecbf_4_k_cu_9d41374a6thrust24THRUST_300001_SM_1000_NS6system6detail10sequential3seqE,@object
	.size		_ZN34_INTERNAL_3d06ecbf_4_k_cu_9d41374a6thrust24THRUST_300001_SM_1000_NS6system6detail10sequential3seqE,(_ZN34_INTERNAL_3d06ecbf_4_k_cu_9d41374a6thrust24THRUST_300001_SM_1000_NS12placeholders2_9E - _ZN34_INTERNAL_3d06ecbf_4_k_cu_9d41374a6thrust24THRUST_300001_SM_1000_NS6system6detail10sequential3seqE)
_ZN34_INTERNAL_3d06ecbf_4_k_cu_9d41374a6thrust24THRUST_300001_SM_1000_NS6system6detail10sequential3seqE:
	.zero		1
	.type		_ZN34_INTERNAL_3d06ecbf_4_k_cu_9d41374a6thrust24THRUST_300001_SM_1000_NS12placeholders2_9E,@object
	.size		_ZN34_INTERNAL_3d06ecbf_4_k_cu_9d41374a6thrust24THRUST_300001_SM_1000_NS12placeholders2_9E,(_ZN34_INTERNAL_3d06ecbf_4_k_cu_9d41374a4cuda3std3__419piecewise_constructE - _ZN34_INTERNAL_3d06ecbf_4_k_cu_9d41374a6thrust24THRUST_300001_SM_1000_NS12placeholders2_9E)
_ZN34_INTERNAL_3d06ecbf_4_k_cu_9d41374a6thrust24THRUST_300001_SM_1000_NS12placeholders2_9E:
	.zero		1
	.type		_ZN34_INTERNAL_3d06ecbf_4_k_cu_9d41374a4cuda3std3__419piecewise_constructE,@object
	.size		_ZN34_INTERNAL_3d06ecbf_4_k_cu_9d41374a4cuda3std3__419piecewise_constructE,(_ZN34_INTERNAL_3d06ecbf_4_k_cu_9d41374a4cuda3std6ranges3__45__cpo5cdataE - _ZN34_INTERNAL_3d06ecbf_4_k_cu_9d41374a4cuda3std3__419piecewise_constructE)
_ZN34_INTERNAL_3d06ecbf_4_k_cu_9d41374a4cuda3std3__419piecewise_constructE:
	.zero		1
	.type		_ZN34_INTERNAL_3d06ecbf_4_k_cu_9d41374a4cuda3std6ranges3__45__cpo5cdataE,@object
	.size		_ZN34_INTERNAL_3d06ecbf_4_k_cu_9d41374a4cuda3std6ranges3__45__cpo5cdataE,(_ZN34_INTERNAL_3d06ecbf_4_k_cu_9d41374a6thrust24THRUST_300001_SM_1000_NS12placeholders2_1E - _ZN34_INTERNAL_3d06ecbf_4_k_cu_9d41374a4cuda3std6ranges3__45__cpo5cdataE)
_ZN34_INTERNAL_3d06ecbf_4_k_cu_9d41374a4cuda3std6ranges3__45__cpo5cdataE:
	.zero		1
	.type		_ZN34_INTERNAL_3d06ecbf_4_k_cu_9d41374a6thrust24THRUST_300001_SM_1000_NS12placeholders2_1E,@object
	.size		_ZN34_INTERNAL_3d06ecbf_4_k_cu_9d41374a6thrust24THRUST_300001_SM_1000_NS12placeholders2_1E,(_ZN34_INTERNAL_3d06ecbf_4_k_cu_9d41374a4cuda3std3__45__cpo3endE - _ZN34_INTERNAL_3d06ecbf_4_k_cu_9d41374a6thrust24THRUST_300001_SM_1000_NS12placeholders2_1E)
_ZN34_INTERNAL_3d06ecbf_4_k_cu_9d41374a6thrust24THRUST_300001_SM_1000_NS12placeholders2_1E:
	.zero		1
	.type		_ZN34_INTERNAL_3d06ecbf_4_k_cu_9d41374a4cuda3std3__45__cpo3endE,@object
	.size		_ZN34_INTERNAL_3d06ecbf_4_k_cu_9d41374a4cuda3std3__45__cpo3endE,(_ZN34_INTERNAL_3d06ecbf_4_k_cu_9d41374a4cuda3std6ranges3__45__cpo3endE - _ZN34_INTERNAL_3d06ecbf_4_k_cu_9d41374a4cuda3std3__45__cpo3endE)
_ZN34_INTERNAL_3d06ecbf_4_k_cu_9d41374a4cuda3std3__45__cpo3endE:
	.zero		1
	.type		_ZN34_INTERNAL_3d06ecbf_4_k_cu_9d41374a4cuda3std6ranges3__45__cpo3endE,@object
	.size		_ZN34_INTERNAL_3d06ecbf_4_k_cu_9d41374a4cuda3std6ranges3__45__cpo3endE,(_ZN34_INTERNAL_3d06ecbf_4_k_cu_9d41374a6thrust24THRUST_300001_SM_1000_NS12placeholders2_5E - _ZN34_INTERNAL_3d06ecbf_4_k_cu_9d41374a4cuda3std6ranges3__45__cpo3endE)
_ZN34_INTERNAL_3d06ecbf_4_k_cu_9d41374a4cuda3std6ranges3__45__cpo3endE:
	.zero		1
	.type		_ZN34_INTERNAL_3d06ecbf_4_k_cu_9d41374a6thrust24THRUST_300001_SM_1000_NS12placeholders2_5E,@object
	.size		_ZN34_INTERNAL_3d06ecbf_4_k_cu_9d41374a6thrust24THRUST_300001_SM_1000_NS12placeholders2_5E,(_ZN34_INTERNAL_3d06ecbf_4_k_cu_9d41374a4cuda3std3__45__cpo4rendE - _ZN34_INTERNAL_3d06ecbf_4_k_cu_9d41374a6thrust24THRUST_300001_SM_1000_NS12placeholders2_5E)
_ZN34_INTERNAL_3d06ecbf_4_k_cu_9d41374a6thrust24THRUST_300001_SM_1000_NS12placeholders2_5E:
	.zero		1
	.type		_ZN34_INTERNAL_3d06ecbf_4_k_cu_9d41374a4cuda3std3__45__cpo4rendE,@object
	.size		_ZN34_INTERNAL_3d06ecbf_4_k_cu_9d41374a4cuda3std3__45__cpo4rendE,(_ZN34_INTERNAL_3d06ecbf_4_k_cu_9d41374a4cuda3std6ranges3__45__cpo9iter_swapE - _ZN34_INTERNAL_3d06ecbf_4_k_cu_9d41374a4cuda3std3__45__cpo4rendE)
_ZN34_INTERNAL_3d06ecbf_4_k_cu_9d41374a4cuda3std3__45__cpo4rendE:
	.zero		1
	.type		_ZN34_INTERNAL_3d06ecbf_4_k_cu_9d41374a4cuda3std6ranges3__45__cpo9iter_swapE,@object
	.size		_ZN34_INTERNAL_3d06ecbf_4_k_cu_9d41374a4cuda3std6ranges3__45__cpo9iter_swapE,(_ZN34_INTERNAL_3d06ecbf_4_k_cu_9d41374a4cuda3std3__48unexpectE - _ZN34_INTERNAL_3d06ecbf_4_k_cu_9d41374a4cuda3std6ranges3__45__cpo9iter_swapE)
_ZN34_INTERNAL_3d06ecbf_4_k_cu_9d41374a4cuda3std6ranges3__45__cpo9iter_swapE:
	.zero		1
	.type		_ZN34_INTERNAL_3d06ecbf_4_k_cu_9d41374a4cuda3std3__48unexpectE,@object
	.size		_ZN34_INTERNAL_3d06ecbf_4_k_cu_9d41374a4cuda3std3__48unexpectE,(_ZN34_INTERNAL_3d06ecbf_4_k_cu_9d41374a6thrust24THRUST_300001_SM_1000_NS8cuda_cub3parE - _ZN34_INTERNAL_3d06ecbf_4_k_cu_9d41374a4cuda3std3__48unexpectE)
_ZN34_INTERNAL_3d06ecbf_4_k_cu_9d41374a4cuda3std3__48unexpectE:
	.zero		1
	.type		_ZN34_INTERNAL_3d06ecbf_4_k_cu_9d41374a6thrust24THRUST_300001_SM_1000_NS8cuda_cub3parE,@object
	.size		_ZN34_INTERNAL_3d06ecbf_4_k_cu_9d41374a6thrust24THRUST_300001_SM_1000_NS8cuda_cub3parE,(.L_29 - _ZN34_INTERNAL_3d06ecbf_4_k_cu_9d41374a6thrust24THRUST_300001_SM_1000_NS8cuda_cub3parE)
_ZN34_INTERNAL_3d06ecbf_4_k_cu_9d41374a6thrust24THRUST_300001_SM_1000_NS8cuda_cub3parE:
	.zero		1
.L_29:


//--------------------- .nv.shared._ZN3cub18CUB_300001_SM_10006detail10merge_sort30DeviceMergeSortBlockSortKernelINS2_10policy_hubIN6thrust24THRUST_300001_SM_1000_NS6detail15normal_iteratorINS6_10device_ptrIiEEEEE9Policy600ESB_SB_SB_SB_m10my_compareiiEEvbT0_T1_T2_T3_T4_PT6_PT7_T5_NS1_7vsmem_tE --------------------------
	.section	.nv.shared._ZN3cub18CUB_300001_SM_10006detail10merge_sort30DeviceMergeSortBlockSortKernelINS2_10policy_hubIN6thrust24THRUST_300001_SM_1000_NS6detail15normal_iteratorINS6_10device_ptrIiEEEEE9Policy600ESB_SB_SB_SB_m10my_compareiiEEvbT0_T1_T2_T3_T4_PT6_PT7_T5_NS1_7vsmem_tE,"aw",@nobits
	.sectionflags	@""
	.align	16
.nv.shared._ZN3cub18CUB_300001_SM_10006detail10merge_sort30DeviceMergeSortBlockSortKernelINS2_10policy_hubIN6thrust24THRUST_300001_SM_1000_NS6detail15normal_iteratorINS6_10device_ptrIiEEEEE9Policy600ESB_SB_SB_SB_m10my_compareiiEEvbT0_T1_T2_T3_T4_PT6_PT7_T5_NS1_7vsmem_tE:
	.zero		18448


//--------------------- .nv.shared._ZN3cub18CUB_300001_SM_10006detail10merge_sort26DeviceMergeSortMergeKernelINS2_10policy_hubIN6thrust24THRUST_300001_SM_1000_NS6detail15normal_iteratorINS6_10device_ptrIiEEEEE9Policy600ESB_SB_SB_SB_j10my_compareiiEEvbT2_T3_T4_PT6_PT7_T5_PSH_SH_NS1_7vsmem_tE --------------------------
	.section	.nv.shared._ZN3cub18CUB_300001_SM_10006detail10merge_sort26DeviceMergeSortMergeKernelINS2_10policy_hubIN6thrust24THRUST_300001_SM_1000_NS6detail15normal_iteratorINS6_10device_ptrIiEEEEE9Policy600ESB_SB_SB_SB_j10my_compareiiEEvbT2_T3_T4_PT6_PT7_T5_PSH_SH_NS1_7vsmem_tE,"aw",@nobits
	.sectionflags	@""
	.align	16
.nv.shared._ZN3cub18CUB_300001_SM_10006detail10merge_sort26DeviceMergeSortMergeKernelINS2_10policy_hubIN6thrust24THRUST_300001_SM_1000_NS6detail15normal_iteratorINS6_10device_ptrIiEEEEE9Policy600ESB_SB_SB_SB_j10my_compareiiEEvbT2_T3_T4_PT6_PT7_T5_PSH_SH_NS1_7vsmem_tE:
	.zero		18448


//--------------------- .nv.shared._ZN3cub18CUB_300001_SM_10006detail10merge_sort30DeviceMergeSortBlockSortKernelINS2_10policy_hubIN6thrust24THRUST_300001_SM_1000_NS6detail15normal_iteratorINS6_10device_ptrIiEEEEE9Policy600ESB_SB_SB_SB_j10my_compareiiEEvbT0_T1_T2_T3_T4_PT6_PT7_T5_NS1_7vsmem_tE --------------------------
	.section	.nv.shared._ZN3cub18CUB_300001_SM_10006detail10merge_sort30DeviceMergeSortBlockSortKernelINS2_10policy_hubIN6thrust24THRUST_300001_SM_1000_NS6detail15normal_iteratorINS6_10device_ptrIiEEEEE9Policy600ESB_SB_SB_SB_j10my_compareiiEEvbT0_T1_T2_T3_T4_PT6_PT7_T5_NS1_7vsmem_tE,"aw",@nobits
	.sectionflags	@""
	.align	16
.nv.shared._ZN3cub18CUB_300001_SM_10006detail10merge_sort30DeviceMergeSortBlockSortKernelINS2_10policy_hubIN6thrust24THRUST_300001_SM_1000_NS6detail15normal_iteratorINS6_10device_ptrIiEEEEE9Policy600ESB_SB_SB_SB_j10my_compareiiEEvbT0_T1_T2_T3_T4_PT6_PT7_T5_NS1_7vsmem_tE:
	.zero		18448


//--------------------- .nv.shared._ZN3cub18CUB_300001_SM_10006detail6select23DeviceSelectSweepKernelINS2_10policy_hubIN4cuda3std3__45tupleIJiiEEEilLb0ELNS0_10SelectImplE2EE10Policy1000EPS9_N6thrust24THRUST_300001_SM_1000_NS6detail15normal_iteratorINSF_10device_ptrIiEEEENSF_12zip_iteratorINS8_IJSK_SK_EEEEEPlNS0_13ScanTileStateIiLb1EEE11is_positiveNS0_8NullTypeEiNS2_19streaming_context_tIlLb1EEELSA_2EEEvT0_T1_T2_T3_T4_T5_T6_T7_iT8_NS1_7vsmem_tE --------------------------
	.section	.nv.shared._ZN3cub18CUB_300001_SM_10006detail6select23DeviceSelectSweepKernelINS2_10policy_hubIN4cuda3std3__45tupleIJiiEEEilLb0ELNS0_10SelectImplE2EE10Policy1000EPS9_N6thrust24THRUST_300001_SM_1000_NS6detail15normal_iteratorINSF_10device_ptrIiEEEENSF_12zip_iteratorINS8_IJSK_SK_EEEEEPlNS0_13ScanTileStateIiLb1EEE11is_positiveNS0_8NullTypeEiNS2_19streaming_context_tIlLb1EEELSA_2EEEvT0_T1_T2_T3_T4_T5_T6_T7_iT8_NS1_7vsmem_tE,"aw",@nobits
	.sectionflags	@""
	.align	16
.nv.shared._ZN3cub18CUB_300001_SM_10006detail6select23DeviceSelectSweepKernelINS2_10policy_hubIN4cuda3std3__45tupleIJiiEEEilLb0ELNS0_10SelectImplE2EE10Policy1000EPS9_N6thrust24THRUST_300001_SM_1000_NS6detail15normal_iteratorINSF_10device_ptrIiEEEENSF_12zip_iteratorINS8_IJSK_SK_EEEEEPlNS0_13ScanTileStateIiLb1EEE11is_positiveNS0_8NullTypeEiNS2_19streaming_context_tIlLb1EEELSA_2EEEvT0_T1_T2_T3_T4_T5_T6_T7_iT8_NS1_7vsmem_tE:
	.zero		6144


//--------------------- .nv.shared._ZN3cub18CUB_300001_SM_10006detail6select23DeviceSelectSweepKernelINS2_10policy_hubIN4cuda3std3__45tupleIJiiEEEiiLb0ELNS0_10SelectImplE2EE10Policy1000EPS9_N6thrust24THRUST_300001_SM_1000_NS6detail15normal_iteratorINSF_10device_ptrIiEEEENSF_12zip_iteratorINS8_IJSK_SK_EEEEEPiNS0_13ScanTileStateIiLb1EEE11is_positiveNS0_8NullTypeEiNS2_19streaming_context_tIiLb0EEELSA_2EEEvT0_T1_T2_T3_T4_T5_T6_T7_iT8_NS1_7vsmem_tE --------------------------
	.section	.nv.shared._ZN3cub18CUB_300001_SM_10006detail6select23DeviceSelectSweepKernelINS2_10policy_hubIN4cuda3std3__45tupleIJiiEEEiiLb0ELNS0_10SelectImplE2EE10Policy1000EPS9_N6thrust24THRUST_300001_SM_1000_NS6detail15normal_iteratorINSF_10device_ptrIiEEEENSF_12zip_iteratorINS8_IJSK_SK_EEEEEPiNS0_13ScanTileStateIiLb1EEE11is_positiveNS0_8NullTypeEiNS2_19streaming_context_tIiLb0EEELSA_2EEEvT0_T1_T2_T3_T4_T5_T6_T7_iT8_NS1_7vsmem_tE,"aw",@nobits
	.sectionflags	@""
	.align	16
.nv.shared._ZN3cub18CUB_300001_SM_10006detail6select23DeviceSelectSweepKernelINS2_10policy_hubIN4cuda3std3__45tupleIJiiEEEiiLb0ELNS0_10SelectImplE2EE10Policy1000EPS9_N6thrust24THRUST_300001_SM_1000_NS6detail15normal_iteratorINSF_10device_ptrIiEEEENSF_12zip_iteratorINS8_IJSK_SK_EEEEEPiNS0_13ScanTileStateIiLb1EEE11is_positiveNS0_8NullTypeEiNS2_19streaming_context_tIiLb0EEELSA_2EEEvT0_T1_T2_T3_T4_T5_T6_T7_iT8_NS1_7vsmem_tE:
	.zero		6144


//--------------------- .nv.constant0._ZN3cub18CUB_300001_SM_10006detail10merge_sort26DeviceMergeSortMergeKernelINS2_10policy_hubIN6thrust24THRUST_300001_SM_1000_NS6detail15normal_iteratorINS6_10device_ptrIiEEEEE9Policy600ESB_SB_SB_SB_m10my_compareiiEEvbT2_T3_T4_PT6_PT7_T5_PSH_SH_NS1_7vsmem_tE --------------------------
	.section	.nv.constant0._ZN3cub18CUB_300001_SM_10006detail10merge_sort26DeviceMergeSortMergeKernelINS2_10policy_hubIN6thrust24THRUST_300001_SM_1000_NS6detail15normal_iteratorINS6_10device_ptrIiEEEEE9Policy600ESB_SB_SB_SB_m10my_compareiiEEvbT2_T3_T4_PT6_PT7_T5_PSH_SH_NS1_7vsmem_tE,"a",@progbits
	.sectionflags	@""
	.align	4
.nv.constant0._ZN3cub18CUB_300001_SM_10006detail10merge_sort26DeviceMergeSortMergeKernelINS2_10policy_hubIN6thrust24THRUST_300001_SM_1000_NS6detail15normal_iteratorINS6_10device_ptrIiEEEEE9Policy600ESB_SB_SB_SB_m10my_compareiiEEvbT2_T3_T4_PT6_PT7_T5_PSH_SH_NS1_7vsmem_tE:
	.zero		976


//--------------------- .nv.constant0._ZN3cub18CUB_300001_SM_10006detail10merge_sort30DeviceMergeSortPartitionKernelIN6thrust24THRUST_300001_SM_1000_NS6detail15normal_iteratorINS5_10device_ptrIiEEEEm10my_compareiEEvbT_PT2_T0_SF_PSF_T1_SF_i --------------------------
	.section	.nv.constant0._ZN3cub18CUB_300001_SM_10006detail10merge_sort30DeviceMergeSortPartitionKernelIN6thrust24THRUST_300001_SM_1000_NS6detail15normal_iteratorINS5_10device_ptrIiEEEEm10my_compareiEEvbT_PT2_T0_SF_PSF_T1_SF_i,"a",@progbits
	.sectionflags	@""
	.align	4
.nv.constant0._ZN3cub18CUB_300001_SM_10006detail10merge_sort30DeviceMergeSortPartitionKernelIN6thrust24THRUST_300001_SM_1000_NS6detail15normal_iteratorINS5_10device_ptrIiEEEEm10my_compareiEEvbT_PT2_T0_SF_PSF_T1_SF_i:
	.zero		964


//--------------------- .nv.constant0._ZN3cub18CUB_300001_SM_10006detail10merge_sort30DeviceMergeSortBlockSortKernelINS2_10policy_hubIN6thrust24THRUST_300001_SM_1000_NS6detail15normal_iteratorINS6_10device_ptrIiEEEEE9Policy600ESB_SB_SB_SB_m10my_compareiiEEvbT0_T1_T2_T3_T4_PT6_PT7_T5_NS1_7vsmem_tE --------------------------
	.section	.nv.constant0._ZN3cub18CUB_300001_SM_10006detail10merge_sort30DeviceMergeSortBlockSortKernelINS2_10policy_hubIN6thrust24THRUST_300001_SM_1000_NS6detail15normal_iteratorINS6_10device_ptrIiEEEEE9Policy600ESB_SB_SB_SB_m10my_compareiiEEvbT0_T1_T2_T3_T4_PT6_PT7_T5_NS1_7vsmem_tE,"a",@progbits
	.sectionflags	@""
	.align	4
.nv.constant0._ZN3cub18CUB_300001_SM_10006detail10merge_sort30DeviceMergeSortBlockSortKernelINS2_10policy_hubIN6thrust24THRUST_300001_SM_1000_NS6detail15normal_iteratorINS6_10device_ptrIiEEEEE9Policy600ESB_SB_SB_SB_m10my_compareiiEEvbT0_T1_T2_T3_T4_PT6_PT7_T5_NS1_7vsmem_tE:
	.zero		976


//--------------------- .nv.constant0._ZN3cub18CUB_300001_SM_10006detail10merge_sort26DeviceMergeSortMergeKernelINS2_10policy_hubIN6thrust24THRUST_300001_SM_1000_NS6detail15normal_iteratorINS6_10device_ptrIiEEEEE9Policy600ESB_SB_SB_SB_j10my_compareiiEEvbT2_T3_T4_PT6_PT7_T5_PSH_SH_NS1_7vsmem_tE --------------------------
	.section	.nv.constant0._ZN3cub18CUB_300001_SM_10006detail10merge_sort26DeviceMergeSortMergeKernelINS2_10policy_hubIN6thrust24THRUST_300001_SM_1000_NS6detail15normal_iteratorINS6_10device_ptrIiEEEEE9Policy600ESB_SB_SB_SB_j10my_compareiiEEvbT2_T3_T4_PT6_PT7_T5_PSH_SH_NS1_7vsmem_tE,"a",@progbits
	.sectionflags	@""
	.align	4
.nv.constant0._ZN3cub18CUB_300001_SM_10006detail10merge_sort26DeviceMergeSortMergeKernelINS2_10policy_hubIN6thrust24THRUST_300001_SM_1000_NS6detail15normal_iteratorINS6_10device_ptrIiEEEEE9Policy600ESB_SB_SB_SB_j10my_compareiiEEvbT2_T3_T4_PT6_PT7_T5_PSH_SH_NS1_7vsmem_tE:
	.zero		976


//--------------------- .nv.constant0._ZN3cub18CUB_300001_SM_10006detail10merge_sort30DeviceMergeSortPartitionKernelIN6thrust24THRUST_300001_SM_1000_NS6detail15normal_iteratorINS5_10device_ptrIiEEEEj10my_compareiEEvbT_PT2_T0_SF_PSF_T1_SF_i --------------------------
	.section	.nv.constant0._ZN3cub18CUB_300001_SM_10006detail10merge_sort30DeviceMergeSortPartitionKernelIN6thrust24THRUST_300001_SM_1000_NS6detail15normal_iteratorINS5_10device_ptrIiEEEEj10my_compareiEEvbT_PT2_T0_SF_PSF_T1_SF_i,"a",@progbits
	.sectionflags	@""
	.align	4
.nv.constant0._ZN3cub18CUB_300001_SM_10006detail10merge_sort30DeviceMergeSortPartitionKernelIN6thrust24THRUST_300001_SM_1000_NS6detail15normal_iteratorINS5_10device_ptrIiEEEEj10my_compareiEEvbT_PT2_T0_SF_PSF_T1_SF_i:
	.zero		948


//--------------------- .nv.constant0._ZN3cub18CUB_300001_SM_10006detail10merge_sort30DeviceMergeSortBlockSortKernelINS2_10policy_hubIN6thrust24THRUST_300001_SM_1000_NS6detail15normal_iteratorINS6_10device_ptrIiEEEEE9Policy600ESB_SB_SB_SB_j10my_compareiiEEvbT0_T1_T2_T3_T4_PT6_PT7_T5_NS1_7vsmem_tE --------------------------
	.section	.nv.constant0._ZN3cub18CUB_300001_SM_10006detail10merge_sort30DeviceMergeSortBlockSortKernelINS2_10policy_hubIN6thrust24THRUST_300001_SM_1000_NS6detail15normal_iteratorINS6_10device_ptrIiEEEEE9Policy600ESB_SB_SB_SB_j10my_compareiiEEvbT0_T1_T2_T3_T4_PT6_PT7_T5_NS1_7vsmem_tE,"a",@progbits
	.sectionflags	@""
	.align	4
.nv.constant0._ZN3cub18CUB_300001_SM_10006detail10merge_sort30DeviceMergeSortBlockSortKernelINS2_10policy_hubIN6thrust24THRUST_300001_SM_1000_NS6detail15normal_iteratorINS6_10device_ptrIiEEEEE9Policy600ESB_SB_SB_SB_j10my_compareiiEEvbT0_T1_T2_T3_T4_PT6_PT7_T5_NS1_7vsmem_tE:
	.zero		976


//--------------------- .nv.constant0._ZN3cub18CUB_300001_SM_10006detail6select23DeviceSelectSweepKernelINS2_10policy_hubIN4cuda3std3__45tupleIJiiEEEilLb0ELNS0_10SelectImplE2EE10Policy1000EPS9_N6thrust24THRUST_300001_SM_1000_NS6detail15normal_iteratorINSF_10device_ptrIiEEEENSF_12zip_iteratorINS8_IJSK_SK_EEEEEPlNS0_13ScanTileStateIiLb1EEE11is_positiveNS0_8NullTypeEiNS2_19streaming_context_tIlLb1EEELSA_2EEEvT0_T1_T2_T3_T4_T5_T6_T7_iT8_NS1_7vsmem_tE --------------------------
	.section	.nv.constant0._ZN3cub18CUB_300001_SM_10006detail6select23DeviceSelectSweepKernelINS2_10policy_hubIN4cuda3std3__45tupleIJiiEEEilLb0ELNS0_10SelectImplE2EE10Policy1000EPS9_N6thrust24THRUST_300001_SM_1000_NS6detail15normal_iteratorINSF_10device_ptrIiEEEENSF_12zip_iteratorINS8_IJSK_SK_EEEEEPlNS0_13ScanTileStateIiLb1EEE11is_positiveNS0_8NullTypeEiNS2_19streaming_context_tIlLb1EEELSA_2EEEvT0_T1_T2_T3_T4_T5_T6_T7_iT8_NS1_7vsmem_tE,"a",@progbits
	.sectionflags	@""
	.align	4
.nv.constant0._ZN3cub18CUB_300001_SM_10006detail6select23DeviceSelectSweepKernelINS2_10policy_hubIN4cuda3std3__45tupleIJiiEEEilLb0ELNS0_10SelectImplE2EE10Policy1000EPS9_N6thrust24THRUST_300001_SM_1000_NS6detail15normal_iteratorINSF_10device_ptrIiEEEENSF_12zip_iteratorINS8_IJSK_SK_EEEEEPlNS0_13ScanTileStateIiLb1EEE11is_positiveNS0_8NullTypeEiNS2_19streaming_context_tIlLb1EEELSA_2EEEvT0_T1_T2_T3_T4_T5_T6_T7_iT8_NS1_7vsmem_tE:
	.zero		1008


//--------------------- .nv.constant0._ZN3cub18CUB_300001_SM_10006detail6select23DeviceSelectSweepKernelINS2_10policy_hubIN4cuda3std3__45tupleIJiiEEEiiLb0ELNS0_10SelectImplE2EE10Policy1000EPS9_N6thrust24THRUST_300001_SM_1000_NS6detail15normal_iteratorINSF_10device_ptrIiEEEENSF_12zip_iteratorINS8_IJSK_SK_EEEEEPiNS0_13ScanTileStateIiLb1EEE11is_positiveNS0_8NullTypeEiNS2_19streaming_context_tIiLb0EEELSA_2EEEvT0_T1_T2_T3_T4_T5_T6_T7_iT8_NS1_7vsmem_tE --------------------------
	.section	.nv.constant0._ZN3cub18CUB_300001_SM_10006detail6select23DeviceSelectSweepKernelINS2_10policy_hubIN4cuda3std3__45tupleIJiiEEEiiLb0ELNS0_10SelectImplE2EE10Policy1000EPS9_N6thrust24THRUST_300001_SM_1000_NS6detail15normal_iteratorINSF_10device_ptrIiEEEENSF_12zip_iteratorINS8_IJSK_SK_EEEEEPiNS0_13ScanTileStateIiLb1EEE11is_positiveNS0_8NullTypeEiNS2_19streaming_context_tIiLb0EEELSA_2EEEvT0_T1_T2_T3_T4_T5_T6_T7_iT8_NS1_7vsmem_tE,"a",@progbits
	.sectionflags	@""
	.align	4
.nv.constant0._ZN3cub18CUB_300001_SM_10006detail6select23DeviceSelectSweepKernelINS2_10policy_hubIN4cuda3std3__45tupleIJiiEEEiiLb0ELNS0_10SelectImplE2EE10Policy1000EPS9_N6thrust24THRUST_300001_SM_1000_NS6detail15normal_iteratorINSF_10device_ptrIiEEEENSF_12zip_iteratorINS8_IJSK_SK_EEEEEPiNS0_13ScanTileStateIiLb1EEE11is_positiveNS0_8NullTypeEiNS2_19streaming_context_tIiLb0EEELSA_2EEEvT0_T1_T2_T3_T4_T5_T6_T7_iT8_NS1_7vsmem_tE:
	.zero		968


//--------------------- .nv.constant0._ZN3cub18CUB_300001_SM_10006detail4scan23DeviceCompactInitKernelINS0_13ScanTileStateIiLb1EEEPlEEvT_iT0_ --------------------------
	.section	.nv.constant0._ZN3cub18CUB_300001_SM_10006detail4scan23DeviceCompactInitKernelINS0_13ScanTileStateIiLb1EEEPlEEvT_iT0_,"a",@progbits
	.sectionflags	@""
	.align	4
.nv.constant0._ZN3cub18CUB_300001_SM_10006detail4scan23DeviceCompactInitKernelINS0_13ScanTileStateIiLb1EEEPlEEvT_iT0_:
	.zero		920


//--------------------- .nv.constant0._ZN3cub18CUB_300001_SM_10006detail4scan23DeviceCompactInitKernelINS0_13ScanTileStateIiLb1EEEPiEEvT_iT0_ --------------------------
	.section	.nv.constant0._ZN3cub18CUB_300001_SM_10006detail4scan23DeviceCompactInitKernelINS0_13ScanTileStateIiLb1EEEPiEEvT_iT0_,"a",@progbits
	.sectionflags	@""
	.align	4
.nv.constant0._ZN3cub18CUB_300001_SM_10006detail4scan23DeviceCompactInitKernelINS0_13ScanTileStateIiLb1EEEPiEEvT_iT0_:
	.zero		920


//--------------------- .nv.constant0._ZN3cub18CUB_300001_SM_10006detail8for_each13static_kernelINS2_12policy_hub_t12policy_500_tElN6thrust24THRUST_300001_SM_1000_NS8cuda_cub20__uninitialized_copy7functorINS7_12zip_iteratorIN4cuda3std3__45tupleIJNS7_6detail15normal_iteratorINS7_10device_ptrIiEEEESK_EEEEENSH_INS7_7pointerINSF_IJiiEEENS8_3tagENS7_11use_defaultESQ_EEEEEEEEvT0_T1_ --------------------------
	.section	.nv.constant0._ZN3cub18CUB_300001_SM_10006detail8for_each13static_kernelINS2_12policy_hub_t12policy_500_tElN6thrust24THRUST_300001_SM_1000_NS8cuda_cub20__uninitialized_copy7functorINS7_12zip_iteratorIN4cuda3std3__45tupleIJNS7_6detail15normal_iteratorINS7_10device_ptrIiEEEESK_EEEEENSH_INS7_7pointerINSF_IJiiEEENS8_3tagENS7_11use_defaultESQ_EEEEEEEEvT0_T1_,"a",@progbits
	.sectionflags	@""
	.align	4
.nv.constant0._ZN3cub18CUB_300001_SM_10006detail8for_each13static_kernelINS2_12policy_hub_t12policy_500_tElN6thrust24THRUST_300001_SM_1000_NS8cuda_cub20__uninitialized_copy7functorINS7_12zip_iteratorIN4cuda3std3__45tupleIJNS7_6detail15normal_iteratorINS7_10device_ptrIiEEEESK_EEEEENSH_INS7_7pointerINSF_IJiiEEENS8_3tagENS7_11use_defaultESQ_EEEEEEEEvT0_T1_:
	.zero		928


//--------------------- .nv.constant0._ZN3cub18CUB_300001_SM_10006detail11EmptyKernelIvEEvv --------------------------
	.section	.nv.constant0._ZN3cub18CUB_300001_SM_10006detail11EmptyKernelIvEEvv,"a",@progbits
	.sectionflags	@""
	.align	4
.nv.constant0._ZN3cub18CUB_300001_SM_10006detail11EmptyKernelIvEEvv:
	.zero		896


//--------------------- SYMBOLS --------------------------

	.type		.nv.reservedSmem.offset0,@object
	.size		.nv.reservedSmem.offset0,0x4
	.type		.nv.reservedSmem.cap,@object
	.size		.nv.reservedSmem.cap,0x4
